//
// Generated by NVIDIA NVVM Compiler
//
// Compiler Build ID: CL-36424714
// Cuda compilation tools, release 13.0, V13.0.88
// Based on NVVM 20.0.0
//

.version 9.0
.target sm_100
.address_size 64

	// .globl	ag_types__impls__ark_ff__fields__models__fp__Fp_ark_ff__fields__models__fp__montgomery_backend__MontBackend_ark_bn254__fields__fr__FrConfig__4___4__radix_fft
.const .align 4 .b8 ag_types__impls__ark_ff__fields__models__fp__Fp_ark_ff__fields__models__fp__montgomery_backend__MontBackend_ark_bn254__fields__fr__FrConfig__4___4__ONE[32] = {251, 255, 255, 79, 28, 52, 150, 172, 41, 205, 96, 159, 149, 118, 252, 54, 46, 70, 121, 120, 111, 163, 110, 102, 47, 223, 7, 154, 193, 119, 10, 14};
.const .align 4 .b8 ag_types__impls__ark_ff__fields__models__fp__Fp_ark_ff__fields__models__fp__montgomery_backend__MontBackend_ark_bn254__fields__fr__FrConfig__4___4__P[32] = {1, 0, 0, 240, 147, 245, 225, 67, 145, 112, 185, 121, 72, 232, 51, 40, 93, 88, 129, 129, 182, 69, 80, 184, 41, 160, 49, 225, 114, 78, 100, 48};
.const .align 4 .b8 ag_types__impls__ark_ff__fields__models__fp__Fp_ark_ff__fields__models__fp__montgomery_backend__MontBackend_ark_bn254__fields__fr__FrConfig__4___4__R2[32] = {167, 109, 33, 174, 69, 230, 184, 27, 227, 89, 92, 227, 177, 58, 254, 83, 133, 128, 187, 83, 61, 131, 73, 140, 165, 68, 78, 127, 177, 208, 22, 2};
.const .align 4 .b8 ag_types__impls__ark_ff__fields__models__fp__Fp_ark_ff__fields__models__fp__montgomery_backend__MontBackend_ark_bn254__fields__fr__FrConfig__4___4__ZERO[32];
.extern .shared .align 16 .b8 cuda_shared[];

.visible .entry ag_types__impls__ark_ff__fields__models__fp__Fp_ark_ff__fields__models__fp__montgomery_backend__MontBackend_ark_bn254__fields__fr__FrConfig__4___4__radix_fft(
	.param .u64 .ptr .align 1 ag_types__impls__ark_ff__fields__models__fp__Fp_ark_ff__fields__models__fp__montgomery_backend__MontBackend_ark_bn254__fields__fr__FrConfig__4___4__radix_fft_param_0,
	.param .u64 .ptr .align 1 ag_types__impls__ark_ff__fields__models__fp__Fp_ark_ff__fields__models__fp__montgomery_backend__MontBackend_ark_bn254__fields__fr__FrConfig__4___4__radix_fft_param_1,
	.param .u64 .ptr .align 1 ag_types__impls__ark_ff__fields__models__fp__Fp_ark_ff__fields__models__fp__montgomery_backend__MontBackend_ark_bn254__fields__fr__FrConfig__4___4__radix_fft_param_2,
	.param .u64 .ptr .align 1 ag_types__impls__ark_ff__fields__models__fp__Fp_ark_ff__fields__models__fp__montgomery_backend__MontBackend_ark_bn254__fields__fr__FrConfig__4___4__radix_fft_param_3,
	.param .u64 .ptr .align 1 ag_types__impls__ark_ff__fields__models__fp__Fp_ark_ff__fields__models__fp__montgomery_backend__MontBackend_ark_bn254__fields__fr__FrConfig__4___4__radix_fft_param_4,
	.param .u32 ag_types__impls__ark_ff__fields__models__fp__Fp_ark_ff__fields__models__fp__montgomery_backend__MontBackend_ark_bn254__fields__fr__FrConfig__4___4__radix_fft_param_5,
	.param .u32 ag_types__impls__ark_ff__fields__models__fp__Fp_ark_ff__fields__models__fp__montgomery_backend__MontBackend_ark_bn254__fields__fr__FrConfig__4___4__radix_fft_param_6,
	.param .u32 ag_types__impls__ark_ff__fields__models__fp__Fp_ark_ff__fields__models__fp__montgomery_backend__MontBackend_ark_bn254__fields__fr__FrConfig__4___4__radix_fft_param_7,
	.param .u32 ag_types__impls__ark_ff__fields__models__fp__Fp_ark_ff__fields__models__fp__montgomery_backend__MontBackend_ark_bn254__fields__fr__FrConfig__4___4__radix_fft_param_8
)
{
	.reg .pred 	%p<161>;
	.reg .b32 	%r<8260>;
	.reg .b64 	%rd<46>;

	ld.param.u64 	%rd9, [ag_types__impls__ark_ff__fields__models__fp__Fp_ark_ff__fields__models__fp__montgomery_backend__MontBackend_ark_bn254__fields__fr__FrConfig__4___4__radix_fft_param_1];
	ld.param.u64 	%rd8, [ag_types__impls__ark_ff__fields__models__fp__Fp_ark_ff__fields__models__fp__montgomery_backend__MontBackend_ark_bn254__fields__fr__FrConfig__4___4__radix_fft_param_3];
	ld.param.u32 	%r392, [ag_types__impls__ark_ff__fields__models__fp__Fp_ark_ff__fields__models__fp__montgomery_backend__MontBackend_ark_bn254__fields__fr__FrConfig__4___4__radix_fft_param_5];
	ld.param.u32 	%r393, [ag_types__impls__ark_ff__fields__models__fp__Fp_ark_ff__fields__models__fp__montgomery_backend__MontBackend_ark_bn254__fields__fr__FrConfig__4___4__radix_fft_param_6];
	ld.param.u32 	%r394, [ag_types__impls__ark_ff__fields__models__fp__Fp_ark_ff__fields__models__fp__montgomery_backend__MontBackend_ark_bn254__fields__fr__FrConfig__4___4__radix_fft_param_7];
	cvta.to.global.u64 	%rd1, %rd9;
	mov.u32 	%r396, %tid.x;
	mov.u32 	%r397, %ntid.x;
	mov.u32 	%r1, %ctaid.x;
	mov.b32 	%r398, -1;
	shl.b32 	%r399, %r398, %r393;
	not.b32 	%r400, %r399;
	and.b32  	%r2, %r1, %r400;
	mov.b32 	%r401, 1;
	shl.b32 	%r402, %r401, %r394;
	shr.u32 	%r3, %r402, 1;
	div.u32 	%r403, %r402, %r397;
	mul.lo.s32 	%r4, %r403, %r396;
	add.s32 	%r5, %r4, %r403;
	shr.u32 	%r404, %r392, %r393;
	shr.u32 	%r405, %r404, %r394;
	mul.lo.s32 	%r8122, %r405, %r2;
	ld.const.u32 	%r8179, [ag_types__impls__ark_ff__fields__models__fp__Fp_ark_ff__fields__models__fp__montgomery_backend__MontBackend_ark_bn254__fields__fr__FrConfig__4___4__ONE];
	ld.const.u32 	%r8178, [ag_types__impls__ark_ff__fields__models__fp__Fp_ark_ff__fields__models__fp__montgomery_backend__MontBackend_ark_bn254__fields__fr__FrConfig__4___4__ONE+4];
	ld.const.u32 	%r8177, [ag_types__impls__ark_ff__fields__models__fp__Fp_ark_ff__fields__models__fp__montgomery_backend__MontBackend_ark_bn254__fields__fr__FrConfig__4___4__ONE+8];
	ld.const.u32 	%r8176, [ag_types__impls__ark_ff__fields__models__fp__Fp_ark_ff__fields__models__fp__montgomery_backend__MontBackend_ark_bn254__fields__fr__FrConfig__4___4__ONE+12];
	ld.const.u32 	%r8175, [ag_types__impls__ark_ff__fields__models__fp__Fp_ark_ff__fields__models__fp__montgomery_backend__MontBackend_ark_bn254__fields__fr__FrConfig__4___4__ONE+16];
	ld.const.u32 	%r8174, [ag_types__impls__ark_ff__fields__models__fp__Fp_ark_ff__fields__models__fp__montgomery_backend__MontBackend_ark_bn254__fields__fr__FrConfig__4___4__ONE+20];
	ld.const.u32 	%r8173, [ag_types__impls__ark_ff__fields__models__fp__Fp_ark_ff__fields__models__fp__montgomery_backend__MontBackend_ark_bn254__fields__fr__FrConfig__4___4__ONE+24];
	ld.const.u32 	%r8172, [ag_types__impls__ark_ff__fields__models__fp__Fp_ark_ff__fields__models__fp__montgomery_backend__MontBackend_ark_bn254__fields__fr__FrConfig__4___4__ONE+28];
	setp.eq.s32 	%p1, %r8122, 0;
	mov.u32 	%r8131, %r8172;
	mov.u32 	%r8132, %r8173;
	mov.u32 	%r8133, %r8174;
	mov.u32 	%r8134, %r8175;
	mov.u32 	%r8135, %r8176;
	mov.u32 	%r8136, %r8177;
	mov.u32 	%r8137, %r8178;
	mov.u32 	%r8138, %r8179;
	@%p1 bra 	$L__BB0_19;
	ld.const.u32 	%r15, [ag_types__impls__ark_ff__fields__models__fp__Fp_ark_ff__fields__models__fp__montgomery_backend__MontBackend_ark_bn254__fields__fr__FrConfig__4___4__P];
	ld.const.u32 	%r16, [ag_types__impls__ark_ff__fields__models__fp__Fp_ark_ff__fields__models__fp__montgomery_backend__MontBackend_ark_bn254__fields__fr__FrConfig__4___4__P+4];
	ld.const.u32 	%r17, [ag_types__impls__ark_ff__fields__models__fp__Fp_ark_ff__fields__models__fp__montgomery_backend__MontBackend_ark_bn254__fields__fr__FrConfig__4___4__P+8];
	ld.const.u32 	%r18, [ag_types__impls__ark_ff__fields__models__fp__Fp_ark_ff__fields__models__fp__montgomery_backend__MontBackend_ark_bn254__fields__fr__FrConfig__4___4__P+12];
	ld.const.u32 	%r19, [ag_types__impls__ark_ff__fields__models__fp__Fp_ark_ff__fields__models__fp__montgomery_backend__MontBackend_ark_bn254__fields__fr__FrConfig__4___4__P+16];
	ld.const.u32 	%r20, [ag_types__impls__ark_ff__fields__models__fp__Fp_ark_ff__fields__models__fp__montgomery_backend__MontBackend_ark_bn254__fields__fr__FrConfig__4___4__P+20];
	ld.const.u32 	%r21, [ag_types__impls__ark_ff__fields__models__fp__Fp_ark_ff__fields__models__fp__montgomery_backend__MontBackend_ark_bn254__fields__fr__FrConfig__4___4__P+24];
	ld.const.u32 	%r22, [ag_types__impls__ark_ff__fields__models__fp__Fp_ark_ff__fields__models__fp__montgomery_backend__MontBackend_ark_bn254__fields__fr__FrConfig__4___4__P+28];
	cvta.to.global.u64 	%rd2, %rd8;
	mov.b32 	%r8121, 0;
	mov.u32 	%r8138, %r8179;
	mov.u32 	%r8137, %r8178;
	mov.u32 	%r8136, %r8177;
	mov.u32 	%r8135, %r8176;
	mov.u32 	%r8134, %r8175;
	mov.u32 	%r8133, %r8174;
	mov.u32 	%r8132, %r8173;
	mov.u32 	%r8131, %r8172;
$L__BB0_2:
	mov.u32 	%r24, %r8122;
	and.b32  	%r407, %r24, 1;
	setp.eq.b32 	%p2, %r407, 1;
	not.pred 	%p3, %p2;
	@%p3 bra 	$L__BB0_18;
	mul.wide.u32 	%rd10, %r8121, 32;
	add.s64 	%rd11, %rd2, %rd10;
	ld.global.u32 	%r442, [%rd11];
	ld.global.u32 	%r410, [%rd11+4];
	ld.global.u32 	%r450, [%rd11+8];
	ld.global.u32 	%r418, [%rd11+12];
	ld.global.u32 	%r458, [%rd11+16];
	ld.global.u32 	%r426, [%rd11+20];
	ld.global.u32 	%r466, [%rd11+24];
	ld.global.u32 	%r434, [%rd11+28];
	mov.b32 	%r1584, 0;
	// begin inline asm
	mad.lo.cc.u32 %r408, %r8138, %r410, %r1584;
	// end inline asm
	// begin inline asm
	madc.hi.cc.u32 %r412, %r8138, %r410, %r1584;
	// end inline asm
	// begin inline asm
	madc.lo.cc.u32 %r416, %r8138, %r418, %r1584;
	// end inline asm
	// begin inline asm
	madc.hi.cc.u32 %r420, %r8138, %r418, %r1584;
	// end inline asm
	// begin inline asm
	madc.lo.cc.u32 %r424, %r8138, %r426, %r1584;
	// end inline asm
	// begin inline asm
	madc.hi.cc.u32 %r428, %r8138, %r426, %r1584;
	// end inline asm
	// begin inline asm
	madc.lo.cc.u32 %r432, %r8138, %r434, %r1584;
	// end inline asm
	// begin inline asm
	madc.hi.cc.u32 %r436, %r8138, %r434, %r1584;
	// end inline asm
	// begin inline asm
	mad.lo.cc.u32 %r440, %r8137, %r442, %r408;
	// end inline asm
	// begin inline asm
	madc.hi.cc.u32 %r444, %r8137, %r442, %r412;
	// end inline asm
	// begin inline asm
	madc.lo.cc.u32 %r448, %r8137, %r450, %r416;
	// end inline asm
	// begin inline asm
	madc.hi.cc.u32 %r452, %r8137, %r450, %r420;
	// end inline asm
	// begin inline asm
	madc.lo.cc.u32 %r456, %r8137, %r458, %r424;
	// end inline asm
	// begin inline asm
	madc.hi.cc.u32 %r460, %r8137, %r458, %r428;
	// end inline asm
	// begin inline asm
	madc.lo.cc.u32 %r464, %r8137, %r466, %r432;
	// end inline asm
	// begin inline asm
	madc.hi.cc.u32 %r468, %r8137, %r466, %r436;
	// end inline asm
	// begin inline asm
	addc.cc.u32 %r472, %r1584, %r1584;
	// end inline asm
	// begin inline asm
	mad.lo.cc.u32 %r475, %r8136, %r410, %r448;
	// end inline asm
	// begin inline asm
	madc.hi.cc.u32 %r479, %r8136, %r410, %r452;
	// end inline asm
	// begin inline asm
	madc.lo.cc.u32 %r483, %r8136, %r418, %r456;
	// end inline asm
	// begin inline asm
	madc.hi.cc.u32 %r487, %r8136, %r418, %r460;
	// end inline asm
	// begin inline asm
	madc.lo.cc.u32 %r491, %r8136, %r426, %r464;
	// end inline asm
	// begin inline asm
	madc.hi.cc.u32 %r495, %r8136, %r426, %r468;
	// end inline asm
	// begin inline asm
	madc.lo.cc.u32 %r499, %r8136, %r434, %r472;
	// end inline asm
	// begin inline asm
	madc.hi.cc.u32 %r503, %r8136, %r434, %r1584;
	// end inline asm
	// begin inline asm
	mad.lo.cc.u32 %r507, %r8135, %r442, %r475;
	// end inline asm
	// begin inline asm
	madc.hi.cc.u32 %r511, %r8135, %r442, %r479;
	// end inline asm
	// begin inline asm
	madc.lo.cc.u32 %r515, %r8135, %r450, %r483;
	// end inline asm
	// begin inline asm
	madc.hi.cc.u32 %r519, %r8135, %r450, %r487;
	// end inline asm
	// begin inline asm
	madc.lo.cc.u32 %r523, %r8135, %r458, %r491;
	// end inline asm
	// begin inline asm
	madc.hi.cc.u32 %r527, %r8135, %r458, %r495;
	// end inline asm
	// begin inline asm
	madc.lo.cc.u32 %r531, %r8135, %r466, %r499;
	// end inline asm
	// begin inline asm
	madc.hi.cc.u32 %r535, %r8135, %r466, %r503;
	// end inline asm
	// begin inline asm
	addc.cc.u32 %r539, %r1584, %r1584;
	// end inline asm
	// begin inline asm
	mad.lo.cc.u32 %r542, %r8134, %r410, %r515;
	// end inline asm
	// begin inline asm
	madc.hi.cc.u32 %r546, %r8134, %r410, %r519;
	// end inline asm
	// begin inline asm
	madc.lo.cc.u32 %r550, %r8134, %r418, %r523;
	// end inline asm
	// begin inline asm
	madc.hi.cc.u32 %r554, %r8134, %r418, %r527;
	// end inline asm
	// begin inline asm
	madc.lo.cc.u32 %r558, %r8134, %r426, %r531;
	// end inline asm
	// begin inline asm
	madc.hi.cc.u32 %r562, %r8134, %r426, %r535;
	// end inline asm
	// begin inline asm
	madc.lo.cc.u32 %r566, %r8134, %r434, %r539;
	// end inline asm
	// begin inline asm
	madc.hi.cc.u32 %r570, %r8134, %r434, %r1584;
	// end inline asm
	// begin inline asm
	mad.lo.cc.u32 %r574, %r8133, %r442, %r542;
	// end inline asm
	// begin inline asm
	madc.hi.cc.u32 %r578, %r8133, %r442, %r546;
	// end inline asm
	// begin inline asm
	madc.lo.cc.u32 %r582, %r8133, %r450, %r550;
	// end inline asm
	// begin inline asm
	madc.hi.cc.u32 %r586, %r8133, %r450, %r554;
	// end inline asm
	// begin inline asm
	madc.lo.cc.u32 %r590, %r8133, %r458, %r558;
	// end inline asm
	// begin inline asm
	madc.hi.cc.u32 %r594, %r8133, %r458, %r562;
	// end inline asm
	// begin inline asm
	madc.lo.cc.u32 %r598, %r8133, %r466, %r566;
	// end inline asm
	// begin inline asm
	madc.hi.cc.u32 %r602, %r8133, %r466, %r570;
	// end inline asm
	// begin inline asm
	addc.cc.u32 %r606, %r1584, %r1584;
	// end inline asm
	// begin inline asm
	mad.lo.cc.u32 %r609, %r8132, %r410, %r582;
	// end inline asm
	// begin inline asm
	madc.hi.cc.u32 %r613, %r8132, %r410, %r586;
	// end inline asm
	// begin inline asm
	madc.lo.cc.u32 %r617, %r8132, %r418, %r590;
	// end inline asm
	// begin inline asm
	madc.hi.cc.u32 %r621, %r8132, %r418, %r594;
	// end inline asm
	// begin inline asm
	madc.lo.cc.u32 %r625, %r8132, %r426, %r598;
	// end inline asm
	// begin inline asm
	madc.hi.cc.u32 %r629, %r8132, %r426, %r602;
	// end inline asm
	// begin inline asm
	madc.lo.cc.u32 %r633, %r8132, %r434, %r606;
	// end inline asm
	// begin inline asm
	madc.hi.cc.u32 %r637, %r8132, %r434, %r1584;
	// end inline asm
	// begin inline asm
	mad.lo.cc.u32 %r641, %r8131, %r442, %r609;
	// end inline asm
	// begin inline asm
	madc.hi.cc.u32 %r645, %r8131, %r442, %r613;
	// end inline asm
	// begin inline asm
	madc.lo.cc.u32 %r649, %r8131, %r450, %r617;
	// end inline asm
	// begin inline asm
	madc.hi.cc.u32 %r653, %r8131, %r450, %r621;
	// end inline asm
	// begin inline asm
	madc.lo.cc.u32 %r657, %r8131, %r458, %r625;
	// end inline asm
	// begin inline asm
	madc.hi.cc.u32 %r661, %r8131, %r458, %r629;
	// end inline asm
	// begin inline asm
	madc.lo.cc.u32 %r665, %r8131, %r466, %r633;
	// end inline asm
	// begin inline asm
	madc.hi.cc.u32 %r669, %r8131, %r466, %r637;
	// end inline asm
	// begin inline asm
	addc.cc.u32 %r673, %r1584, %r1584;
	// end inline asm
	// begin inline asm
	mad.lo.cc.u32 %r676, %r8138, %r442, %r1584;
	// end inline asm
	// begin inline asm
	madc.hi.cc.u32 %r680, %r8138, %r442, %r440;
	// end inline asm
	// begin inline asm
	madc.lo.cc.u32 %r684, %r8138, %r450, %r444;
	// end inline asm
	// begin inline asm
	madc.hi.cc.u32 %r688, %r8138, %r450, %r507;
	// end inline asm
	// begin inline asm
	madc.lo.cc.u32 %r692, %r8138, %r458, %r511;
	// end inline asm
	// begin inline asm
	madc.hi.cc.u32 %r696, %r8138, %r458, %r574;
	// end inline asm
	// begin inline asm
	madc.lo.cc.u32 %r700, %r8138, %r466, %r578;
	// end inline asm
	// begin inline asm
	madc.hi.cc.u32 %r704, %r8138, %r466, %r641;
	// end inline asm
	// begin inline asm
	addc.cc.u32 %r708, %r645, %r1584;
	// end inline asm
	// begin inline asm
	addc.cc.u32 %r711, %r649, %r1584;
	// end inline asm
	// begin inline asm
	addc.cc.u32 %r714, %r1584, %r1584;
	// end inline asm
	// begin inline asm
	mad.lo.cc.u32 %r717, %r8137, %r410, %r684;
	// end inline asm
	// begin inline asm
	madc.hi.cc.u32 %r721, %r8137, %r410, %r688;
	// end inline asm
	// begin inline asm
	madc.lo.cc.u32 %r725, %r8137, %r418, %r692;
	// end inline asm
	// begin inline asm
	madc.hi.cc.u32 %r729, %r8137, %r418, %r696;
	// end inline asm
	// begin inline asm
	madc.lo.cc.u32 %r733, %r8137, %r426, %r700;
	// end inline asm
	// begin inline asm
	madc.hi.cc.u32 %r737, %r8137, %r426, %r704;
	// end inline asm
	// begin inline asm
	madc.lo.cc.u32 %r741, %r8137, %r434, %r708;
	// end inline asm
	// begin inline asm
	madc.hi.cc.u32 %r745, %r8137, %r434, %r711;
	// end inline asm
	// begin inline asm
	addc.cc.u32 %r749, %r714, %r1584;
	// end inline asm
	// begin inline asm
	mad.lo.cc.u32 %r752, %r8136, %r442, %r717;
	// end inline asm
	// begin inline asm
	madc.hi.cc.u32 %r756, %r8136, %r442, %r721;
	// end inline asm
	// begin inline asm
	madc.lo.cc.u32 %r760, %r8136, %r450, %r725;
	// end inline asm
	// begin inline asm
	madc.hi.cc.u32 %r764, %r8136, %r450, %r729;
	// end inline asm
	// begin inline asm
	madc.lo.cc.u32 %r768, %r8136, %r458, %r733;
	// end inline asm
	// begin inline asm
	madc.hi.cc.u32 %r772, %r8136, %r458, %r737;
	// end inline asm
	// begin inline asm
	madc.lo.cc.u32 %r776, %r8136, %r466, %r741;
	// end inline asm
	// begin inline asm
	madc.hi.cc.u32 %r780, %r8136, %r466, %r745;
	// end inline asm
	// begin inline asm
	addc.cc.u32 %r784, %r653, %r749;
	// end inline asm
	// begin inline asm
	addc.cc.u32 %r787, %r657, %r1584;
	// end inline asm
	// begin inline asm
	addc.cc.u32 %r790, %r1584, %r1584;
	// end inline asm
	// begin inline asm
	mad.lo.cc.u32 %r793, %r8135, %r410, %r760;
	// end inline asm
	// begin inline asm
	madc.hi.cc.u32 %r797, %r8135, %r410, %r764;
	// end inline asm
	// begin inline asm
	madc.lo.cc.u32 %r801, %r8135, %r418, %r768;
	// end inline asm
	// begin inline asm
	madc.hi.cc.u32 %r805, %r8135, %r418, %r772;
	// end inline asm
	// begin inline asm
	madc.lo.cc.u32 %r809, %r8135, %r426, %r776;
	// end inline asm
	// begin inline asm
	madc.hi.cc.u32 %r813, %r8135, %r426, %r780;
	// end inline asm
	// begin inline asm
	madc.lo.cc.u32 %r817, %r8135, %r434, %r784;
	// end inline asm
	// begin inline asm
	madc.hi.cc.u32 %r821, %r8135, %r434, %r787;
	// end inline asm
	// begin inline asm
	addc.cc.u32 %r825, %r790, %r1584;
	// end inline asm
	// begin inline asm
	mad.lo.cc.u32 %r828, %r8134, %r442, %r793;
	// end inline asm
	// begin inline asm
	madc.hi.cc.u32 %r832, %r8134, %r442, %r797;
	// end inline asm
	// begin inline asm
	madc.lo.cc.u32 %r836, %r8134, %r450, %r801;
	// end inline asm
	// begin inline asm
	madc.hi.cc.u32 %r840, %r8134, %r450, %r805;
	// end inline asm
	// begin inline asm
	madc.lo.cc.u32 %r844, %r8134, %r458, %r809;
	// end inline asm
	// begin inline asm
	madc.hi.cc.u32 %r848, %r8134, %r458, %r813;
	// end inline asm
	// begin inline asm
	madc.lo.cc.u32 %r852, %r8134, %r466, %r817;
	// end inline asm
	// begin inline asm
	madc.hi.cc.u32 %r856, %r8134, %r466, %r821;
	// end inline asm
	// begin inline asm
	addc.cc.u32 %r860, %r661, %r825;
	// end inline asm
	// begin inline asm
	addc.cc.u32 %r863, %r665, %r1584;
	// end inline asm
	// begin inline asm
	addc.cc.u32 %r866, %r1584, %r1584;
	// end inline asm
	// begin inline asm
	mad.lo.cc.u32 %r869, %r8133, %r410, %r836;
	// end inline asm
	// begin inline asm
	madc.hi.cc.u32 %r873, %r8133, %r410, %r840;
	// end inline asm
	// begin inline asm
	madc.lo.cc.u32 %r877, %r8133, %r418, %r844;
	// end inline asm
	// begin inline asm
	madc.hi.cc.u32 %r881, %r8133, %r418, %r848;
	// end inline asm
	// begin inline asm
	madc.lo.cc.u32 %r885, %r8133, %r426, %r852;
	// end inline asm
	// begin inline asm
	madc.hi.cc.u32 %r889, %r8133, %r426, %r856;
	// end inline asm
	// begin inline asm
	madc.lo.cc.u32 %r893, %r8133, %r434, %r860;
	// end inline asm
	// begin inline asm
	madc.hi.cc.u32 %r897, %r8133, %r434, %r863;
	// end inline asm
	// begin inline asm
	addc.cc.u32 %r901, %r866, %r1584;
	// end inline asm
	// begin inline asm
	mad.lo.cc.u32 %r904, %r8132, %r442, %r869;
	// end inline asm
	// begin inline asm
	madc.hi.cc.u32 %r908, %r8132, %r442, %r873;
	// end inline asm
	// begin inline asm
	madc.lo.cc.u32 %r912, %r8132, %r450, %r877;
	// end inline asm
	// begin inline asm
	madc.hi.cc.u32 %r916, %r8132, %r450, %r881;
	// end inline asm
	// begin inline asm
	madc.lo.cc.u32 %r920, %r8132, %r458, %r885;
	// end inline asm
	// begin inline asm
	madc.hi.cc.u32 %r924, %r8132, %r458, %r889;
	// end inline asm
	// begin inline asm
	madc.lo.cc.u32 %r928, %r8132, %r466, %r893;
	// end inline asm
	// begin inline asm
	madc.hi.cc.u32 %r932, %r8132, %r466, %r897;
	// end inline asm
	// begin inline asm
	addc.cc.u32 %r936, %r669, %r901;
	// end inline asm
	// begin inline asm
	addc.cc.u32 %r939, %r673, %r1584;
	// end inline asm
	// begin inline asm
	addc.cc.u32 %r942, %r1584, %r1584;
	// end inline asm
	// begin inline asm
	mad.lo.cc.u32 %r945, %r8131, %r410, %r912;
	// end inline asm
	// begin inline asm
	madc.hi.cc.u32 %r949, %r8131, %r410, %r916;
	// end inline asm
	// begin inline asm
	madc.lo.cc.u32 %r953, %r8131, %r418, %r920;
	// end inline asm
	// begin inline asm
	madc.hi.cc.u32 %r957, %r8131, %r418, %r924;
	// end inline asm
	// begin inline asm
	madc.lo.cc.u32 %r961, %r8131, %r426, %r928;
	// end inline asm
	// begin inline asm
	madc.hi.cc.u32 %r965, %r8131, %r426, %r932;
	// end inline asm
	// begin inline asm
	madc.lo.cc.u32 %r969, %r8131, %r434, %r936;
	// end inline asm
	// begin inline asm
	madc.hi.cc.u32 %r973, %r8131, %r434, %r939;
	// end inline asm
	mov.b32 	%r1587, -1;
	// begin inline asm
	add.cc.u32 %r977, %r1584, %r1587;
	// end inline asm
	// begin inline asm
	addc.cc.u32 %r980, %r676, %r1584;
	// end inline asm
	// begin inline asm
	addc.u32 %r983, %r1584, %r1584;
	// end inline asm
	mul.lo.s32 	%r1050, %r980, -268435457;
	// begin inline asm
	mad.lo.cc.u32 %r986, %r1050, %r15, %r980;
	// end inline asm
	// begin inline asm
	madc.hi.cc.u32 %r990, %r1050, %r15, %r680;
	// end inline asm
	// begin inline asm
	madc.lo.cc.u32 %r994, %r1050, %r17, %r752;
	// end inline asm
	// begin inline asm
	madc.hi.cc.u32 %r998, %r1050, %r17, %r756;
	// end inline asm
	// begin inline asm
	madc.lo.cc.u32 %r1002, %r1050, %r19, %r828;
	// end inline asm
	// begin inline asm
	madc.hi.cc.u32 %r1006, %r1050, %r19, %r832;
	// end inline asm
	// begin inline asm
	madc.lo.cc.u32 %r1010, %r1050, %r21, %r904;
	// end inline asm
	// begin inline asm
	madc.hi.cc.u32 %r1014, %r1050, %r21, %r908;
	// end inline asm
	// begin inline asm
	addc.cc.u32 %r1018, %r1584, %r1584;
	// end inline asm
	// begin inline asm
	mad.lo.cc.u32 %r1021, %r1050, %r16, %r1584;
	// end inline asm
	// begin inline asm
	madc.hi.cc.u32 %r1025, %r1050, %r16, %r1584;
	// end inline asm
	// begin inline asm
	madc.lo.cc.u32 %r1029, %r1050, %r18, %r1584;
	// end inline asm
	// begin inline asm
	madc.hi.cc.u32 %r1033, %r1050, %r18, %r1584;
	// end inline asm
	// begin inline asm
	madc.lo.cc.u32 %r1037, %r1050, %r20, %r1584;
	// end inline asm
	// begin inline asm
	madc.hi.cc.u32 %r1041, %r1050, %r20, %r1584;
	// end inline asm
	// begin inline asm
	madc.lo.cc.u32 %r1045, %r1050, %r22, %r1584;
	// end inline asm
	// begin inline asm
	madc.hi.cc.u32 %r1049, %r1050, %r22, %r1584;
	// end inline asm
	// begin inline asm
	add.cc.u32 %r1053, %r983, %r1587;
	// end inline asm
	// begin inline asm
	addc.cc.u32 %r1056, %r1021, %r990;
	// end inline asm
	// begin inline asm
	addc.u32 %r1059, %r1584, %r1584;
	// end inline asm
	mul.lo.s32 	%r1126, %r1056, -268435457;
	// begin inline asm
	mad.lo.cc.u32 %r1062, %r1126, %r15, %r1056;
	// end inline asm
	// begin inline asm
	madc.hi.cc.u32 %r1066, %r1126, %r15, %r1025;
	// end inline asm
	// begin inline asm
	madc.lo.cc.u32 %r1070, %r1126, %r17, %r1029;
	// end inline asm
	// begin inline asm
	madc.hi.cc.u32 %r1074, %r1126, %r17, %r1033;
	// end inline asm
	// begin inline asm
	madc.lo.cc.u32 %r1078, %r1126, %r19, %r1037;
	// end inline asm
	// begin inline asm
	madc.hi.cc.u32 %r1082, %r1126, %r19, %r1041;
	// end inline asm
	// begin inline asm
	madc.lo.cc.u32 %r1086, %r1126, %r21, %r1045;
	// end inline asm
	// begin inline asm
	madc.hi.cc.u32 %r1090, %r1126, %r21, %r1049;
	// end inline asm
	// begin inline asm
	addc.cc.u32 %r1094, %r1584, %r1584;
	// end inline asm
	// begin inline asm
	mad.lo.cc.u32 %r1097, %r1126, %r16, %r994;
	// end inline asm
	// begin inline asm
	madc.hi.cc.u32 %r1101, %r1126, %r16, %r998;
	// end inline asm
	// begin inline asm
	madc.lo.cc.u32 %r1105, %r1126, %r18, %r1002;
	// end inline asm
	// begin inline asm
	madc.hi.cc.u32 %r1109, %r1126, %r18, %r1006;
	// end inline asm
	// begin inline asm
	madc.lo.cc.u32 %r1113, %r1126, %r20, %r1010;
	// end inline asm
	// begin inline asm
	madc.hi.cc.u32 %r1117, %r1126, %r20, %r1014;
	// end inline asm
	// begin inline asm
	madc.lo.cc.u32 %r1121, %r1126, %r22, %r1018;
	// end inline asm
	// begin inline asm
	madc.hi.cc.u32 %r1125, %r1126, %r22, %r1584;
	// end inline asm
	// begin inline asm
	add.cc.u32 %r1129, %r1059, %r1587;
	// end inline asm
	// begin inline asm
	addc.cc.u32 %r1132, %r1097, %r1066;
	// end inline asm
	// begin inline asm
	addc.u32 %r1135, %r1584, %r1584;
	// end inline asm
	mul.lo.s32 	%r1202, %r1132, -268435457;
	// begin inline asm
	mad.lo.cc.u32 %r1138, %r1202, %r15, %r1132;
	// end inline asm
	// begin inline asm
	madc.hi.cc.u32 %r1142, %r1202, %r15, %r1101;
	// end inline asm
	// begin inline asm
	madc.lo.cc.u32 %r1146, %r1202, %r17, %r1105;
	// end inline asm
	// begin inline asm
	madc.hi.cc.u32 %r1150, %r1202, %r17, %r1109;
	// end inline asm
	// begin inline asm
	madc.lo.cc.u32 %r1154, %r1202, %r19, %r1113;
	// end inline asm
	// begin inline asm
	madc.hi.cc.u32 %r1158, %r1202, %r19, %r1117;
	// end inline asm
	// begin inline asm
	madc.lo.cc.u32 %r1162, %r1202, %r21, %r1121;
	// end inline asm
	// begin inline asm
	madc.hi.cc.u32 %r1166, %r1202, %r21, %r1125;
	// end inline asm
	// begin inline asm
	addc.cc.u32 %r1170, %r1584, %r1584;
	// end inline asm
	// begin inline asm
	mad.lo.cc.u32 %r1173, %r1202, %r16, %r1070;
	// end inline asm
	// begin inline asm
	madc.hi.cc.u32 %r1177, %r1202, %r16, %r1074;
	// end inline asm
	// begin inline asm
	madc.lo.cc.u32 %r1181, %r1202, %r18, %r1078;
	// end inline asm
	// begin inline asm
	madc.hi.cc.u32 %r1185, %r1202, %r18, %r1082;
	// end inline asm
	// begin inline asm
	madc.lo.cc.u32 %r1189, %r1202, %r20, %r1086;
	// end inline asm
	// begin inline asm
	madc.hi.cc.u32 %r1193, %r1202, %r20, %r1090;
	// end inline asm
	// begin inline asm
	madc.lo.cc.u32 %r1197, %r1202, %r22, %r1094;
	// end inline asm
	// begin inline asm
	madc.hi.cc.u32 %r1201, %r1202, %r22, %r1584;
	// end inline asm
	// begin inline asm
	add.cc.u32 %r1205, %r1135, %r1587;
	// end inline asm
	// begin inline asm
	addc.cc.u32 %r1208, %r1173, %r1142;
	// end inline asm
	// begin inline asm
	addc.u32 %r1211, %r1584, %r1584;
	// end inline asm
	mul.lo.s32 	%r1278, %r1208, -268435457;
	// begin inline asm
	mad.lo.cc.u32 %r1214, %r1278, %r15, %r1208;
	// end inline asm
	// begin inline asm
	madc.hi.cc.u32 %r1218, %r1278, %r15, %r1177;
	// end inline asm
	// begin inline asm
	madc.lo.cc.u32 %r1222, %r1278, %r17, %r1181;
	// end inline asm
	// begin inline asm
	madc.hi.cc.u32 %r1226, %r1278, %r17, %r1185;
	// end inline asm
	// begin inline asm
	madc.lo.cc.u32 %r1230, %r1278, %r19, %r1189;
	// end inline asm
	// begin inline asm
	madc.hi.cc.u32 %r1234, %r1278, %r19, %r1193;
	// end inline asm
	// begin inline asm
	madc.lo.cc.u32 %r1238, %r1278, %r21, %r1197;
	// end inline asm
	// begin inline asm
	madc.hi.cc.u32 %r1242, %r1278, %r21, %r1201;
	// end inline asm
	// begin inline asm
	addc.cc.u32 %r1246, %r1584, %r1584;
	// end inline asm
	// begin inline asm
	mad.lo.cc.u32 %r1249, %r1278, %r16, %r1146;
	// end inline asm
	// begin inline asm
	madc.hi.cc.u32 %r1253, %r1278, %r16, %r1150;
	// end inline asm
	// begin inline asm
	madc.lo.cc.u32 %r1257, %r1278, %r18, %r1154;
	// end inline asm
	// begin inline asm
	madc.hi.cc.u32 %r1261, %r1278, %r18, %r1158;
	// end inline asm
	// begin inline asm
	madc.lo.cc.u32 %r1265, %r1278, %r20, %r1162;
	// end inline asm
	// begin inline asm
	madc.hi.cc.u32 %r1269, %r1278, %r20, %r1166;
	// end inline asm
	// begin inline asm
	madc.lo.cc.u32 %r1273, %r1278, %r22, %r1170;
	// end inline asm
	// begin inline asm
	madc.hi.cc.u32 %r1277, %r1278, %r22, %r1584;
	// end inline asm
	// begin inline asm
	add.cc.u32 %r1281, %r1211, %r1587;
	// end inline asm
	// begin inline asm
	addc.cc.u32 %r1284, %r1249, %r1218;
	// end inline asm
	// begin inline asm
	addc.u32 %r1287, %r1584, %r1584;
	// end inline asm
	mul.lo.s32 	%r1354, %r1284, -268435457;
	// begin inline asm
	mad.lo.cc.u32 %r1290, %r1354, %r15, %r1284;
	// end inline asm
	// begin inline asm
	madc.hi.cc.u32 %r1294, %r1354, %r15, %r1253;
	// end inline asm
	// begin inline asm
	madc.lo.cc.u32 %r1298, %r1354, %r17, %r1257;
	// end inline asm
	// begin inline asm
	madc.hi.cc.u32 %r1302, %r1354, %r17, %r1261;
	// end inline asm
	// begin inline asm
	madc.lo.cc.u32 %r1306, %r1354, %r19, %r1265;
	// end inline asm
	// begin inline asm
	madc.hi.cc.u32 %r1310, %r1354, %r19, %r1269;
	// end inline asm
	// begin inline asm
	madc.lo.cc.u32 %r1314, %r1354, %r21, %r1273;
	// end inline asm
	// begin inline asm
	madc.hi.cc.u32 %r1318, %r1354, %r21, %r1277;
	// end inline asm
	// begin inline asm
	addc.cc.u32 %r1322, %r1584, %r1584;
	// end inline asm
	// begin inline asm
	mad.lo.cc.u32 %r1325, %r1354, %r16, %r1222;
	// end inline asm
	// begin inline asm
	madc.hi.cc.u32 %r1329, %r1354, %r16, %r1226;
	// end inline asm
	// begin inline asm
	madc.lo.cc.u32 %r1333, %r1354, %r18, %r1230;
	// end inline asm
	// begin inline asm
	madc.hi.cc.u32 %r1337, %r1354, %r18, %r1234;
	// end inline asm
	// begin inline asm
	madc.lo.cc.u32 %r1341, %r1354, %r20, %r1238;
	// end inline asm
	// begin inline asm
	madc.hi.cc.u32 %r1345, %r1354, %r20, %r1242;
	// end inline asm
	// begin inline asm
	madc.lo.cc.u32 %r1349, %r1354, %r22, %r1246;
	// end inline asm
	// begin inline asm
	madc.hi.cc.u32 %r1353, %r1354, %r22, %r1584;
	// end inline asm
	// begin inline asm
	add.cc.u32 %r1357, %r1287, %r1587;
	// end inline asm
	// begin inline asm
	addc.cc.u32 %r1360, %r1325, %r1294;
	// end inline asm
	// begin inline asm
	addc.u32 %r1363, %r1584, %r1584;
	// end inline asm
	mul.lo.s32 	%r1430, %r1360, -268435457;
	// begin inline asm
	mad.lo.cc.u32 %r1366, %r1430, %r15, %r1360;
	// end inline asm
	// begin inline asm
	madc.hi.cc.u32 %r1370, %r1430, %r15, %r1329;
	// end inline asm
	// begin inline asm
	madc.lo.cc.u32 %r1374, %r1430, %r17, %r1333;
	// end inline asm
	// begin inline asm
	madc.hi.cc.u32 %r1378, %r1430, %r17, %r1337;
	// end inline asm
	// begin inline asm
	madc.lo.cc.u32 %r1382, %r1430, %r19, %r1341;
	// end inline asm
	// begin inline asm
	madc.hi.cc.u32 %r1386, %r1430, %r19, %r1345;
	// end inline asm
	// begin inline asm
	madc.lo.cc.u32 %r1390, %r1430, %r21, %r1349;
	// end inline asm
	// begin inline asm
	madc.hi.cc.u32 %r1394, %r1430, %r21, %r1353;
	// end inline asm
	// begin inline asm
	addc.cc.u32 %r1398, %r1584, %r1584;
	// end inline asm
	// begin inline asm
	mad.lo.cc.u32 %r1401, %r1430, %r16, %r1298;
	// end inline asm
	// begin inline asm
	madc.hi.cc.u32 %r1405, %r1430, %r16, %r1302;
	// end inline asm
	// begin inline asm
	madc.lo.cc.u32 %r1409, %r1430, %r18, %r1306;
	// end inline asm
	// begin inline asm
	madc.hi.cc.u32 %r1413, %r1430, %r18, %r1310;
	// end inline asm
	// begin inline asm
	madc.lo.cc.u32 %r1417, %r1430, %r20, %r1314;
	// end inline asm
	// begin inline asm
	madc.hi.cc.u32 %r1421, %r1430, %r20, %r1318;
	// end inline asm
	// begin inline asm
	madc.lo.cc.u32 %r1425, %r1430, %r22, %r1322;
	// end inline asm
	// begin inline asm
	madc.hi.cc.u32 %r1429, %r1430, %r22, %r1584;
	// end inline asm
	// begin inline asm
	add.cc.u32 %r1433, %r1363, %r1587;
	// end inline asm
	// begin inline asm
	addc.cc.u32 %r1436, %r1401, %r1370;
	// end inline asm
	// begin inline asm
	addc.u32 %r1439, %r1584, %r1584;
	// end inline asm
	mul.lo.s32 	%r1506, %r1436, -268435457;
	// begin inline asm
	mad.lo.cc.u32 %r1442, %r1506, %r15, %r1436;
	// end inline asm
	// begin inline asm
	madc.hi.cc.u32 %r1446, %r1506, %r15, %r1405;
	// end inline asm
	// begin inline asm
	madc.lo.cc.u32 %r1450, %r1506, %r17, %r1409;
	// end inline asm
	// begin inline asm
	madc.hi.cc.u32 %r1454, %r1506, %r17, %r1413;
	// end inline asm
	// begin inline asm
	madc.lo.cc.u32 %r1458, %r1506, %r19, %r1417;
	// end inline asm
	// begin inline asm
	madc.hi.cc.u32 %r1462, %r1506, %r19, %r1421;
	// end inline asm
	// begin inline asm
	madc.lo.cc.u32 %r1466, %r1506, %r21, %r1425;
	// end inline asm
	// begin inline asm
	madc.hi.cc.u32 %r1470, %r1506, %r21, %r1429;
	// end inline asm
	// begin inline asm
	addc.cc.u32 %r1474, %r1584, %r1584;
	// end inline asm
	// begin inline asm
	mad.lo.cc.u32 %r1477, %r1506, %r16, %r1374;
	// end inline asm
	// begin inline asm
	madc.hi.cc.u32 %r1481, %r1506, %r16, %r1378;
	// end inline asm
	// begin inline asm
	madc.lo.cc.u32 %r1485, %r1506, %r18, %r1382;
	// end inline asm
	// begin inline asm
	madc.hi.cc.u32 %r1489, %r1506, %r18, %r1386;
	// end inline asm
	// begin inline asm
	madc.lo.cc.u32 %r1493, %r1506, %r20, %r1390;
	// end inline asm
	// begin inline asm
	madc.hi.cc.u32 %r1497, %r1506, %r20, %r1394;
	// end inline asm
	// begin inline asm
	madc.lo.cc.u32 %r1501, %r1506, %r22, %r1398;
	// end inline asm
	// begin inline asm
	madc.hi.cc.u32 %r1505, %r1506, %r22, %r1584;
	// end inline asm
	// begin inline asm
	add.cc.u32 %r1509, %r1439, %r1587;
	// end inline asm
	// begin inline asm
	addc.cc.u32 %r1512, %r1477, %r1446;
	// end inline asm
	// begin inline asm
	addc.u32 %r1515, %r1584, %r1584;
	// end inline asm
	mul.lo.s32 	%r1582, %r1512, -268435457;
	// begin inline asm
	mad.lo.cc.u32 %r1518, %r1582, %r15, %r1512;
	// end inline asm
	// begin inline asm
	madc.hi.cc.u32 %r1522, %r1582, %r15, %r1481;
	// end inline asm
	// begin inline asm
	madc.lo.cc.u32 %r1526, %r1582, %r17, %r1485;
	// end inline asm
	// begin inline asm
	madc.hi.cc.u32 %r1530, %r1582, %r17, %r1489;
	// end inline asm
	// begin inline asm
	madc.lo.cc.u32 %r1534, %r1582, %r19, %r1493;
	// end inline asm
	// begin inline asm
	madc.hi.cc.u32 %r1538, %r1582, %r19, %r1497;
	// end inline asm
	// begin inline asm
	madc.lo.cc.u32 %r1542, %r1582, %r21, %r1501;
	// end inline asm
	// begin inline asm
	madc.hi.cc.u32 %r1546, %r1582, %r21, %r1505;
	// end inline asm
	// begin inline asm
	addc.cc.u32 %r1550, %r1584, %r1584;
	// end inline asm
	// begin inline asm
	mad.lo.cc.u32 %r1553, %r1582, %r16, %r1450;
	// end inline asm
	// begin inline asm
	madc.hi.cc.u32 %r1557, %r1582, %r16, %r1454;
	// end inline asm
	// begin inline asm
	madc.lo.cc.u32 %r1561, %r1582, %r18, %r1458;
	// end inline asm
	// begin inline asm
	madc.hi.cc.u32 %r1565, %r1582, %r18, %r1462;
	// end inline asm
	// begin inline asm
	madc.lo.cc.u32 %r1569, %r1582, %r20, %r1466;
	// end inline asm
	// begin inline asm
	madc.hi.cc.u32 %r1573, %r1582, %r20, %r1470;
	// end inline asm
	// begin inline asm
	madc.lo.cc.u32 %r1577, %r1582, %r22, %r1474;
	// end inline asm
	// begin inline asm
	madc.hi.cc.u32 %r1581, %r1582, %r22, %r1584;
	// end inline asm
	// begin inline asm
	add.cc.u32 %r1585, %r1515, %r1587;
	// end inline asm
	// begin inline asm
	addc.cc.u32 %r1588, %r1553, %r1522;
	// end inline asm
	// begin inline asm
	addc.cc.u32 %r1591, %r1557, %r1526;
	// end inline asm
	// begin inline asm
	addc.cc.u32 %r1594, %r1561, %r1530;
	// end inline asm
	// begin inline asm
	addc.cc.u32 %r1597, %r1565, %r1534;
	// end inline asm
	// begin inline asm
	addc.cc.u32 %r1600, %r1569, %r1538;
	// end inline asm
	// begin inline asm
	addc.cc.u32 %r1603, %r1573, %r1542;
	// end inline asm
	// begin inline asm
	addc.cc.u32 %r1606, %r1577, %r1546;
	// end inline asm
	// begin inline asm
	addc.cc.u32 %r1609, %r1581, %r1550;
	// end inline asm
	// begin inline asm
	add.cc.u32 %r8138, %r945, %r1588;
	// end inline asm
	// begin inline asm
	addc.cc.u32 %r8137, %r949, %r1591;
	// end inline asm
	// begin inline asm
	addc.cc.u32 %r8136, %r953, %r1594;
	// end inline asm
	// begin inline asm
	addc.cc.u32 %r8135, %r957, %r1597;
	// end inline asm
	// begin inline asm
	addc.cc.u32 %r8134, %r961, %r1600;
	// end inline asm
	// begin inline asm
	addc.cc.u32 %r8133, %r965, %r1603;
	// end inline asm
	// begin inline asm
	addc.cc.u32 %r8132, %r969, %r1606;
	// end inline asm
	// begin inline asm
	addc.u32 %r8131, %r973, %r1609;
	// end inline asm
	setp.gt.u32 	%p4, %r8131, %r22;
	@%p4 bra 	$L__BB0_17;
	setp.lt.u32 	%p5, %r8131, %r22;
	@%p5 bra 	$L__BB0_18;
	setp.gt.u32 	%p6, %r8132, %r21;
	@%p6 bra 	$L__BB0_17;
	setp.lt.u32 	%p7, %r8132, %r21;
	@%p7 bra 	$L__BB0_18;
	setp.gt.u32 	%p8, %r8133, %r20;
	@%p8 bra 	$L__BB0_17;
	setp.lt.u32 	%p9, %r8133, %r20;
	@%p9 bra 	$L__BB0_18;
	setp.gt.u32 	%p10, %r8134, %r19;
	@%p10 bra 	$L__BB0_17;
	setp.lt.u32 	%p11, %r8134, %r19;
	@%p11 bra 	$L__BB0_18;
	setp.gt.u32 	%p12, %r8135, %r18;
	@%p12 bra 	$L__BB0_17;
	setp.lt.u32 	%p13, %r8135, %r18;
	@%p13 bra 	$L__BB0_18;
	setp.gt.u32 	%p14, %r8136, %r17;
	@%p14 bra 	$L__BB0_17;
	setp.lt.u32 	%p15, %r8136, %r17;
	@%p15 bra 	$L__BB0_18;
	setp.gt.u32 	%p16, %r8137, %r16;
	@%p16 bra 	$L__BB0_17;
	setp.lt.u32 	%p17, %r8137, %r16;
	setp.lt.u32 	%p18, %r8138, %r15;
	or.pred  	%p19, %p17, %p18;
	@%p19 bra 	$L__BB0_18;
$L__BB0_17:
	// begin inline asm
	sub.cc.u32 %r8138, %r8138, %r15;
subc.cc.u32 %r8137, %r8137, %r16;
subc.cc.u32 %r8136, %r8136, %r17;
subc.cc.u32 %r8135, %r8135, %r18;
subc.cc.u32 %r8134, %r8134, %r19;
subc.cc.u32 %r8133, %r8133, %r20;
subc.cc.u32 %r8132, %r8132, %r21;
subc.u32 %r8131, %r8131, %r22;

	// end inline asm
$L__BB0_18:
	shr.u32 	%r8122, %r24, 1;
	add.s32 	%r8121, %r8121, 1;
	setp.gt.u32 	%p20, %r24, 1;
	@%p20 bra 	$L__BB0_2;
$L__BB0_19:
	setp.eq.s32 	%p21, %r4, 0;
	@%p21 bra 	$L__BB0_53;
	ld.const.u32 	%r67, [ag_types__impls__ark_ff__fields__models__fp__Fp_ark_ff__fields__models__fp__montgomery_backend__MontBackend_ark_bn254__fields__fr__FrConfig__4___4__P];
	ld.const.u32 	%r68, [ag_types__impls__ark_ff__fields__models__fp__Fp_ark_ff__fields__models__fp__montgomery_backend__MontBackend_ark_bn254__fields__fr__FrConfig__4___4__P+4];
	ld.const.u32 	%r69, [ag_types__impls__ark_ff__fields__models__fp__Fp_ark_ff__fields__models__fp__montgomery_backend__MontBackend_ark_bn254__fields__fr__FrConfig__4___4__P+8];
	ld.const.u32 	%r70, [ag_types__impls__ark_ff__fields__models__fp__Fp_ark_ff__fields__models__fp__montgomery_backend__MontBackend_ark_bn254__fields__fr__FrConfig__4___4__P+12];
	ld.const.u32 	%r71, [ag_types__impls__ark_ff__fields__models__fp__Fp_ark_ff__fields__models__fp__montgomery_backend__MontBackend_ark_bn254__fields__fr__FrConfig__4___4__P+16];
	ld.const.u32 	%r72, [ag_types__impls__ark_ff__fields__models__fp__Fp_ark_ff__fields__models__fp__montgomery_backend__MontBackend_ark_bn254__fields__fr__FrConfig__4___4__P+20];
	ld.const.u32 	%r73, [ag_types__impls__ark_ff__fields__models__fp__Fp_ark_ff__fields__models__fp__montgomery_backend__MontBackend_ark_bn254__fields__fr__FrConfig__4___4__P+24];
	ld.const.u32 	%r74, [ag_types__impls__ark_ff__fields__models__fp__Fp_ark_ff__fields__models__fp__montgomery_backend__MontBackend_ark_bn254__fields__fr__FrConfig__4___4__P+28];
	mov.u32 	%r8155, %r4;
	mov.u32 	%r8180, %r8138;
	mov.u32 	%r8181, %r8137;
	mov.u32 	%r8182, %r8136;
	mov.u32 	%r8183, %r8135;
	mov.u32 	%r8184, %r8134;
	mov.u32 	%r8185, %r8133;
	mov.u32 	%r8186, %r8132;
	mov.u32 	%r8187, %r8131;
$L__BB0_21:
	and.b32  	%r1660, %r8155, 1;
	setp.eq.b32 	%p22, %r1660, 1;
	not.pred 	%p23, %p22;
	@%p23 bra 	$L__BB0_37;
	mov.b32 	%r2837, 0;
	// begin inline asm
	mad.lo.cc.u32 %r1661, %r8179, %r8181, %r2837;
	// end inline asm
	// begin inline asm
	madc.hi.cc.u32 %r1665, %r8179, %r8181, %r2837;
	// end inline asm
	// begin inline asm
	madc.lo.cc.u32 %r1669, %r8179, %r8183, %r2837;
	// end inline asm
	// begin inline asm
	madc.hi.cc.u32 %r1673, %r8179, %r8183, %r2837;
	// end inline asm
	// begin inline asm
	madc.lo.cc.u32 %r1677, %r8179, %r8185, %r2837;
	// end inline asm
	// begin inline asm
	madc.hi.cc.u32 %r1681, %r8179, %r8185, %r2837;
	// end inline asm
	// begin inline asm
	madc.lo.cc.u32 %r1685, %r8179, %r8187, %r2837;
	// end inline asm
	// begin inline asm
	madc.hi.cc.u32 %r1689, %r8179, %r8187, %r2837;
	// end inline asm
	// begin inline asm
	mad.lo.cc.u32 %r1693, %r8178, %r8180, %r1661;
	// end inline asm
	// begin inline asm
	madc.hi.cc.u32 %r1697, %r8178, %r8180, %r1665;
	// end inline asm
	// begin inline asm
	madc.lo.cc.u32 %r1701, %r8178, %r8182, %r1669;
	// end inline asm
	// begin inline asm
	madc.hi.cc.u32 %r1705, %r8178, %r8182, %r1673;
	// end inline asm
	// begin inline asm
	madc.lo.cc.u32 %r1709, %r8178, %r8184, %r1677;
	// end inline asm
	// begin inline asm
	madc.hi.cc.u32 %r1713, %r8178, %r8184, %r1681;
	// end inline asm
	// begin inline asm
	madc.lo.cc.u32 %r1717, %r8178, %r8186, %r1685;
	// end inline asm
	// begin inline asm
	madc.hi.cc.u32 %r1721, %r8178, %r8186, %r1689;
	// end inline asm
	// begin inline asm
	addc.cc.u32 %r1725, %r2837, %r2837;
	// end inline asm
	// begin inline asm
	mad.lo.cc.u32 %r1728, %r8177, %r8181, %r1701;
	// end inline asm
	// begin inline asm
	madc.hi.cc.u32 %r1732, %r8177, %r8181, %r1705;
	// end inline asm
	// begin inline asm
	madc.lo.cc.u32 %r1736, %r8177, %r8183, %r1709;
	// end inline asm
	// begin inline asm
	madc.hi.cc.u32 %r1740, %r8177, %r8183, %r1713;
	// end inline asm
	// begin inline asm
	madc.lo.cc.u32 %r1744, %r8177, %r8185, %r1717;
	// end inline asm
	// begin inline asm
	madc.hi.cc.u32 %r1748, %r8177, %r8185, %r1721;
	// end inline asm
	// begin inline asm
	madc.lo.cc.u32 %r1752, %r8177, %r8187, %r1725;
	// end inline asm
	// begin inline asm
	madc.hi.cc.u32 %r1756, %r8177, %r8187, %r2837;
	// end inline asm
	// begin inline asm
	mad.lo.cc.u32 %r1760, %r8176, %r8180, %r1728;
	// end inline asm
	// begin inline asm
	madc.hi.cc.u32 %r1764, %r8176, %r8180, %r1732;
	// end inline asm
	// begin inline asm
	madc.lo.cc.u32 %r1768, %r8176, %r8182, %r1736;
	// end inline asm
	// begin inline asm
	madc.hi.cc.u32 %r1772, %r8176, %r8182, %r1740;
	// end inline asm
	// begin inline asm
	madc.lo.cc.u32 %r1776, %r8176, %r8184, %r1744;
	// end inline asm
	// begin inline asm
	madc.hi.cc.u32 %r1780, %r8176, %r8184, %r1748;
	// end inline asm
	// begin inline asm
	madc.lo.cc.u32 %r1784, %r8176, %r8186, %r1752;
	// end inline asm
	// begin inline asm
	madc.hi.cc.u32 %r1788, %r8176, %r8186, %r1756;
	// end inline asm
	// begin inline asm
	addc.cc.u32 %r1792, %r2837, %r2837;
	// end inline asm
	// begin inline asm
	mad.lo.cc.u32 %r1795, %r8175, %r8181, %r1768;
	// end inline asm
	// begin inline asm
	madc.hi.cc.u32 %r1799, %r8175, %r8181, %r1772;
	// end inline asm
	// begin inline asm
	madc.lo.cc.u32 %r1803, %r8175, %r8183, %r1776;
	// end inline asm
	// begin inline asm
	madc.hi.cc.u32 %r1807, %r8175, %r8183, %r1780;
	// end inline asm
	// begin inline asm
	madc.lo.cc.u32 %r1811, %r8175, %r8185, %r1784;
	// end inline asm
	// begin inline asm
	madc.hi.cc.u32 %r1815, %r8175, %r8185, %r1788;
	// end inline asm
	// begin inline asm
	madc.lo.cc.u32 %r1819, %r8175, %r8187, %r1792;
	// end inline asm
	// begin inline asm
	madc.hi.cc.u32 %r1823, %r8175, %r8187, %r2837;
	// end inline asm
	// begin inline asm
	mad.lo.cc.u32 %r1827, %r8174, %r8180, %r1795;
	// end inline asm
	// begin inline asm
	madc.hi.cc.u32 %r1831, %r8174, %r8180, %r1799;
	// end inline asm
	// begin inline asm
	madc.lo.cc.u32 %r1835, %r8174, %r8182, %r1803;
	// end inline asm
	// begin inline asm
	madc.hi.cc.u32 %r1839, %r8174, %r8182, %r1807;
	// end inline asm
	// begin inline asm
	madc.lo.cc.u32 %r1843, %r8174, %r8184, %r1811;
	// end inline asm
	// begin inline asm
	madc.hi.cc.u32 %r1847, %r8174, %r8184, %r1815;
	// end inline asm
	// begin inline asm
	madc.lo.cc.u32 %r1851, %r8174, %r8186, %r1819;
	// end inline asm
	// begin inline asm
	madc.hi.cc.u32 %r1855, %r8174, %r8186, %r1823;
	// end inline asm
	// begin inline asm
	addc.cc.u32 %r1859, %r2837, %r2837;
	// end inline asm
	// begin inline asm
	mad.lo.cc.u32 %r1862, %r8173, %r8181, %r1835;
	// end inline asm
	// begin inline asm
	madc.hi.cc.u32 %r1866, %r8173, %r8181, %r1839;
	// end inline asm
	// begin inline asm
	madc.lo.cc.u32 %r1870, %r8173, %r8183, %r1843;
	// end inline asm
	// begin inline asm
	madc.hi.cc.u32 %r1874, %r8173, %r8183, %r1847;
	// end inline asm
	// begin inline asm
	madc.lo.cc.u32 %r1878, %r8173, %r8185, %r1851;
	// end inline asm
	// begin inline asm
	madc.hi.cc.u32 %r1882, %r8173, %r8185, %r1855;
	// end inline asm
	// begin inline asm
	madc.lo.cc.u32 %r1886, %r8173, %r8187, %r1859;
	// end inline asm
	// begin inline asm
	madc.hi.cc.u32 %r1890, %r8173, %r8187, %r2837;
	// end inline asm
	// begin inline asm
	mad.lo.cc.u32 %r1894, %r8172, %r8180, %r1862;
	// end inline asm
	// begin inline asm
	madc.hi.cc.u32 %r1898, %r8172, %r8180, %r1866;
	// end inline asm
	// begin inline asm
	madc.lo.cc.u32 %r1902, %r8172, %r8182, %r1870;
	// end inline asm
	// begin inline asm
	madc.hi.cc.u32 %r1906, %r8172, %r8182, %r1874;
	// end inline asm
	// begin inline asm
	madc.lo.cc.u32 %r1910, %r8172, %r8184, %r1878;
	// end inline asm
	// begin inline asm
	madc.hi.cc.u32 %r1914, %r8172, %r8184, %r1882;
	// end inline asm
	// begin inline asm
	madc.lo.cc.u32 %r1918, %r8172, %r8186, %r1886;
	// end inline asm
	// begin inline asm
	madc.hi.cc.u32 %r1922, %r8172, %r8186, %r1890;
	// end inline asm
	// begin inline asm
	addc.cc.u32 %r1926, %r2837, %r2837;
	// end inline asm
	// begin inline asm
	mad.lo.cc.u32 %r1929, %r8179, %r8180, %r2837;
	// end inline asm
	// begin inline asm
	madc.hi.cc.u32 %r1933, %r8179, %r8180, %r1693;
	// end inline asm
	// begin inline asm
	madc.lo.cc.u32 %r1937, %r8179, %r8182, %r1697;
	// end inline asm
	// begin inline asm
	madc.hi.cc.u32 %r1941, %r8179, %r8182, %r1760;
	// end inline asm
	// begin inline asm
	madc.lo.cc.u32 %r1945, %r8179, %r8184, %r1764;
	// end inline asm
	// begin inline asm
	madc.hi.cc.u32 %r1949, %r8179, %r8184, %r1827;
	// end inline asm
	// begin inline asm
	madc.lo.cc.u32 %r1953, %r8179, %r8186, %r1831;
	// end inline asm
	// begin inline asm
	madc.hi.cc.u32 %r1957, %r8179, %r8186, %r1894;
	// end inline asm
	// begin inline asm
	addc.cc.u32 %r1961, %r1898, %r2837;
	// end inline asm
	// begin inline asm
	addc.cc.u32 %r1964, %r1902, %r2837;
	// end inline asm
	// begin inline asm
	addc.cc.u32 %r1967, %r2837, %r2837;
	// end inline asm
	// begin inline asm
	mad.lo.cc.u32 %r1970, %r8178, %r8181, %r1937;
	// end inline asm
	// begin inline asm
	madc.hi.cc.u32 %r1974, %r8178, %r8181, %r1941;
	// end inline asm
	// begin inline asm
	madc.lo.cc.u32 %r1978, %r8178, %r8183, %r1945;
	// end inline asm
	// begin inline asm
	madc.hi.cc.u32 %r1982, %r8178, %r8183, %r1949;
	// end inline asm
	// begin inline asm
	madc.lo.cc.u32 %r1986, %r8178, %r8185, %r1953;
	// end inline asm
	// begin inline asm
	madc.hi.cc.u32 %r1990, %r8178, %r8185, %r1957;
	// end inline asm
	// begin inline asm
	madc.lo.cc.u32 %r1994, %r8178, %r8187, %r1961;
	// end inline asm
	// begin inline asm
	madc.hi.cc.u32 %r1998, %r8178, %r8187, %r1964;
	// end inline asm
	// begin inline asm
	addc.cc.u32 %r2002, %r1967, %r2837;
	// end inline asm
	// begin inline asm
	mad.lo.cc.u32 %r2005, %r8177, %r8180, %r1970;
	// end inline asm
	// begin inline asm
	madc.hi.cc.u32 %r2009, %r8177, %r8180, %r1974;
	// end inline asm
	// begin inline asm
	madc.lo.cc.u32 %r2013, %r8177, %r8182, %r1978;
	// end inline asm
	// begin inline asm
	madc.hi.cc.u32 %r2017, %r8177, %r8182, %r1982;
	// end inline asm
	// begin inline asm
	madc.lo.cc.u32 %r2021, %r8177, %r8184, %r1986;
	// end inline asm
	// begin inline asm
	madc.hi.cc.u32 %r2025, %r8177, %r8184, %r1990;
	// end inline asm
	// begin inline asm
	madc.lo.cc.u32 %r2029, %r8177, %r8186, %r1994;
	// end inline asm
	// begin inline asm
	madc.hi.cc.u32 %r2033, %r8177, %r8186, %r1998;
	// end inline asm
	// begin inline asm
	addc.cc.u32 %r2037, %r1906, %r2002;
	// end inline asm
	// begin inline asm
	addc.cc.u32 %r2040, %r1910, %r2837;
	// end inline asm
	// begin inline asm
	addc.cc.u32 %r2043, %r2837, %r2837;
	// end inline asm
	// begin inline asm
	mad.lo.cc.u32 %r2046, %r8176, %r8181, %r2013;
	// end inline asm
	// begin inline asm
	madc.hi.cc.u32 %r2050, %r8176, %r8181, %r2017;
	// end inline asm
	// begin inline asm
	madc.lo.cc.u32 %r2054, %r8176, %r8183, %r2021;
	// end inline asm
	// begin inline asm
	madc.hi.cc.u32 %r2058, %r8176, %r8183, %r2025;
	// end inline asm
	// begin inline asm
	madc.lo.cc.u32 %r2062, %r8176, %r8185, %r2029;
	// end inline asm
	// begin inline asm
	madc.hi.cc.u32 %r2066, %r8176, %r8185, %r2033;
	// end inline asm
	// begin inline asm
	madc.lo.cc.u32 %r2070, %r8176, %r8187, %r2037;
	// end inline asm
	// begin inline asm
	madc.hi.cc.u32 %r2074, %r8176, %r8187, %r2040;
	// end inline asm
	// begin inline asm
	addc.cc.u32 %r2078, %r2043, %r2837;
	// end inline asm
	// begin inline asm
	mad.lo.cc.u32 %r2081, %r8175, %r8180, %r2046;
	// end inline asm
	// begin inline asm
	madc.hi.cc.u32 %r2085, %r8175, %r8180, %r2050;
	// end inline asm
	// begin inline asm
	madc.lo.cc.u32 %r2089, %r8175, %r8182, %r2054;
	// end inline asm
	// begin inline asm
	madc.hi.cc.u32 %r2093, %r8175, %r8182, %r2058;
	// end inline asm
	// begin inline asm
	madc.lo.cc.u32 %r2097, %r8175, %r8184, %r2062;
	// end inline asm
	// begin inline asm
	madc.hi.cc.u32 %r2101, %r8175, %r8184, %r2066;
	// end inline asm
	// begin inline asm
	madc.lo.cc.u32 %r2105, %r8175, %r8186, %r2070;
	// end inline asm
	// begin inline asm
	madc.hi.cc.u32 %r2109, %r8175, %r8186, %r2074;
	// end inline asm
	// begin inline asm
	addc.cc.u32 %r2113, %r1914, %r2078;
	// end inline asm
	// begin inline asm
	addc.cc.u32 %r2116, %r1918, %r2837;
	// end inline asm
	// begin inline asm
	addc.cc.u32 %r2119, %r2837, %r2837;
	// end inline asm
	// begin inline asm
	mad.lo.cc.u32 %r2122, %r8174, %r8181, %r2089;
	// end inline asm
	// begin inline asm
	madc.hi.cc.u32 %r2126, %r8174, %r8181, %r2093;
	// end inline asm
	// begin inline asm
	madc.lo.cc.u32 %r2130, %r8174, %r8183, %r2097;
	// end inline asm
	// begin inline asm
	madc.hi.cc.u32 %r2134, %r8174, %r8183, %r2101;
	// end inline asm
	// begin inline asm
	madc.lo.cc.u32 %r2138, %r8174, %r8185, %r2105;
	// end inline asm
	// begin inline asm
	madc.hi.cc.u32 %r2142, %r8174, %r8185, %r2109;
	// end inline asm
	// begin inline asm
	madc.lo.cc.u32 %r2146, %r8174, %r8187, %r2113;
	// end inline asm
	// begin inline asm
	madc.hi.cc.u32 %r2150, %r8174, %r8187, %r2116;
	// end inline asm
	// begin inline asm
	addc.cc.u32 %r2154, %r2119, %r2837;
	// end inline asm
	// begin inline asm
	mad.lo.cc.u32 %r2157, %r8173, %r8180, %r2122;
	// end inline asm
	// begin inline asm
	madc.hi.cc.u32 %r2161, %r8173, %r8180, %r2126;
	// end inline asm
	// begin inline asm
	madc.lo.cc.u32 %r2165, %r8173, %r8182, %r2130;
	// end inline asm
	// begin inline asm
	madc.hi.cc.u32 %r2169, %r8173, %r8182, %r2134;
	// end inline asm
	// begin inline asm
	madc.lo.cc.u32 %r2173, %r8173, %r8184, %r2138;
	// end inline asm
	// begin inline asm
	madc.hi.cc.u32 %r2177, %r8173, %r8184, %r2142;
	// end inline asm
	// begin inline asm
	madc.lo.cc.u32 %r2181, %r8173, %r8186, %r2146;
	// end inline asm
	// begin inline asm
	madc.hi.cc.u32 %r2185, %r8173, %r8186, %r2150;
	// end inline asm
	// begin inline asm
	addc.cc.u32 %r2189, %r1922, %r2154;
	// end inline asm
	// begin inline asm
	addc.cc.u32 %r2192, %r1926, %r2837;
	// end inline asm
	// begin inline asm
	addc.cc.u32 %r2195, %r2837, %r2837;
	// end inline asm
	// begin inline asm
	mad.lo.cc.u32 %r2198, %r8172, %r8181, %r2165;
	// end inline asm
	// begin inline asm
	madc.hi.cc.u32 %r2202, %r8172, %r8181, %r2169;
	// end inline asm
	// begin inline asm
	madc.lo.cc.u32 %r2206, %r8172, %r8183, %r2173;
	// end inline asm
	// begin inline asm
	madc.hi.cc.u32 %r2210, %r8172, %r8183, %r2177;
	// end inline asm
	// begin inline asm
	madc.lo.cc.u32 %r2214, %r8172, %r8185, %r2181;
	// end inline asm
	// begin inline asm
	madc.hi.cc.u32 %r2218, %r8172, %r8185, %r2185;
	// end inline asm
	// begin inline asm
	madc.lo.cc.u32 %r2222, %r8172, %r8187, %r2189;
	// end inline asm
	// begin inline asm
	madc.hi.cc.u32 %r2226, %r8172, %r8187, %r2192;
	// end inline asm
	mov.b32 	%r2840, -1;
	// begin inline asm
	add.cc.u32 %r2230, %r2837, %r2840;
	// end inline asm
	// begin inline asm
	addc.cc.u32 %r2233, %r1929, %r2837;
	// end inline asm
	// begin inline asm
	addc.u32 %r2236, %r2837, %r2837;
	// end inline asm
	mul.lo.s32 	%r2303, %r2233, -268435457;
	// begin inline asm
	mad.lo.cc.u32 %r2239, %r2303, %r67, %r2233;
	// end inline asm
	// begin inline asm
	madc.hi.cc.u32 %r2243, %r2303, %r67, %r1933;
	// end inline asm
	// begin inline asm
	madc.lo.cc.u32 %r2247, %r2303, %r69, %r2005;
	// end inline asm
	// begin inline asm
	madc.hi.cc.u32 %r2251, %r2303, %r69, %r2009;
	// end inline asm
	// begin inline asm
	madc.lo.cc.u32 %r2255, %r2303, %r71, %r2081;
	// end inline asm
	// begin inline asm
	madc.hi.cc.u32 %r2259, %r2303, %r71, %r2085;
	// end inline asm
	// begin inline asm
	madc.lo.cc.u32 %r2263, %r2303, %r73, %r2157;
	// end inline asm
	// begin inline asm
	madc.hi.cc.u32 %r2267, %r2303, %r73, %r2161;
	// end inline asm
	// begin inline asm
	addc.cc.u32 %r2271, %r2837, %r2837;
	// end inline asm
	// begin inline asm
	mad.lo.cc.u32 %r2274, %r2303, %r68, %r2837;
	// end inline asm
	// begin inline asm
	madc.hi.cc.u32 %r2278, %r2303, %r68, %r2837;
	// end inline asm
	// begin inline asm
	madc.lo.cc.u32 %r2282, %r2303, %r70, %r2837;
	// end inline asm
	// begin inline asm
	madc.hi.cc.u32 %r2286, %r2303, %r70, %r2837;
	// end inline asm
	// begin inline asm
	madc.lo.cc.u32 %r2290, %r2303, %r72, %r2837;
	// end inline asm
	// begin inline asm
	madc.hi.cc.u32 %r2294, %r2303, %r72, %r2837;
	// end inline asm
	// begin inline asm
	madc.lo.cc.u32 %r2298, %r2303, %r74, %r2837;
	// end inline asm
	// begin inline asm
	madc.hi.cc.u32 %r2302, %r2303, %r74, %r2837;
	// end inline asm
	// begin inline asm
	add.cc.u32 %r2306, %r2236, %r2840;
	// end inline asm
	// begin inline asm
	addc.cc.u32 %r2309, %r2274, %r2243;
	// end inline asm
	// begin inline asm
	addc.u32 %r2312, %r2837, %r2837;
	// end inline asm
	mul.lo.s32 	%r2379, %r2309, -268435457;
	// begin inline asm
	mad.lo.cc.u32 %r2315, %r2379, %r67, %r2309;
	// end inline asm
	// begin inline asm
	madc.hi.cc.u32 %r2319, %r2379, %r67, %r2278;
	// end inline asm
	// begin inline asm
	madc.lo.cc.u32 %r2323, %r2379, %r69, %r2282;
	// end inline asm
	// begin inline asm
	madc.hi.cc.u32 %r2327, %r2379, %r69, %r2286;
	// end inline asm
	// begin inline asm
	madc.lo.cc.u32 %r2331, %r2379, %r71, %r2290;
	// end inline asm
	// begin inline asm
	madc.hi.cc.u32 %r2335, %r2379, %r71, %r2294;
	// end inline asm
	// begin inline asm
	madc.lo.cc.u32 %r2339, %r2379, %r73, %r2298;
	// end inline asm
	// begin inline asm
	madc.hi.cc.u32 %r2343, %r2379, %r73, %r2302;
	// end inline asm
	// begin inline asm
	addc.cc.u32 %r2347, %r2837, %r2837;
	// end inline asm
	// begin inline asm
	mad.lo.cc.u32 %r2350, %r2379, %r68, %r2247;
	// end inline asm
	// begin inline asm
	madc.hi.cc.u32 %r2354, %r2379, %r68, %r2251;
	// end inline asm
	// begin inline asm
	madc.lo.cc.u32 %r2358, %r2379, %r70, %r2255;
	// end inline asm
	// begin inline asm
	madc.hi.cc.u32 %r2362, %r2379, %r70, %r2259;
	// end inline asm
	// begin inline asm
	madc.lo.cc.u32 %r2366, %r2379, %r72, %r2263;
	// end inline asm
	// begin inline asm
	madc.hi.cc.u32 %r2370, %r2379, %r72, %r2267;
	// end inline asm
	// begin inline asm
	madc.lo.cc.u32 %r2374, %r2379, %r74, %r2271;
	// end inline asm
	// begin inline asm
	madc.hi.cc.u32 %r2378, %r2379, %r74, %r2837;
	// end inline asm
	// begin inline asm
	add.cc.u32 %r2382, %r2312, %r2840;
	// end inline asm
	// begin inline asm
	addc.cc.u32 %r2385, %r2350, %r2319;
	// end inline asm
	// begin inline asm
	addc.u32 %r2388, %r2837, %r2837;
	// end inline asm
	mul.lo.s32 	%r2455, %r2385, -268435457;
	// begin inline asm
	mad.lo.cc.u32 %r2391, %r2455, %r67, %r2385;
	// end inline asm
	// begin inline asm
	madc.hi.cc.u32 %r2395, %r2455, %r67, %r2354;
	// end inline asm
	// begin inline asm
	madc.lo.cc.u32 %r2399, %r2455, %r69, %r2358;
	// end inline asm
	// begin inline asm
	madc.hi.cc.u32 %r2403, %r2455, %r69, %r2362;
	// end inline asm
	// begin inline asm
	madc.lo.cc.u32 %r2407, %r2455, %r71, %r2366;
	// end inline asm
	// begin inline asm
	madc.hi.cc.u32 %r2411, %r2455, %r71, %r2370;
	// end inline asm
	// begin inline asm
	madc.lo.cc.u32 %r2415, %r2455, %r73, %r2374;
	// end inline asm
	// begin inline asm
	madc.hi.cc.u32 %r2419, %r2455, %r73, %r2378;
	// end inline asm
	// begin inline asm
	addc.cc.u32 %r2423, %r2837, %r2837;
	// end inline asm
	// begin inline asm
	mad.lo.cc.u32 %r2426, %r2455, %r68, %r2323;
	// end inline asm
	// begin inline asm
	madc.hi.cc.u32 %r2430, %r2455, %r68, %r2327;
	// end inline asm
	// begin inline asm
	madc.lo.cc.u32 %r2434, %r2455, %r70, %r2331;
	// end inline asm
	// begin inline asm
	madc.hi.cc.u32 %r2438, %r2455, %r70, %r2335;
	// end inline asm
	// begin inline asm
	madc.lo.cc.u32 %r2442, %r2455, %r72, %r2339;
	// end inline asm
	// begin inline asm
	madc.hi.cc.u32 %r2446, %r2455, %r72, %r2343;
	// end inline asm
	// begin inline asm
	madc.lo.cc.u32 %r2450, %r2455, %r74, %r2347;
	// end inline asm
	// begin inline asm
	madc.hi.cc.u32 %r2454, %r2455, %r74, %r2837;
	// end inline asm
	// begin inline asm
	add.cc.u32 %r2458, %r2388, %r2840;
	// end inline asm
	// begin inline asm
	addc.cc.u32 %r2461, %r2426, %r2395;
	// end inline asm
	// begin inline asm
	addc.u32 %r2464, %r2837, %r2837;
	// end inline asm
	mul.lo.s32 	%r2531, %r2461, -268435457;
	// begin inline asm
	mad.lo.cc.u32 %r2467, %r2531, %r67, %r2461;
	// end inline asm
	// begin inline asm
	madc.hi.cc.u32 %r2471, %r2531, %r67, %r2430;
	// end inline asm
	// begin inline asm
	madc.lo.cc.u32 %r2475, %r2531, %r69, %r2434;
	// end inline asm
	// begin inline asm
	madc.hi.cc.u32 %r2479, %r2531, %r69, %r2438;
	// end inline asm
	// begin inline asm
	madc.lo.cc.u32 %r2483, %r2531, %r71, %r2442;
	// end inline asm
	// begin inline asm
	madc.hi.cc.u32 %r2487, %r2531, %r71, %r2446;
	// end inline asm
	// begin inline asm
	madc.lo.cc.u32 %r2491, %r2531, %r73, %r2450;
	// end inline asm
	// begin inline asm
	madc.hi.cc.u32 %r2495, %r2531, %r73, %r2454;
	// end inline asm
	// begin inline asm
	addc.cc.u32 %r2499, %r2837, %r2837;
	// end inline asm
	// begin inline asm
	mad.lo.cc.u32 %r2502, %r2531, %r68, %r2399;
	// end inline asm
	// begin inline asm
	madc.hi.cc.u32 %r2506, %r2531, %r68, %r2403;
	// end inline asm
	// begin inline asm
	madc.lo.cc.u32 %r2510, %r2531, %r70, %r2407;
	// end inline asm
	// begin inline asm
	madc.hi.cc.u32 %r2514, %r2531, %r70, %r2411;
	// end inline asm
	// begin inline asm
	madc.lo.cc.u32 %r2518, %r2531, %r72, %r2415;
	// end inline asm
	// begin inline asm
	madc.hi.cc.u32 %r2522, %r2531, %r72, %r2419;
	// end inline asm
	// begin inline asm
	madc.lo.cc.u32 %r2526, %r2531, %r74, %r2423;
	// end inline asm
	// begin inline asm
	madc.hi.cc.u32 %r2530, %r2531, %r74, %r2837;
	// end inline asm
	// begin inline asm
	add.cc.u32 %r2534, %r2464, %r2840;
	// end inline asm
	// begin inline asm
	addc.cc.u32 %r2537, %r2502, %r2471;
	// end inline asm
	// begin inline asm
	addc.u32 %r2540, %r2837, %r2837;
	// end inline asm
	mul.lo.s32 	%r2607, %r2537, -268435457;
	// begin inline asm
	mad.lo.cc.u32 %r2543, %r2607, %r67, %r2537;
	// end inline asm
	// begin inline asm
	madc.hi.cc.u32 %r2547, %r2607, %r67, %r2506;
	// end inline asm
	// begin inline asm
	madc.lo.cc.u32 %r2551, %r2607, %r69, %r2510;
	// end inline asm
	// begin inline asm
	madc.hi.cc.u32 %r2555, %r2607, %r69, %r2514;
	// end inline asm
	// begin inline asm
	madc.lo.cc.u32 %r2559, %r2607, %r71, %r2518;
	// end inline asm
	// begin inline asm
	madc.hi.cc.u32 %r2563, %r2607, %r71, %r2522;
	// end inline asm
	// begin inline asm
	madc.lo.cc.u32 %r2567, %r2607, %r73, %r2526;
	// end inline asm
	// begin inline asm
	madc.hi.cc.u32 %r2571, %r2607, %r73, %r2530;
	// end inline asm
	// begin inline asm
	addc.cc.u32 %r2575, %r2837, %r2837;
	// end inline asm
	// begin inline asm
	mad.lo.cc.u32 %r2578, %r2607, %r68, %r2475;
	// end inline asm
	// begin inline asm
	madc.hi.cc.u32 %r2582, %r2607, %r68, %r2479;
	// end inline asm
	// begin inline asm
	madc.lo.cc.u32 %r2586, %r2607, %r70, %r2483;
	// end inline asm
	// begin inline asm
	madc.hi.cc.u32 %r2590, %r2607, %r70, %r2487;
	// end inline asm
	// begin inline asm
	madc.lo.cc.u32 %r2594, %r2607, %r72, %r2491;
	// end inline asm
	// begin inline asm
	madc.hi.cc.u32 %r2598, %r2607, %r72, %r2495;
	// end inline asm
	// begin inline asm
	madc.lo.cc.u32 %r2602, %r2607, %r74, %r2499;
	// end inline asm
	// begin inline asm
	madc.hi.cc.u32 %r2606, %r2607, %r74, %r2837;
	// end inline asm
	// begin inline asm
	add.cc.u32 %r2610, %r2540, %r2840;
	// end inline asm
	// begin inline asm
	addc.cc.u32 %r2613, %r2578, %r2547;
	// end inline asm
	// begin inline asm
	addc.u32 %r2616, %r2837, %r2837;
	// end inline asm
	mul.lo.s32 	%r2683, %r2613, -268435457;
	// begin inline asm
	mad.lo.cc.u32 %r2619, %r2683, %r67, %r2613;
	// end inline asm
	// begin inline asm
	madc.hi.cc.u32 %r2623, %r2683, %r67, %r2582;
	// end inline asm
	// begin inline asm
	madc.lo.cc.u32 %r2627, %r2683, %r69, %r2586;
	// end inline asm
	// begin inline asm
	madc.hi.cc.u32 %r2631, %r2683, %r69, %r2590;
	// end inline asm
	// begin inline asm
	madc.lo.cc.u32 %r2635, %r2683, %r71, %r2594;
	// end inline asm
	// begin inline asm
	madc.hi.cc.u32 %r2639, %r2683, %r71, %r2598;
	// end inline asm
	// begin inline asm
	madc.lo.cc.u32 %r2643, %r2683, %r73, %r2602;
	// end inline asm
	// begin inline asm
	madc.hi.cc.u32 %r2647, %r2683, %r73, %r2606;
	// end inline asm
	// begin inline asm
	addc.cc.u32 %r2651, %r2837, %r2837;
	// end inline asm
	// begin inline asm
	mad.lo.cc.u32 %r2654, %r2683, %r68, %r2551;
	// end inline asm
	// begin inline asm
	madc.hi.cc.u32 %r2658, %r2683, %r68, %r2555;
	// end inline asm
	// begin inline asm
	madc.lo.cc.u32 %r2662, %r2683, %r70, %r2559;
	// end inline asm
	// begin inline asm
	madc.hi.cc.u32 %r2666, %r2683, %r70, %r2563;
	// end inline asm
	// begin inline asm
	madc.lo.cc.u32 %r2670, %r2683, %r72, %r2567;
	// end inline asm
	// begin inline asm
	madc.hi.cc.u32 %r2674, %r2683, %r72, %r2571;
	// end inline asm
	// begin inline asm
	madc.lo.cc.u32 %r2678, %r2683, %r74, %r2575;
	// end inline asm
	// begin inline asm
	madc.hi.cc.u32 %r2682, %r2683, %r74, %r2837;
	// end inline asm
	// begin inline asm
	add.cc.u32 %r2686, %r2616, %r2840;
	// end inline asm
	// begin inline asm
	addc.cc.u32 %r2689, %r2654, %r2623;
	// end inline asm
	// begin inline asm
	addc.u32 %r2692, %r2837, %r2837;
	// end inline asm
	mul.lo.s32 	%r2759, %r2689, -268435457;
	// begin inline asm
	mad.lo.cc.u32 %r2695, %r2759, %r67, %r2689;
	// end inline asm
	// begin inline asm
	madc.hi.cc.u32 %r2699, %r2759, %r67, %r2658;
	// end inline asm
	// begin inline asm
	madc.lo.cc.u32 %r2703, %r2759, %r69, %r2662;
	// end inline asm
	// begin inline asm
	madc.hi.cc.u32 %r2707, %r2759, %r69, %r2666;
	// end inline asm
	// begin inline asm
	madc.lo.cc.u32 %r2711, %r2759, %r71, %r2670;
	// end inline asm
	// begin inline asm
	madc.hi.cc.u32 %r2715, %r2759, %r71, %r2674;
	// end inline asm
	// begin inline asm
	madc.lo.cc.u32 %r2719, %r2759, %r73, %r2678;
	// end inline asm
	// begin inline asm
	madc.hi.cc.u32 %r2723, %r2759, %r73, %r2682;
	// end inline asm
	// begin inline asm
	addc.cc.u32 %r2727, %r2837, %r2837;
	// end inline asm
	// begin inline asm
	mad.lo.cc.u32 %r2730, %r2759, %r68, %r2627;
	// end inline asm
	// begin inline asm
	madc.hi.cc.u32 %r2734, %r2759, %r68, %r2631;
	// end inline asm
	// begin inline asm
	madc.lo.cc.u32 %r2738, %r2759, %r70, %r2635;
	// end inline asm
	// begin inline asm
	madc.hi.cc.u32 %r2742, %r2759, %r70, %r2639;
	// end inline asm
	// begin inline asm
	madc.lo.cc.u32 %r2746, %r2759, %r72, %r2643;
	// end inline asm
	// begin inline asm
	madc.hi.cc.u32 %r2750, %r2759, %r72, %r2647;
	// end inline asm
	// begin inline asm
	madc.lo.cc.u32 %r2754, %r2759, %r74, %r2651;
	// end inline asm
	// begin inline asm
	madc.hi.cc.u32 %r2758, %r2759, %r74, %r2837;
	// end inline asm
	// begin inline asm
	add.cc.u32 %r2762, %r2692, %r2840;
	// end inline asm
	// begin inline asm
	addc.cc.u32 %r2765, %r2730, %r2699;
	// end inline asm
	// begin inline asm
	addc.u32 %r2768, %r2837, %r2837;
	// end inline asm
	mul.lo.s32 	%r2835, %r2765, -268435457;
	// begin inline asm
	mad.lo.cc.u32 %r2771, %r2835, %r67, %r2765;
	// end inline asm
	// begin inline asm
	madc.hi.cc.u32 %r2775, %r2835, %r67, %r2734;
	// end inline asm
	// begin inline asm
	madc.lo.cc.u32 %r2779, %r2835, %r69, %r2738;
	// end inline asm
	// begin inline asm
	madc.hi.cc.u32 %r2783, %r2835, %r69, %r2742;
	// end inline asm
	// begin inline asm
	madc.lo.cc.u32 %r2787, %r2835, %r71, %r2746;
	// end inline asm
	// begin inline asm
	madc.hi.cc.u32 %r2791, %r2835, %r71, %r2750;
	// end inline asm
	// begin inline asm
	madc.lo.cc.u32 %r2795, %r2835, %r73, %r2754;
	// end inline asm
	// begin inline asm
	madc.hi.cc.u32 %r2799, %r2835, %r73, %r2758;
	// end inline asm
	// begin inline asm
	addc.cc.u32 %r2803, %r2837, %r2837;
	// end inline asm
	// begin inline asm
	mad.lo.cc.u32 %r2806, %r2835, %r68, %r2703;
	// end inline asm
	// begin inline asm
	madc.hi.cc.u32 %r2810, %r2835, %r68, %r2707;
	// end inline asm
	// begin inline asm
	madc.lo.cc.u32 %r2814, %r2835, %r70, %r2711;
	// end inline asm
	// begin inline asm
	madc.hi.cc.u32 %r2818, %r2835, %r70, %r2715;
	// end inline asm
	// begin inline asm
	madc.lo.cc.u32 %r2822, %r2835, %r72, %r2719;
	// end inline asm
	// begin inline asm
	madc.hi.cc.u32 %r2826, %r2835, %r72, %r2723;
	// end inline asm
	// begin inline asm
	madc.lo.cc.u32 %r2830, %r2835, %r74, %r2727;
	// end inline asm
	// begin inline asm
	madc.hi.cc.u32 %r2834, %r2835, %r74, %r2837;
	// end inline asm
	// begin inline asm
	add.cc.u32 %r2838, %r2768, %r2840;
	// end inline asm
	// begin inline asm
	addc.cc.u32 %r2841, %r2806, %r2775;
	// end inline asm
	// begin inline asm
	addc.cc.u32 %r2844, %r2810, %r2779;
	// end inline asm
	// begin inline asm
	addc.cc.u32 %r2847, %r2814, %r2783;
	// end inline asm
	// begin inline asm
	addc.cc.u32 %r2850, %r2818, %r2787;
	// end inline asm
	// begin inline asm
	addc.cc.u32 %r2853, %r2822, %r2791;
	// end inline asm
	// begin inline asm
	addc.cc.u32 %r2856, %r2826, %r2795;
	// end inline asm
	// begin inline asm
	addc.cc.u32 %r2859, %r2830, %r2799;
	// end inline asm
	// begin inline asm
	addc.cc.u32 %r2862, %r2834, %r2803;
	// end inline asm
	// begin inline asm
	add.cc.u32 %r8179, %r2198, %r2841;
	// end inline asm
	// begin inline asm
	addc.cc.u32 %r8178, %r2202, %r2844;
	// end inline asm
	// begin inline asm
	addc.cc.u32 %r8177, %r2206, %r2847;
	// end inline asm
	// begin inline asm
	addc.cc.u32 %r8176, %r2210, %r2850;
	// end inline asm
	// begin inline asm
	addc.cc.u32 %r8175, %r2214, %r2853;
	// end inline asm
	// begin inline asm
	addc.cc.u32 %r8174, %r2218, %r2856;
	// end inline asm
	// begin inline asm
	addc.cc.u32 %r8173, %r2222, %r2859;
	// end inline asm
	// begin inline asm
	addc.u32 %r8172, %r2226, %r2862;
	// end inline asm
	setp.gt.u32 	%p24, %r8172, %r74;
	@%p24 bra 	$L__BB0_36;
	setp.lt.u32 	%p25, %r8172, %r74;
	@%p25 bra 	$L__BB0_37;
	setp.gt.u32 	%p26, %r8173, %r73;
	@%p26 bra 	$L__BB0_36;
	setp.lt.u32 	%p27, %r8173, %r73;
	@%p27 bra 	$L__BB0_37;
	setp.gt.u32 	%p28, %r8174, %r72;
	@%p28 bra 	$L__BB0_36;
	setp.lt.u32 	%p29, %r8174, %r72;
	@%p29 bra 	$L__BB0_37;
	setp.gt.u32 	%p30, %r8175, %r71;
	@%p30 bra 	$L__BB0_36;
	setp.lt.u32 	%p31, %r8175, %r71;
	@%p31 bra 	$L__BB0_37;
	setp.gt.u32 	%p32, %r8176, %r70;
	@%p32 bra 	$L__BB0_36;
	setp.lt.u32 	%p33, %r8176, %r70;
	@%p33 bra 	$L__BB0_37;
	setp.gt.u32 	%p34, %r8177, %r69;
	@%p34 bra 	$L__BB0_36;
	setp.lt.u32 	%p35, %r8177, %r69;
	@%p35 bra 	$L__BB0_37;
	setp.gt.u32 	%p36, %r8178, %r68;
	@%p36 bra 	$L__BB0_36;
	setp.lt.u32 	%p37, %r8178, %r68;
	setp.lt.u32 	%p38, %r8179, %r67;
	or.pred  	%p39, %p37, %p38;
	@%p39 bra 	$L__BB0_37;
$L__BB0_36:
	// begin inline asm
	sub.cc.u32 %r8179, %r8179, %r67;
subc.cc.u32 %r8178, %r8178, %r68;
subc.cc.u32 %r8177, %r8177, %r69;
subc.cc.u32 %r8176, %r8176, %r70;
subc.cc.u32 %r8175, %r8175, %r71;
subc.cc.u32 %r8174, %r8174, %r72;
subc.cc.u32 %r8173, %r8173, %r73;
subc.u32 %r8172, %r8172, %r74;

	// end inline asm
$L__BB0_37:
	mov.b32 	%r4089, 0;
	// begin inline asm
	mad.lo.cc.u32 %r2913, %r8180, %r8181, %r4089;
	// end inline asm
	// begin inline asm
	madc.hi.cc.u32 %r2917, %r8180, %r8181, %r4089;
	// end inline asm
	// begin inline asm
	madc.lo.cc.u32 %r2921, %r8180, %r8183, %r4089;
	// end inline asm
	// begin inline asm
	madc.hi.cc.u32 %r2925, %r8180, %r8183, %r4089;
	// end inline asm
	// begin inline asm
	madc.lo.cc.u32 %r2929, %r8180, %r8185, %r4089;
	// end inline asm
	// begin inline asm
	madc.hi.cc.u32 %r2933, %r8180, %r8185, %r4089;
	// end inline asm
	// begin inline asm
	madc.lo.cc.u32 %r2937, %r8180, %r8187, %r4089;
	// end inline asm
	// begin inline asm
	madc.hi.cc.u32 %r2941, %r8180, %r8187, %r4089;
	// end inline asm
	// begin inline asm
	mad.lo.cc.u32 %r2945, %r8181, %r8180, %r2913;
	// end inline asm
	// begin inline asm
	madc.hi.cc.u32 %r2949, %r8181, %r8180, %r2917;
	// end inline asm
	// begin inline asm
	madc.lo.cc.u32 %r2953, %r8181, %r8182, %r2921;
	// end inline asm
	// begin inline asm
	madc.hi.cc.u32 %r2957, %r8181, %r8182, %r2925;
	// end inline asm
	// begin inline asm
	madc.lo.cc.u32 %r2961, %r8181, %r8184, %r2929;
	// end inline asm
	// begin inline asm
	madc.hi.cc.u32 %r2965, %r8181, %r8184, %r2933;
	// end inline asm
	// begin inline asm
	madc.lo.cc.u32 %r2969, %r8181, %r8186, %r2937;
	// end inline asm
	// begin inline asm
	madc.hi.cc.u32 %r2973, %r8181, %r8186, %r2941;
	// end inline asm
	// begin inline asm
	addc.cc.u32 %r2977, %r4089, %r4089;
	// end inline asm
	// begin inline asm
	mad.lo.cc.u32 %r2980, %r8182, %r8181, %r2953;
	// end inline asm
	// begin inline asm
	madc.hi.cc.u32 %r2984, %r8182, %r8181, %r2957;
	// end inline asm
	// begin inline asm
	madc.lo.cc.u32 %r2988, %r8182, %r8183, %r2961;
	// end inline asm
	// begin inline asm
	madc.hi.cc.u32 %r2992, %r8182, %r8183, %r2965;
	// end inline asm
	// begin inline asm
	madc.lo.cc.u32 %r2996, %r8182, %r8185, %r2969;
	// end inline asm
	// begin inline asm
	madc.hi.cc.u32 %r3000, %r8182, %r8185, %r2973;
	// end inline asm
	// begin inline asm
	madc.lo.cc.u32 %r3004, %r8182, %r8187, %r2977;
	// end inline asm
	// begin inline asm
	madc.hi.cc.u32 %r3008, %r8182, %r8187, %r4089;
	// end inline asm
	// begin inline asm
	mad.lo.cc.u32 %r3012, %r8183, %r8180, %r2980;
	// end inline asm
	// begin inline asm
	madc.hi.cc.u32 %r3016, %r8183, %r8180, %r2984;
	// end inline asm
	// begin inline asm
	madc.lo.cc.u32 %r3020, %r8183, %r8182, %r2988;
	// end inline asm
	// begin inline asm
	madc.hi.cc.u32 %r3024, %r8183, %r8182, %r2992;
	// end inline asm
	// begin inline asm
	madc.lo.cc.u32 %r3028, %r8183, %r8184, %r2996;
	// end inline asm
	// begin inline asm
	madc.hi.cc.u32 %r3032, %r8183, %r8184, %r3000;
	// end inline asm
	// begin inline asm
	madc.lo.cc.u32 %r3036, %r8183, %r8186, %r3004;
	// end inline asm
	// begin inline asm
	madc.hi.cc.u32 %r3040, %r8183, %r8186, %r3008;
	// end inline asm
	// begin inline asm
	addc.cc.u32 %r3044, %r4089, %r4089;
	// end inline asm
	// begin inline asm
	mad.lo.cc.u32 %r3047, %r8184, %r8181, %r3020;
	// end inline asm
	// begin inline asm
	madc.hi.cc.u32 %r3051, %r8184, %r8181, %r3024;
	// end inline asm
	// begin inline asm
	madc.lo.cc.u32 %r3055, %r8184, %r8183, %r3028;
	// end inline asm
	// begin inline asm
	madc.hi.cc.u32 %r3059, %r8184, %r8183, %r3032;
	// end inline asm
	// begin inline asm
	madc.lo.cc.u32 %r3063, %r8184, %r8185, %r3036;
	// end inline asm
	// begin inline asm
	madc.hi.cc.u32 %r3067, %r8184, %r8185, %r3040;
	// end inline asm
	// begin inline asm
	madc.lo.cc.u32 %r3071, %r8184, %r8187, %r3044;
	// end inline asm
	// begin inline asm
	madc.hi.cc.u32 %r3075, %r8184, %r8187, %r4089;
	// end inline asm
	// begin inline asm
	mad.lo.cc.u32 %r3079, %r8185, %r8180, %r3047;
	// end inline asm
	// begin inline asm
	madc.hi.cc.u32 %r3083, %r8185, %r8180, %r3051;
	// end inline asm
	// begin inline asm
	madc.lo.cc.u32 %r3087, %r8185, %r8182, %r3055;
	// end inline asm
	// begin inline asm
	madc.hi.cc.u32 %r3091, %r8185, %r8182, %r3059;
	// end inline asm
	// begin inline asm
	madc.lo.cc.u32 %r3095, %r8185, %r8184, %r3063;
	// end inline asm
	// begin inline asm
	madc.hi.cc.u32 %r3099, %r8185, %r8184, %r3067;
	// end inline asm
	// begin inline asm
	madc.lo.cc.u32 %r3103, %r8185, %r8186, %r3071;
	// end inline asm
	// begin inline asm
	madc.hi.cc.u32 %r3107, %r8185, %r8186, %r3075;
	// end inline asm
	// begin inline asm
	addc.cc.u32 %r3111, %r4089, %r4089;
	// end inline asm
	// begin inline asm
	mad.lo.cc.u32 %r3114, %r8186, %r8181, %r3087;
	// end inline asm
	// begin inline asm
	madc.hi.cc.u32 %r3118, %r8186, %r8181, %r3091;
	// end inline asm
	// begin inline asm
	madc.lo.cc.u32 %r3122, %r8186, %r8183, %r3095;
	// end inline asm
	// begin inline asm
	madc.hi.cc.u32 %r3126, %r8186, %r8183, %r3099;
	// end inline asm
	// begin inline asm
	madc.lo.cc.u32 %r3130, %r8186, %r8185, %r3103;
	// end inline asm
	// begin inline asm
	madc.hi.cc.u32 %r3134, %r8186, %r8185, %r3107;
	// end inline asm
	// begin inline asm
	madc.lo.cc.u32 %r3138, %r8186, %r8187, %r3111;
	// end inline asm
	// begin inline asm
	madc.hi.cc.u32 %r3142, %r8186, %r8187, %r4089;
	// end inline asm
	// begin inline asm
	mad.lo.cc.u32 %r3146, %r8187, %r8180, %r3114;
	// end inline asm
	// begin inline asm
	madc.hi.cc.u32 %r3150, %r8187, %r8180, %r3118;
	// end inline asm
	// begin inline asm
	madc.lo.cc.u32 %r3154, %r8187, %r8182, %r3122;
	// end inline asm
	// begin inline asm
	madc.hi.cc.u32 %r3158, %r8187, %r8182, %r3126;
	// end inline asm
	// begin inline asm
	madc.lo.cc.u32 %r3162, %r8187, %r8184, %r3130;
	// end inline asm
	// begin inline asm
	madc.hi.cc.u32 %r3166, %r8187, %r8184, %r3134;
	// end inline asm
	// begin inline asm
	madc.lo.cc.u32 %r3170, %r8187, %r8186, %r3138;
	// end inline asm
	// begin inline asm
	madc.hi.cc.u32 %r3174, %r8187, %r8186, %r3142;
	// end inline asm
	// begin inline asm
	addc.cc.u32 %r3178, %r4089, %r4089;
	// end inline asm
	// begin inline asm
	mad.lo.cc.u32 %r3181, %r8180, %r8180, %r4089;
	// end inline asm
	// begin inline asm
	madc.hi.cc.u32 %r3185, %r8180, %r8180, %r2945;
	// end inline asm
	// begin inline asm
	madc.lo.cc.u32 %r3189, %r8180, %r8182, %r2949;
	// end inline asm
	// begin inline asm
	madc.hi.cc.u32 %r3193, %r8180, %r8182, %r3012;
	// end inline asm
	// begin inline asm
	madc.lo.cc.u32 %r3197, %r8180, %r8184, %r3016;
	// end inline asm
	// begin inline asm
	madc.hi.cc.u32 %r3201, %r8180, %r8184, %r3079;
	// end inline asm
	// begin inline asm
	madc.lo.cc.u32 %r3205, %r8180, %r8186, %r3083;
	// end inline asm
	// begin inline asm
	madc.hi.cc.u32 %r3209, %r8180, %r8186, %r3146;
	// end inline asm
	// begin inline asm
	addc.cc.u32 %r3213, %r3150, %r4089;
	// end inline asm
	// begin inline asm
	addc.cc.u32 %r3216, %r3154, %r4089;
	// end inline asm
	// begin inline asm
	addc.cc.u32 %r3219, %r4089, %r4089;
	// end inline asm
	// begin inline asm
	mad.lo.cc.u32 %r3222, %r8181, %r8181, %r3189;
	// end inline asm
	// begin inline asm
	madc.hi.cc.u32 %r3226, %r8181, %r8181, %r3193;
	// end inline asm
	// begin inline asm
	madc.lo.cc.u32 %r3230, %r8181, %r8183, %r3197;
	// end inline asm
	// begin inline asm
	madc.hi.cc.u32 %r3234, %r8181, %r8183, %r3201;
	// end inline asm
	// begin inline asm
	madc.lo.cc.u32 %r3238, %r8181, %r8185, %r3205;
	// end inline asm
	// begin inline asm
	madc.hi.cc.u32 %r3242, %r8181, %r8185, %r3209;
	// end inline asm
	// begin inline asm
	madc.lo.cc.u32 %r3246, %r8181, %r8187, %r3213;
	// end inline asm
	// begin inline asm
	madc.hi.cc.u32 %r3250, %r8181, %r8187, %r3216;
	// end inline asm
	// begin inline asm
	addc.cc.u32 %r3254, %r3219, %r4089;
	// end inline asm
	// begin inline asm
	mad.lo.cc.u32 %r3257, %r8182, %r8180, %r3222;
	// end inline asm
	// begin inline asm
	madc.hi.cc.u32 %r3261, %r8182, %r8180, %r3226;
	// end inline asm
	// begin inline asm
	madc.lo.cc.u32 %r3265, %r8182, %r8182, %r3230;
	// end inline asm
	// begin inline asm
	madc.hi.cc.u32 %r3269, %r8182, %r8182, %r3234;
	// end inline asm
	// begin inline asm
	madc.lo.cc.u32 %r3273, %r8182, %r8184, %r3238;
	// end inline asm
	// begin inline asm
	madc.hi.cc.u32 %r3277, %r8182, %r8184, %r3242;
	// end inline asm
	// begin inline asm
	madc.lo.cc.u32 %r3281, %r8182, %r8186, %r3246;
	// end inline asm
	// begin inline asm
	madc.hi.cc.u32 %r3285, %r8182, %r8186, %r3250;
	// end inline asm
	// begin inline asm
	addc.cc.u32 %r3289, %r3158, %r3254;
	// end inline asm
	// begin inline asm
	addc.cc.u32 %r3292, %r3162, %r4089;
	// end inline asm
	// begin inline asm
	addc.cc.u32 %r3295, %r4089, %r4089;
	// end inline asm
	// begin inline asm
	mad.lo.cc.u32 %r3298, %r8183, %r8181, %r3265;
	// end inline asm
	// begin inline asm
	madc.hi.cc.u32 %r3302, %r8183, %r8181, %r3269;
	// end inline asm
	// begin inline asm
	madc.lo.cc.u32 %r3306, %r8183, %r8183, %r3273;
	// end inline asm
	// begin inline asm
	madc.hi.cc.u32 %r3310, %r8183, %r8183, %r3277;
	// end inline asm
	// begin inline asm
	madc.lo.cc.u32 %r3314, %r8183, %r8185, %r3281;
	// end inline asm
	// begin inline asm
	madc.hi.cc.u32 %r3318, %r8183, %r8185, %r3285;
	// end inline asm
	// begin inline asm
	madc.lo.cc.u32 %r3322, %r8183, %r8187, %r3289;
	// end inline asm
	// begin inline asm
	madc.hi.cc.u32 %r3326, %r8183, %r8187, %r3292;
	// end inline asm
	// begin inline asm
	addc.cc.u32 %r3330, %r3295, %r4089;
	// end inline asm
	// begin inline asm
	mad.lo.cc.u32 %r3333, %r8184, %r8180, %r3298;
	// end inline asm
	// begin inline asm
	madc.hi.cc.u32 %r3337, %r8184, %r8180, %r3302;
	// end inline asm
	// begin inline asm
	madc.lo.cc.u32 %r3341, %r8184, %r8182, %r3306;
	// end inline asm
	// begin inline asm
	madc.hi.cc.u32 %r3345, %r8184, %r8182, %r3310;
	// end inline asm
	// begin inline asm
	madc.lo.cc.u32 %r3349, %r8184, %r8184, %r3314;
	// end inline asm
	// begin inline asm
	madc.hi.cc.u32 %r3353, %r8184, %r8184, %r3318;
	// end inline asm
	// begin inline asm
	madc.lo.cc.u32 %r3357, %r8184, %r8186, %r3322;
	// end inline asm
	// begin inline asm
	madc.hi.cc.u32 %r3361, %r8184, %r8186, %r3326;
	// end inline asm
	// begin inline asm
	addc.cc.u32 %r3365, %r3166, %r3330;
	// end inline asm
	// begin inline asm
	addc.cc.u32 %r3368, %r3170, %r4089;
	// end inline asm
	// begin inline asm
	addc.cc.u32 %r3371, %r4089, %r4089;
	// end inline asm
	// begin inline asm
	mad.lo.cc.u32 %r3374, %r8185, %r8181, %r3341;
	// end inline asm
	// begin inline asm
	madc.hi.cc.u32 %r3378, %r8185, %r8181, %r3345;
	// end inline asm
	// begin inline asm
	madc.lo.cc.u32 %r3382, %r8185, %r8183, %r3349;
	// end inline asm
	// begin inline asm
	madc.hi.cc.u32 %r3386, %r8185, %r8183, %r3353;
	// end inline asm
	// begin inline asm
	madc.lo.cc.u32 %r3390, %r8185, %r8185, %r3357;
	// end inline asm
	// begin inline asm
	madc.hi.cc.u32 %r3394, %r8185, %r8185, %r3361;
	// end inline asm
	// begin inline asm
	madc.lo.cc.u32 %r3398, %r8185, %r8187, %r3365;
	// end inline asm
	// begin inline asm
	madc.hi.cc.u32 %r3402, %r8185, %r8187, %r3368;
	// end inline asm
	// begin inline asm
	addc.cc.u32 %r3406, %r3371, %r4089;
	// end inline asm
	// begin inline asm
	mad.lo.cc.u32 %r3409, %r8186, %r8180, %r3374;
	// end inline asm
	// begin inline asm
	madc.hi.cc.u32 %r3413, %r8186, %r8180, %r3378;
	// end inline asm
	// begin inline asm
	madc.lo.cc.u32 %r3417, %r8186, %r8182, %r3382;
	// end inline asm
	// begin inline asm
	madc.hi.cc.u32 %r3421, %r8186, %r8182, %r3386;
	// end inline asm
	// begin inline asm
	madc.lo.cc.u32 %r3425, %r8186, %r8184, %r3390;
	// end inline asm
	// begin inline asm
	madc.hi.cc.u32 %r3429, %r8186, %r8184, %r3394;
	// end inline asm
	// begin inline asm
	madc.lo.cc.u32 %r3433, %r8186, %r8186, %r3398;
	// end inline asm
	// begin inline asm
	madc.hi.cc.u32 %r3437, %r8186, %r8186, %r3402;
	// end inline asm
	// begin inline asm
	addc.cc.u32 %r3441, %r3174, %r3406;
	// end inline asm
	// begin inline asm
	addc.cc.u32 %r3444, %r3178, %r4089;
	// end inline asm
	// begin inline asm
	addc.cc.u32 %r3447, %r4089, %r4089;
	// end inline asm
	// begin inline asm
	mad.lo.cc.u32 %r3450, %r8187, %r8181, %r3417;
	// end inline asm
	// begin inline asm
	madc.hi.cc.u32 %r3454, %r8187, %r8181, %r3421;
	// end inline asm
	// begin inline asm
	madc.lo.cc.u32 %r3458, %r8187, %r8183, %r3425;
	// end inline asm
	// begin inline asm
	madc.hi.cc.u32 %r3462, %r8187, %r8183, %r3429;
	// end inline asm
	// begin inline asm
	madc.lo.cc.u32 %r3466, %r8187, %r8185, %r3433;
	// end inline asm
	// begin inline asm
	madc.hi.cc.u32 %r3470, %r8187, %r8185, %r3437;
	// end inline asm
	// begin inline asm
	madc.lo.cc.u32 %r3474, %r8187, %r8187, %r3441;
	// end inline asm
	// begin inline asm
	madc.hi.cc.u32 %r3478, %r8187, %r8187, %r3444;
	// end inline asm
	mov.b32 	%r4092, -1;
	// begin inline asm
	add.cc.u32 %r3482, %r4089, %r4092;
	// end inline asm
	// begin inline asm
	addc.cc.u32 %r3485, %r3181, %r4089;
	// end inline asm
	// begin inline asm
	addc.u32 %r3488, %r4089, %r4089;
	// end inline asm
	mul.lo.s32 	%r3555, %r3485, -268435457;
	// begin inline asm
	mad.lo.cc.u32 %r3491, %r3555, %r67, %r3485;
	// end inline asm
	// begin inline asm
	madc.hi.cc.u32 %r3495, %r3555, %r67, %r3185;
	// end inline asm
	// begin inline asm
	madc.lo.cc.u32 %r3499, %r3555, %r69, %r3257;
	// end inline asm
	// begin inline asm
	madc.hi.cc.u32 %r3503, %r3555, %r69, %r3261;
	// end inline asm
	// begin inline asm
	madc.lo.cc.u32 %r3507, %r3555, %r71, %r3333;
	// end inline asm
	// begin inline asm
	madc.hi.cc.u32 %r3511, %r3555, %r71, %r3337;
	// end inline asm
	// begin inline asm
	madc.lo.cc.u32 %r3515, %r3555, %r73, %r3409;
	// end inline asm
	// begin inline asm
	madc.hi.cc.u32 %r3519, %r3555, %r73, %r3413;
	// end inline asm
	// begin inline asm
	addc.cc.u32 %r3523, %r4089, %r4089;
	// end inline asm
	// begin inline asm
	mad.lo.cc.u32 %r3526, %r3555, %r68, %r4089;
	// end inline asm
	// begin inline asm
	madc.hi.cc.u32 %r3530, %r3555, %r68, %r4089;
	// end inline asm
	// begin inline asm
	madc.lo.cc.u32 %r3534, %r3555, %r70, %r4089;
	// end inline asm
	// begin inline asm
	madc.hi.cc.u32 %r3538, %r3555, %r70, %r4089;
	// end inline asm
	// begin inline asm
	madc.lo.cc.u32 %r3542, %r3555, %r72, %r4089;
	// end inline asm
	// begin inline asm
	madc.hi.cc.u32 %r3546, %r3555, %r72, %r4089;
	// end inline asm
	// begin inline asm
	madc.lo.cc.u32 %r3550, %r3555, %r74, %r4089;
	// end inline asm
	// begin inline asm
	madc.hi.cc.u32 %r3554, %r3555, %r74, %r4089;
	// end inline asm
	// begin inline asm
	add.cc.u32 %r3558, %r3488, %r4092;
	// end inline asm
	// begin inline asm
	addc.cc.u32 %r3561, %r3526, %r3495;
	// end inline asm
	// begin inline asm
	addc.u32 %r3564, %r4089, %r4089;
	// end inline asm
	mul.lo.s32 	%r3631, %r3561, -268435457;
	// begin inline asm
	mad.lo.cc.u32 %r3567, %r3631, %r67, %r3561;
	// end inline asm
	// begin inline asm
	madc.hi.cc.u32 %r3571, %r3631, %r67, %r3530;
	// end inline asm
	// begin inline asm
	madc.lo.cc.u32 %r3575, %r3631, %r69, %r3534;
	// end inline asm
	// begin inline asm
	madc.hi.cc.u32 %r3579, %r3631, %r69, %r3538;
	// end inline asm
	// begin inline asm
	madc.lo.cc.u32 %r3583, %r3631, %r71, %r3542;
	// end inline asm
	// begin inline asm
	madc.hi.cc.u32 %r3587, %r3631, %r71, %r3546;
	// end inline asm
	// begin inline asm
	madc.lo.cc.u32 %r3591, %r3631, %r73, %r3550;
	// end inline asm
	// begin inline asm
	madc.hi.cc.u32 %r3595, %r3631, %r73, %r3554;
	// end inline asm
	// begin inline asm
	addc.cc.u32 %r3599, %r4089, %r4089;
	// end inline asm
	// begin inline asm
	mad.lo.cc.u32 %r3602, %r3631, %r68, %r3499;
	// end inline asm
	// begin inline asm
	madc.hi.cc.u32 %r3606, %r3631, %r68, %r3503;
	// end inline asm
	// begin inline asm
	madc.lo.cc.u32 %r3610, %r3631, %r70, %r3507;
	// end inline asm
	// begin inline asm
	madc.hi.cc.u32 %r3614, %r3631, %r70, %r3511;
	// end inline asm
	// begin inline asm
	madc.lo.cc.u32 %r3618, %r3631, %r72, %r3515;
	// end inline asm
	// begin inline asm
	madc.hi.cc.u32 %r3622, %r3631, %r72, %r3519;
	// end inline asm
	// begin inline asm
	madc.lo.cc.u32 %r3626, %r3631, %r74, %r3523;
	// end inline asm
	// begin inline asm
	madc.hi.cc.u32 %r3630, %r3631, %r74, %r4089;
	// end inline asm
	// begin inline asm
	add.cc.u32 %r3634, %r3564, %r4092;
	// end inline asm
	// begin inline asm
	addc.cc.u32 %r3637, %r3602, %r3571;
	// end inline asm
	// begin inline asm
	addc.u32 %r3640, %r4089, %r4089;
	// end inline asm
	mul.lo.s32 	%r3707, %r3637, -268435457;
	// begin inline asm
	mad.lo.cc.u32 %r3643, %r3707, %r67, %r3637;
	// end inline asm
	// begin inline asm
	madc.hi.cc.u32 %r3647, %r3707, %r67, %r3606;
	// end inline asm
	// begin inline asm
	madc.lo.cc.u32 %r3651, %r3707, %r69, %r3610;
	// end inline asm
	// begin inline asm
	madc.hi.cc.u32 %r3655, %r3707, %r69, %r3614;
	// end inline asm
	// begin inline asm
	madc.lo.cc.u32 %r3659, %r3707, %r71, %r3618;
	// end inline asm
	// begin inline asm
	madc.hi.cc.u32 %r3663, %r3707, %r71, %r3622;
	// end inline asm
	// begin inline asm
	madc.lo.cc.u32 %r3667, %r3707, %r73, %r3626;
	// end inline asm
	// begin inline asm
	madc.hi.cc.u32 %r3671, %r3707, %r73, %r3630;
	// end inline asm
	// begin inline asm
	addc.cc.u32 %r3675, %r4089, %r4089;
	// end inline asm
	// begin inline asm
	mad.lo.cc.u32 %r3678, %r3707, %r68, %r3575;
	// end inline asm
	// begin inline asm
	madc.hi.cc.u32 %r3682, %r3707, %r68, %r3579;
	// end inline asm
	// begin inline asm
	madc.lo.cc.u32 %r3686, %r3707, %r70, %r3583;
	// end inline asm
	// begin inline asm
	madc.hi.cc.u32 %r3690, %r3707, %r70, %r3587;
	// end inline asm
	// begin inline asm
	madc.lo.cc.u32 %r3694, %r3707, %r72, %r3591;
	// end inline asm
	// begin inline asm
	madc.hi.cc.u32 %r3698, %r3707, %r72, %r3595;
	// end inline asm
	// begin inline asm
	madc.lo.cc.u32 %r3702, %r3707, %r74, %r3599;
	// end inline asm
	// begin inline asm
	madc.hi.cc.u32 %r3706, %r3707, %r74, %r4089;
	// end inline asm
	// begin inline asm
	add.cc.u32 %r3710, %r3640, %r4092;
	// end inline asm
	// begin inline asm
	addc.cc.u32 %r3713, %r3678, %r3647;
	// end inline asm
	// begin inline asm
	addc.u32 %r3716, %r4089, %r4089;
	// end inline asm
	mul.lo.s32 	%r3783, %r3713, -268435457;
	// begin inline asm
	mad.lo.cc.u32 %r3719, %r3783, %r67, %r3713;
	// end inline asm
	// begin inline asm
	madc.hi.cc.u32 %r3723, %r3783, %r67, %r3682;
	// end inline asm
	// begin inline asm
	madc.lo.cc.u32 %r3727, %r3783, %r69, %r3686;
	// end inline asm
	// begin inline asm
	madc.hi.cc.u32 %r3731, %r3783, %r69, %r3690;
	// end inline asm
	// begin inline asm
	madc.lo.cc.u32 %r3735, %r3783, %r71, %r3694;
	// end inline asm
	// begin inline asm
	madc.hi.cc.u32 %r3739, %r3783, %r71, %r3698;
	// end inline asm
	// begin inline asm
	madc.lo.cc.u32 %r3743, %r3783, %r73, %r3702;
	// end inline asm
	// begin inline asm
	madc.hi.cc.u32 %r3747, %r3783, %r73, %r3706;
	// end inline asm
	// begin inline asm
	addc.cc.u32 %r3751, %r4089, %r4089;
	// end inline asm
	// begin inline asm
	mad.lo.cc.u32 %r3754, %r3783, %r68, %r3651;
	// end inline asm
	// begin inline asm
	madc.hi.cc.u32 %r3758, %r3783, %r68, %r3655;
	// end inline asm
	// begin inline asm
	madc.lo.cc.u32 %r3762, %r3783, %r70, %r3659;
	// end inline asm
	// begin inline asm
	madc.hi.cc.u32 %r3766, %r3783, %r70, %r3663;
	// end inline asm
	// begin inline asm
	madc.lo.cc.u32 %r3770, %r3783, %r72, %r3667;
	// end inline asm
	// begin inline asm
	madc.hi.cc.u32 %r3774, %r3783, %r72, %r3671;
	// end inline asm
	// begin inline asm
	madc.lo.cc.u32 %r3778, %r3783, %r74, %r3675;
	// end inline asm
	// begin inline asm
	madc.hi.cc.u32 %r3782, %r3783, %r74, %r4089;
	// end inline asm
	// begin inline asm
	add.cc.u32 %r3786, %r3716, %r4092;
	// end inline asm
	// begin inline asm
	addc.cc.u32 %r3789, %r3754, %r3723;
	// end inline asm
	// begin inline asm
	addc.u32 %r3792, %r4089, %r4089;
	// end inline asm
	mul.lo.s32 	%r3859, %r3789, -268435457;
	// begin inline asm
	mad.lo.cc.u32 %r3795, %r3859, %r67, %r3789;
	// end inline asm
	// begin inline asm
	madc.hi.cc.u32 %r3799, %r3859, %r67, %r3758;
	// end inline asm
	// begin inline asm
	madc.lo.cc.u32 %r3803, %r3859, %r69, %r3762;
	// end inline asm
	// begin inline asm
	madc.hi.cc.u32 %r3807, %r3859, %r69, %r3766;
	// end inline asm
	// begin inline asm
	madc.lo.cc.u32 %r3811, %r3859, %r71, %r3770;
	// end inline asm
	// begin inline asm
	madc.hi.cc.u32 %r3815, %r3859, %r71, %r3774;
	// end inline asm
	// begin inline asm
	madc.lo.cc.u32 %r3819, %r3859, %r73, %r3778;
	// end inline asm
	// begin inline asm
	madc.hi.cc.u32 %r3823, %r3859, %r73, %r3782;
	// end inline asm
	// begin inline asm
	addc.cc.u32 %r3827, %r4089, %r4089;
	// end inline asm
	// begin inline asm
	mad.lo.cc.u32 %r3830, %r3859, %r68, %r3727;
	// end inline asm
	// begin inline asm
	madc.hi.cc.u32 %r3834, %r3859, %r68, %r3731;
	// end inline asm
	// begin inline asm
	madc.lo.cc.u32 %r3838, %r3859, %r70, %r3735;
	// end inline asm
	// begin inline asm
	madc.hi.cc.u32 %r3842, %r3859, %r70, %r3739;
	// end inline asm
	// begin inline asm
	madc.lo.cc.u32 %r3846, %r3859, %r72, %r3743;
	// end inline asm
	// begin inline asm
	madc.hi.cc.u32 %r3850, %r3859, %r72, %r3747;
	// end inline asm
	// begin inline asm
	madc.lo.cc.u32 %r3854, %r3859, %r74, %r3751;
	// end inline asm
	// begin inline asm
	madc.hi.cc.u32 %r3858, %r3859, %r74, %r4089;
	// end inline asm
	// begin inline asm
	add.cc.u32 %r3862, %r3792, %r4092;
	// end inline asm
	// begin inline asm
	addc.cc.u32 %r3865, %r3830, %r3799;
	// end inline asm
	// begin inline asm
	addc.u32 %r3868, %r4089, %r4089;
	// end inline asm
	mul.lo.s32 	%r3935, %r3865, -268435457;
	// begin inline asm
	mad.lo.cc.u32 %r3871, %r3935, %r67, %r3865;
	// end inline asm
	// begin inline asm
	madc.hi.cc.u32 %r3875, %r3935, %r67, %r3834;
	// end inline asm
	// begin inline asm
	madc.lo.cc.u32 %r3879, %r3935, %r69, %r3838;
	// end inline asm
	// begin inline asm
	madc.hi.cc.u32 %r3883, %r3935, %r69, %r3842;
	// end inline asm
	// begin inline asm
	madc.lo.cc.u32 %r3887, %r3935, %r71, %r3846;
	// end inline asm
	// begin inline asm
	madc.hi.cc.u32 %r3891, %r3935, %r71, %r3850;
	// end inline asm
	// begin inline asm
	madc.lo.cc.u32 %r3895, %r3935, %r73, %r3854;
	// end inline asm
	// begin inline asm
	madc.hi.cc.u32 %r3899, %r3935, %r73, %r3858;
	// end inline asm
	// begin inline asm
	addc.cc.u32 %r3903, %r4089, %r4089;
	// end inline asm
	// begin inline asm
	mad.lo.cc.u32 %r3906, %r3935, %r68, %r3803;
	// end inline asm
	// begin inline asm
	madc.hi.cc.u32 %r3910, %r3935, %r68, %r3807;
	// end inline asm
	// begin inline asm
	madc.lo.cc.u32 %r3914, %r3935, %r70, %r3811;
	// end inline asm
	// begin inline asm
	madc.hi.cc.u32 %r3918, %r3935, %r70, %r3815;
	// end inline asm
	// begin inline asm
	madc.lo.cc.u32 %r3922, %r3935, %r72, %r3819;
	// end inline asm
	// begin inline asm
	madc.hi.cc.u32 %r3926, %r3935, %r72, %r3823;
	// end inline asm
	// begin inline asm
	madc.lo.cc.u32 %r3930, %r3935, %r74, %r3827;
	// end inline asm
	// begin inline asm
	madc.hi.cc.u32 %r3934, %r3935, %r74, %r4089;
	// end inline asm
	// begin inline asm
	add.cc.u32 %r3938, %r3868, %r4092;
	// end inline asm
	// begin inline asm
	addc.cc.u32 %r3941, %r3906, %r3875;
	// end inline asm
	// begin inline asm
	addc.u32 %r3944, %r4089, %r4089;
	// end inline asm
	mul.lo.s32 	%r4011, %r3941, -268435457;
	// begin inline asm
	mad.lo.cc.u32 %r3947, %r4011, %r67, %r3941;
	// end inline asm
	// begin inline asm
	madc.hi.cc.u32 %r3951, %r4011, %r67, %r3910;
	// end inline asm
	// begin inline asm
	madc.lo.cc.u32 %r3955, %r4011, %r69, %r3914;
	// end inline asm
	// begin inline asm
	madc.hi.cc.u32 %r3959, %r4011, %r69, %r3918;
	// end inline asm
	// begin inline asm
	madc.lo.cc.u32 %r3963, %r4011, %r71, %r3922;
	// end inline asm
	// begin inline asm
	madc.hi.cc.u32 %r3967, %r4011, %r71, %r3926;
	// end inline asm
	// begin inline asm
	madc.lo.cc.u32 %r3971, %r4011, %r73, %r3930;
	// end inline asm
	// begin inline asm
	madc.hi.cc.u32 %r3975, %r4011, %r73, %r3934;
	// end inline asm
	// begin inline asm
	addc.cc.u32 %r3979, %r4089, %r4089;
	// end inline asm
	// begin inline asm
	mad.lo.cc.u32 %r3982, %r4011, %r68, %r3879;
	// end inline asm
	// begin inline asm
	madc.hi.cc.u32 %r3986, %r4011, %r68, %r3883;
	// end inline asm
	// begin inline asm
	madc.lo.cc.u32 %r3990, %r4011, %r70, %r3887;
	// end inline asm
	// begin inline asm
	madc.hi.cc.u32 %r3994, %r4011, %r70, %r3891;
	// end inline asm
	// begin inline asm
	madc.lo.cc.u32 %r3998, %r4011, %r72, %r3895;
	// end inline asm
	// begin inline asm
	madc.hi.cc.u32 %r4002, %r4011, %r72, %r3899;
	// end inline asm
	// begin inline asm
	madc.lo.cc.u32 %r4006, %r4011, %r74, %r3903;
	// end inline asm
	// begin inline asm
	madc.hi.cc.u32 %r4010, %r4011, %r74, %r4089;
	// end inline asm
	// begin inline asm
	add.cc.u32 %r4014, %r3944, %r4092;
	// end inline asm
	// begin inline asm
	addc.cc.u32 %r4017, %r3982, %r3951;
	// end inline asm
	// begin inline asm
	addc.u32 %r4020, %r4089, %r4089;
	// end inline asm
	mul.lo.s32 	%r4087, %r4017, -268435457;
	// begin inline asm
	mad.lo.cc.u32 %r4023, %r4087, %r67, %r4017;
	// end inline asm
	// begin inline asm
	madc.hi.cc.u32 %r4027, %r4087, %r67, %r3986;
	// end inline asm
	// begin inline asm
	madc.lo.cc.u32 %r4031, %r4087, %r69, %r3990;
	// end inline asm
	// begin inline asm
	madc.hi.cc.u32 %r4035, %r4087, %r69, %r3994;
	// end inline asm
	// begin inline asm
	madc.lo.cc.u32 %r4039, %r4087, %r71, %r3998;
	// end inline asm
	// begin inline asm
	madc.hi.cc.u32 %r4043, %r4087, %r71, %r4002;
	// end inline asm
	// begin inline asm
	madc.lo.cc.u32 %r4047, %r4087, %r73, %r4006;
	// end inline asm
	// begin inline asm
	madc.hi.cc.u32 %r4051, %r4087, %r73, %r4010;
	// end inline asm
	// begin inline asm
	addc.cc.u32 %r4055, %r4089, %r4089;
	// end inline asm
	// begin inline asm
	mad.lo.cc.u32 %r4058, %r4087, %r68, %r3955;
	// end inline asm
	// begin inline asm
	madc.hi.cc.u32 %r4062, %r4087, %r68, %r3959;
	// end inline asm
	// begin inline asm
	madc.lo.cc.u32 %r4066, %r4087, %r70, %r3963;
	// end inline asm
	// begin inline asm
	madc.hi.cc.u32 %r4070, %r4087, %r70, %r3967;
	// end inline asm
	// begin inline asm
	madc.lo.cc.u32 %r4074, %r4087, %r72, %r3971;
	// end inline asm
	// begin inline asm
	madc.hi.cc.u32 %r4078, %r4087, %r72, %r3975;
	// end inline asm
	// begin inline asm
	madc.lo.cc.u32 %r4082, %r4087, %r74, %r3979;
	// end inline asm
	// begin inline asm
	madc.hi.cc.u32 %r4086, %r4087, %r74, %r4089;
	// end inline asm
	// begin inline asm
	add.cc.u32 %r4090, %r4020, %r4092;
	// end inline asm
	// begin inline asm
	addc.cc.u32 %r4093, %r4058, %r4027;
	// end inline asm
	// begin inline asm
	addc.cc.u32 %r4096, %r4062, %r4031;
	// end inline asm
	// begin inline asm
	addc.cc.u32 %r4099, %r4066, %r4035;
	// end inline asm
	// begin inline asm
	addc.cc.u32 %r4102, %r4070, %r4039;
	// end inline asm
	// begin inline asm
	addc.cc.u32 %r4105, %r4074, %r4043;
	// end inline asm
	// begin inline asm
	addc.cc.u32 %r4108, %r4078, %r4047;
	// end inline asm
	// begin inline asm
	addc.cc.u32 %r4111, %r4082, %r4051;
	// end inline asm
	// begin inline asm
	addc.cc.u32 %r4114, %r4086, %r4055;
	// end inline asm
	// begin inline asm
	add.cc.u32 %r8180, %r3450, %r4093;
	// end inline asm
	// begin inline asm
	addc.cc.u32 %r8181, %r3454, %r4096;
	// end inline asm
	// begin inline asm
	addc.cc.u32 %r8182, %r3458, %r4099;
	// end inline asm
	// begin inline asm
	addc.cc.u32 %r8183, %r3462, %r4102;
	// end inline asm
	// begin inline asm
	addc.cc.u32 %r8184, %r3466, %r4105;
	// end inline asm
	// begin inline asm
	addc.cc.u32 %r8185, %r3470, %r4108;
	// end inline asm
	// begin inline asm
	addc.cc.u32 %r8186, %r3474, %r4111;
	// end inline asm
	// begin inline asm
	addc.u32 %r8187, %r3478, %r4114;
	// end inline asm
	setp.gt.u32 	%p40, %r8187, %r74;
	@%p40 bra 	$L__BB0_51;
	setp.lt.u32 	%p41, %r8187, %r74;
	@%p41 bra 	$L__BB0_52;
	setp.gt.u32 	%p42, %r8186, %r73;
	@%p42 bra 	$L__BB0_51;
	setp.lt.u32 	%p43, %r8186, %r73;
	@%p43 bra 	$L__BB0_52;
	setp.gt.u32 	%p44, %r8185, %r72;
	@%p44 bra 	$L__BB0_51;
	setp.lt.u32 	%p45, %r8185, %r72;
	@%p45 bra 	$L__BB0_52;
	setp.gt.u32 	%p46, %r8184, %r71;
	@%p46 bra 	$L__BB0_51;
	setp.lt.u32 	%p47, %r8184, %r71;
	@%p47 bra 	$L__BB0_52;
	setp.gt.u32 	%p48, %r8183, %r70;
	@%p48 bra 	$L__BB0_51;
	setp.lt.u32 	%p49, %r8183, %r70;
	@%p49 bra 	$L__BB0_52;
	setp.gt.u32 	%p50, %r8182, %r69;
	@%p50 bra 	$L__BB0_51;
	setp.lt.u32 	%p51, %r8182, %r69;
	@%p51 bra 	$L__BB0_52;
	setp.gt.u32 	%p52, %r8181, %r68;
	@%p52 bra 	$L__BB0_51;
	setp.lt.u32 	%p53, %r8181, %r68;
	setp.lt.u32 	%p54, %r8180, %r67;
	or.pred  	%p55, %p53, %p54;
	@%p55 bra 	$L__BB0_52;
$L__BB0_51:
	// begin inline asm
	sub.cc.u32 %r8180, %r8180, %r67;
subc.cc.u32 %r8181, %r8181, %r68;
subc.cc.u32 %r8182, %r8182, %r69;
subc.cc.u32 %r8183, %r8183, %r70;
subc.cc.u32 %r8184, %r8184, %r71;
subc.cc.u32 %r8185, %r8185, %r72;
subc.cc.u32 %r8186, %r8186, %r73;
subc.u32 %r8187, %r8187, %r74;

	// end inline asm
$L__BB0_52:
	setp.lt.u32 	%p56, %r8155, 2;
	shr.u32 	%r8155, %r8155, 1;
	@%p56 bra 	$L__BB0_53;
	bra.uni 	$L__BB0_21;
$L__BB0_53:
	setp.ge.u32 	%p57, %r4, %r5;
	@%p57 bra 	$L__BB0_86;
	ld.param.u64 	%rd44, [ag_types__impls__ark_ff__fields__models__fp__Fp_ark_ff__fields__models__fp__montgomery_backend__MontBackend_ark_bn254__fields__fr__FrConfig__4___4__radix_fft_param_0];
	ld.const.u32 	%r83, [ag_types__impls__ark_ff__fields__models__fp__Fp_ark_ff__fields__models__fp__montgomery_backend__MontBackend_ark_bn254__fields__fr__FrConfig__4___4__P];
	ld.const.u32 	%r84, [ag_types__impls__ark_ff__fields__models__fp__Fp_ark_ff__fields__models__fp__montgomery_backend__MontBackend_ark_bn254__fields__fr__FrConfig__4___4__P+4];
	ld.const.u32 	%r85, [ag_types__impls__ark_ff__fields__models__fp__Fp_ark_ff__fields__models__fp__montgomery_backend__MontBackend_ark_bn254__fields__fr__FrConfig__4___4__P+8];
	ld.const.u32 	%r86, [ag_types__impls__ark_ff__fields__models__fp__Fp_ark_ff__fields__models__fp__montgomery_backend__MontBackend_ark_bn254__fields__fr__FrConfig__4___4__P+12];
	ld.const.u32 	%r87, [ag_types__impls__ark_ff__fields__models__fp__Fp_ark_ff__fields__models__fp__montgomery_backend__MontBackend_ark_bn254__fields__fr__FrConfig__4___4__P+16];
	ld.const.u32 	%r88, [ag_types__impls__ark_ff__fields__models__fp__Fp_ark_ff__fields__models__fp__montgomery_backend__MontBackend_ark_bn254__fields__fr__FrConfig__4___4__P+20];
	ld.const.u32 	%r89, [ag_types__impls__ark_ff__fields__models__fp__Fp_ark_ff__fields__models__fp__montgomery_backend__MontBackend_ark_bn254__fields__fr__FrConfig__4___4__P+24];
	ld.const.u32 	%r90, [ag_types__impls__ark_ff__fields__models__fp__Fp_ark_ff__fields__models__fp__montgomery_backend__MontBackend_ark_bn254__fields__fr__FrConfig__4___4__P+28];
	shr.u32 	%r91, %r392, %r394;
	cvta.to.global.u64 	%rd3, %rd44;
	cvt.u64.u32 	%rd13, %r1;
	mov.u32 	%r8188, %r4;
$L__BB0_55:
	mul.lo.s32 	%r5393, %r8188, %r91;
	cvt.u64.u32 	%rd12, %r5393;
	add.s64 	%rd14, %rd12, %rd13;
	shl.b64 	%rd15, %rd14, 5;
	add.s64 	%rd16, %rd3, %rd15;
	ld.global.u32 	%r4199, [%rd16];
	ld.global.u32 	%r4167, [%rd16+4];
	ld.global.u32 	%r4207, [%rd16+8];
	ld.global.u32 	%r4175, [%rd16+12];
	ld.global.u32 	%r4215, [%rd16+16];
	ld.global.u32 	%r4183, [%rd16+20];
	ld.global.u32 	%r4223, [%rd16+24];
	ld.global.u32 	%r4191, [%rd16+28];
	mov.b32 	%r5341, 0;
	// begin inline asm
	mad.lo.cc.u32 %r4165, %r8179, %r4167, %r5341;
	// end inline asm
	// begin inline asm
	madc.hi.cc.u32 %r4169, %r8179, %r4167, %r5341;
	// end inline asm
	// begin inline asm
	madc.lo.cc.u32 %r4173, %r8179, %r4175, %r5341;
	// end inline asm
	// begin inline asm
	madc.hi.cc.u32 %r4177, %r8179, %r4175, %r5341;
	// end inline asm
	// begin inline asm
	madc.lo.cc.u32 %r4181, %r8179, %r4183, %r5341;
	// end inline asm
	// begin inline asm
	madc.hi.cc.u32 %r4185, %r8179, %r4183, %r5341;
	// end inline asm
	// begin inline asm
	madc.lo.cc.u32 %r4189, %r8179, %r4191, %r5341;
	// end inline asm
	// begin inline asm
	madc.hi.cc.u32 %r4193, %r8179, %r4191, %r5341;
	// end inline asm
	// begin inline asm
	mad.lo.cc.u32 %r4197, %r8178, %r4199, %r4165;
	// end inline asm
	// begin inline asm
	madc.hi.cc.u32 %r4201, %r8178, %r4199, %r4169;
	// end inline asm
	// begin inline asm
	madc.lo.cc.u32 %r4205, %r8178, %r4207, %r4173;
	// end inline asm
	// begin inline asm
	madc.hi.cc.u32 %r4209, %r8178, %r4207, %r4177;
	// end inline asm
	// begin inline asm
	madc.lo.cc.u32 %r4213, %r8178, %r4215, %r4181;
	// end inline asm
	// begin inline asm
	madc.hi.cc.u32 %r4217, %r8178, %r4215, %r4185;
	// end inline asm
	// begin inline asm
	madc.lo.cc.u32 %r4221, %r8178, %r4223, %r4189;
	// end inline asm
	// begin inline asm
	madc.hi.cc.u32 %r4225, %r8178, %r4223, %r4193;
	// end inline asm
	// begin inline asm
	addc.cc.u32 %r4229, %r5341, %r5341;
	// end inline asm
	// begin inline asm
	mad.lo.cc.u32 %r4232, %r8177, %r4167, %r4205;
	// end inline asm
	// begin inline asm
	madc.hi.cc.u32 %r4236, %r8177, %r4167, %r4209;
	// end inline asm
	// begin inline asm
	madc.lo.cc.u32 %r4240, %r8177, %r4175, %r4213;
	// end inline asm
	// begin inline asm
	madc.hi.cc.u32 %r4244, %r8177, %r4175, %r4217;
	// end inline asm
	// begin inline asm
	madc.lo.cc.u32 %r4248, %r8177, %r4183, %r4221;
	// end inline asm
	// begin inline asm
	madc.hi.cc.u32 %r4252, %r8177, %r4183, %r4225;
	// end inline asm
	// begin inline asm
	madc.lo.cc.u32 %r4256, %r8177, %r4191, %r4229;
	// end inline asm
	// begin inline asm
	madc.hi.cc.u32 %r4260, %r8177, %r4191, %r5341;
	// end inline asm
	// begin inline asm
	mad.lo.cc.u32 %r4264, %r8176, %r4199, %r4232;
	// end inline asm
	// begin inline asm
	madc.hi.cc.u32 %r4268, %r8176, %r4199, %r4236;
	// end inline asm
	// begin inline asm
	madc.lo.cc.u32 %r4272, %r8176, %r4207, %r4240;
	// end inline asm
	// begin inline asm
	madc.hi.cc.u32 %r4276, %r8176, %r4207, %r4244;
	// end inline asm
	// begin inline asm
	madc.lo.cc.u32 %r4280, %r8176, %r4215, %r4248;
	// end inline asm
	// begin inline asm
	madc.hi.cc.u32 %r4284, %r8176, %r4215, %r4252;
	// end inline asm
	// begin inline asm
	madc.lo.cc.u32 %r4288, %r8176, %r4223, %r4256;
	// end inline asm
	// begin inline asm
	madc.hi.cc.u32 %r4292, %r8176, %r4223, %r4260;
	// end inline asm
	// begin inline asm
	addc.cc.u32 %r4296, %r5341, %r5341;
	// end inline asm
	// begin inline asm
	mad.lo.cc.u32 %r4299, %r8175, %r4167, %r4272;
	// end inline asm
	// begin inline asm
	madc.hi.cc.u32 %r4303, %r8175, %r4167, %r4276;
	// end inline asm
	// begin inline asm
	madc.lo.cc.u32 %r4307, %r8175, %r4175, %r4280;
	// end inline asm
	// begin inline asm
	madc.hi.cc.u32 %r4311, %r8175, %r4175, %r4284;
	// end inline asm
	// begin inline asm
	madc.lo.cc.u32 %r4315, %r8175, %r4183, %r4288;
	// end inline asm
	// begin inline asm
	madc.hi.cc.u32 %r4319, %r8175, %r4183, %r4292;
	// end inline asm
	// begin inline asm
	madc.lo.cc.u32 %r4323, %r8175, %r4191, %r4296;
	// end inline asm
	// begin inline asm
	madc.hi.cc.u32 %r4327, %r8175, %r4191, %r5341;
	// end inline asm
	// begin inline asm
	mad.lo.cc.u32 %r4331, %r8174, %r4199, %r4299;
	// end inline asm
	// begin inline asm
	madc.hi.cc.u32 %r4335, %r8174, %r4199, %r4303;
	// end inline asm
	// begin inline asm
	madc.lo.cc.u32 %r4339, %r8174, %r4207, %r4307;
	// end inline asm
	// begin inline asm
	madc.hi.cc.u32 %r4343, %r8174, %r4207, %r4311;
	// end inline asm
	// begin inline asm
	madc.lo.cc.u32 %r4347, %r8174, %r4215, %r4315;
	// end inline asm
	// begin inline asm
	madc.hi.cc.u32 %r4351, %r8174, %r4215, %r4319;
	// end inline asm
	// begin inline asm
	madc.lo.cc.u32 %r4355, %r8174, %r4223, %r4323;
	// end inline asm
	// begin inline asm
	madc.hi.cc.u32 %r4359, %r8174, %r4223, %r4327;
	// end inline asm
	// begin inline asm
	addc.cc.u32 %r4363, %r5341, %r5341;
	// end inline asm
	// begin inline asm
	mad.lo.cc.u32 %r4366, %r8173, %r4167, %r4339;
	// end inline asm
	// begin inline asm
	madc.hi.cc.u32 %r4370, %r8173, %r4167, %r4343;
	// end inline asm
	// begin inline asm
	madc.lo.cc.u32 %r4374, %r8173, %r4175, %r4347;
	// end inline asm
	// begin inline asm
	madc.hi.cc.u32 %r4378, %r8173, %r4175, %r4351;
	// end inline asm
	// begin inline asm
	madc.lo.cc.u32 %r4382, %r8173, %r4183, %r4355;
	// end inline asm
	// begin inline asm
	madc.hi.cc.u32 %r4386, %r8173, %r4183, %r4359;
	// end inline asm
	// begin inline asm
	madc.lo.cc.u32 %r4390, %r8173, %r4191, %r4363;
	// end inline asm
	// begin inline asm
	madc.hi.cc.u32 %r4394, %r8173, %r4191, %r5341;
	// end inline asm
	// begin inline asm
	mad.lo.cc.u32 %r4398, %r8172, %r4199, %r4366;
	// end inline asm
	// begin inline asm
	madc.hi.cc.u32 %r4402, %r8172, %r4199, %r4370;
	// end inline asm
	// begin inline asm
	madc.lo.cc.u32 %r4406, %r8172, %r4207, %r4374;
	// end inline asm
	// begin inline asm
	madc.hi.cc.u32 %r4410, %r8172, %r4207, %r4378;
	// end inline asm
	// begin inline asm
	madc.lo.cc.u32 %r4414, %r8172, %r4215, %r4382;
	// end inline asm
	// begin inline asm
	madc.hi.cc.u32 %r4418, %r8172, %r4215, %r4386;
	// end inline asm
	// begin inline asm
	madc.lo.cc.u32 %r4422, %r8172, %r4223, %r4390;
	// end inline asm
	// begin inline asm
	madc.hi.cc.u32 %r4426, %r8172, %r4223, %r4394;
	// end inline asm
	// begin inline asm
	addc.cc.u32 %r4430, %r5341, %r5341;
	// end inline asm
	// begin inline asm
	mad.lo.cc.u32 %r4433, %r8179, %r4199, %r5341;
	// end inline asm
	// begin inline asm
	madc.hi.cc.u32 %r4437, %r8179, %r4199, %r4197;
	// end inline asm
	// begin inline asm
	madc.lo.cc.u32 %r4441, %r8179, %r4207, %r4201;
	// end inline asm
	// begin inline asm
	madc.hi.cc.u32 %r4445, %r8179, %r4207, %r4264;
	// end inline asm
	// begin inline asm
	madc.lo.cc.u32 %r4449, %r8179, %r4215, %r4268;
	// end inline asm
	// begin inline asm
	madc.hi.cc.u32 %r4453, %r8179, %r4215, %r4331;
	// end inline asm
	// begin inline asm
	madc.lo.cc.u32 %r4457, %r8179, %r4223, %r4335;
	// end inline asm
	// begin inline asm
	madc.hi.cc.u32 %r4461, %r8179, %r4223, %r4398;
	// end inline asm
	// begin inline asm
	addc.cc.u32 %r4465, %r4402, %r5341;
	// end inline asm
	// begin inline asm
	addc.cc.u32 %r4468, %r4406, %r5341;
	// end inline asm
	// begin inline asm
	addc.cc.u32 %r4471, %r5341, %r5341;
	// end inline asm
	// begin inline asm
	mad.lo.cc.u32 %r4474, %r8178, %r4167, %r4441;
	// end inline asm
	// begin inline asm
	madc.hi.cc.u32 %r4478, %r8178, %r4167, %r4445;
	// end inline asm
	// begin inline asm
	madc.lo.cc.u32 %r4482, %r8178, %r4175, %r4449;
	// end inline asm
	// begin inline asm
	madc.hi.cc.u32 %r4486, %r8178, %r4175, %r4453;
	// end inline asm
	// begin inline asm
	madc.lo.cc.u32 %r4490, %r8178, %r4183, %r4457;
	// end inline asm
	// begin inline asm
	madc.hi.cc.u32 %r4494, %r8178, %r4183, %r4461;
	// end inline asm
	// begin inline asm
	madc.lo.cc.u32 %r4498, %r8178, %r4191, %r4465;
	// end inline asm
	// begin inline asm
	madc.hi.cc.u32 %r4502, %r8178, %r4191, %r4468;
	// end inline asm
	// begin inline asm
	addc.cc.u32 %r4506, %r4471, %r5341;
	// end inline asm
	// begin inline asm
	mad.lo.cc.u32 %r4509, %r8177, %r4199, %r4474;
	// end inline asm
	// begin inline asm
	madc.hi.cc.u32 %r4513, %r8177, %r4199, %r4478;
	// end inline asm
	// begin inline asm
	madc.lo.cc.u32 %r4517, %r8177, %r4207, %r4482;
	// end inline asm
	// begin inline asm
	madc.hi.cc.u32 %r4521, %r8177, %r4207, %r4486;
	// end inline asm
	// begin inline asm
	madc.lo.cc.u32 %r4525, %r8177, %r4215, %r4490;
	// end inline asm
	// begin inline asm
	madc.hi.cc.u32 %r4529, %r8177, %r4215, %r4494;
	// end inline asm
	// begin inline asm
	madc.lo.cc.u32 %r4533, %r8177, %r4223, %r4498;
	// end inline asm
	// begin inline asm
	madc.hi.cc.u32 %r4537, %r8177, %r4223, %r4502;
	// end inline asm
	// begin inline asm
	addc.cc.u32 %r4541, %r4410, %r4506;
	// end inline asm
	// begin inline asm
	addc.cc.u32 %r4544, %r4414, %r5341;
	// end inline asm
	// begin inline asm
	addc.cc.u32 %r4547, %r5341, %r5341;
	// end inline asm
	// begin inline asm
	mad.lo.cc.u32 %r4550, %r8176, %r4167, %r4517;
	// end inline asm
	// begin inline asm
	madc.hi.cc.u32 %r4554, %r8176, %r4167, %r4521;
	// end inline asm
	// begin inline asm
	madc.lo.cc.u32 %r4558, %r8176, %r4175, %r4525;
	// end inline asm
	// begin inline asm
	madc.hi.cc.u32 %r4562, %r8176, %r4175, %r4529;
	// end inline asm
	// begin inline asm
	madc.lo.cc.u32 %r4566, %r8176, %r4183, %r4533;
	// end inline asm
	// begin inline asm
	madc.hi.cc.u32 %r4570, %r8176, %r4183, %r4537;
	// end inline asm
	// begin inline asm
	madc.lo.cc.u32 %r4574, %r8176, %r4191, %r4541;
	// end inline asm
	// begin inline asm
	madc.hi.cc.u32 %r4578, %r8176, %r4191, %r4544;
	// end inline asm
	// begin inline asm
	addc.cc.u32 %r4582, %r4547, %r5341;
	// end inline asm
	// begin inline asm
	mad.lo.cc.u32 %r4585, %r8175, %r4199, %r4550;
	// end inline asm
	// begin inline asm
	madc.hi.cc.u32 %r4589, %r8175, %r4199, %r4554;
	// end inline asm
	// begin inline asm
	madc.lo.cc.u32 %r4593, %r8175, %r4207, %r4558;
	// end inline asm
	// begin inline asm
	madc.hi.cc.u32 %r4597, %r8175, %r4207, %r4562;
	// end inline asm
	// begin inline asm
	madc.lo.cc.u32 %r4601, %r8175, %r4215, %r4566;
	// end inline asm
	// begin inline asm
	madc.hi.cc.u32 %r4605, %r8175, %r4215, %r4570;
	// end inline asm
	// begin inline asm
	madc.lo.cc.u32 %r4609, %r8175, %r4223, %r4574;
	// end inline asm
	// begin inline asm
	madc.hi.cc.u32 %r4613, %r8175, %r4223, %r4578;
	// end inline asm
	// begin inline asm
	addc.cc.u32 %r4617, %r4418, %r4582;
	// end inline asm
	// begin inline asm
	addc.cc.u32 %r4620, %r4422, %r5341;
	// end inline asm
	// begin inline asm
	addc.cc.u32 %r4623, %r5341, %r5341;
	// end inline asm
	// begin inline asm
	mad.lo.cc.u32 %r4626, %r8174, %r4167, %r4593;
	// end inline asm
	// begin inline asm
	madc.hi.cc.u32 %r4630, %r8174, %r4167, %r4597;
	// end inline asm
	// begin inline asm
	madc.lo.cc.u32 %r4634, %r8174, %r4175, %r4601;
	// end inline asm
	// begin inline asm
	madc.hi.cc.u32 %r4638, %r8174, %r4175, %r4605;
	// end inline asm
	// begin inline asm
	madc.lo.cc.u32 %r4642, %r8174, %r4183, %r4609;
	// end inline asm
	// begin inline asm
	madc.hi.cc.u32 %r4646, %r8174, %r4183, %r4613;
	// end inline asm
	// begin inline asm
	madc.lo.cc.u32 %r4650, %r8174, %r4191, %r4617;
	// end inline asm
	// begin inline asm
	madc.hi.cc.u32 %r4654, %r8174, %r4191, %r4620;
	// end inline asm
	// begin inline asm
	addc.cc.u32 %r4658, %r4623, %r5341;
	// end inline asm
	// begin inline asm
	mad.lo.cc.u32 %r4661, %r8173, %r4199, %r4626;
	// end inline asm
	// begin inline asm
	madc.hi.cc.u32 %r4665, %r8173, %r4199, %r4630;
	// end inline asm
	// begin inline asm
	madc.lo.cc.u32 %r4669, %r8173, %r4207, %r4634;
	// end inline asm
	// begin inline asm
	madc.hi.cc.u32 %r4673, %r8173, %r4207, %r4638;
	// end inline asm
	// begin inline asm
	madc.lo.cc.u32 %r4677, %r8173, %r4215, %r4642;
	// end inline asm
	// begin inline asm
	madc.hi.cc.u32 %r4681, %r8173, %r4215, %r4646;
	// end inline asm
	// begin inline asm
	madc.lo.cc.u32 %r4685, %r8173, %r4223, %r4650;
	// end inline asm
	// begin inline asm
	madc.hi.cc.u32 %r4689, %r8173, %r4223, %r4654;
	// end inline asm
	// begin inline asm
	addc.cc.u32 %r4693, %r4426, %r4658;
	// end inline asm
	// begin inline asm
	addc.cc.u32 %r4696, %r4430, %r5341;
	// end inline asm
	// begin inline asm
	addc.cc.u32 %r4699, %r5341, %r5341;
	// end inline asm
	// begin inline asm
	mad.lo.cc.u32 %r4702, %r8172, %r4167, %r4669;
	// end inline asm
	// begin inline asm
	madc.hi.cc.u32 %r4706, %r8172, %r4167, %r4673;
	// end inline asm
	// begin inline asm
	madc.lo.cc.u32 %r4710, %r8172, %r4175, %r4677;
	// end inline asm
	// begin inline asm
	madc.hi.cc.u32 %r4714, %r8172, %r4175, %r4681;
	// end inline asm
	// begin inline asm
	madc.lo.cc.u32 %r4718, %r8172, %r4183, %r4685;
	// end inline asm
	// begin inline asm
	madc.hi.cc.u32 %r4722, %r8172, %r4183, %r4689;
	// end inline asm
	// begin inline asm
	madc.lo.cc.u32 %r4726, %r8172, %r4191, %r4693;
	// end inline asm
	// begin inline asm
	madc.hi.cc.u32 %r4730, %r8172, %r4191, %r4696;
	// end inline asm
	mov.b32 	%r5344, -1;
	// begin inline asm
	add.cc.u32 %r4734, %r5341, %r5344;
	// end inline asm
	// begin inline asm
	addc.cc.u32 %r4737, %r4433, %r5341;
	// end inline asm
	// begin inline asm
	addc.u32 %r4740, %r5341, %r5341;
	// end inline asm
	mul.lo.s32 	%r4807, %r4737, -268435457;
	// begin inline asm
	mad.lo.cc.u32 %r4743, %r4807, %r83, %r4737;
	// end inline asm
	// begin inline asm
	madc.hi.cc.u32 %r4747, %r4807, %r83, %r4437;
	// end inline asm
	// begin inline asm
	madc.lo.cc.u32 %r4751, %r4807, %r85, %r4509;
	// end inline asm
	// begin inline asm
	madc.hi.cc.u32 %r4755, %r4807, %r85, %r4513;
	// end inline asm
	// begin inline asm
	madc.lo.cc.u32 %r4759, %r4807, %r87, %r4585;
	// end inline asm
	// begin inline asm
	madc.hi.cc.u32 %r4763, %r4807, %r87, %r4589;
	// end inline asm
	// begin inline asm
	madc.lo.cc.u32 %r4767, %r4807, %r89, %r4661;
	// end inline asm
	// begin inline asm
	madc.hi.cc.u32 %r4771, %r4807, %r89, %r4665;
	// end inline asm
	// begin inline asm
	addc.cc.u32 %r4775, %r5341, %r5341;
	// end inline asm
	// begin inline asm
	mad.lo.cc.u32 %r4778, %r4807, %r84, %r5341;
	// end inline asm
	// begin inline asm
	madc.hi.cc.u32 %r4782, %r4807, %r84, %r5341;
	// end inline asm
	// begin inline asm
	madc.lo.cc.u32 %r4786, %r4807, %r86, %r5341;
	// end inline asm
	// begin inline asm
	madc.hi.cc.u32 %r4790, %r4807, %r86, %r5341;
	// end inline asm
	// begin inline asm
	madc.lo.cc.u32 %r4794, %r4807, %r88, %r5341;
	// end inline asm
	// begin inline asm
	madc.hi.cc.u32 %r4798, %r4807, %r88, %r5341;
	// end inline asm
	// begin inline asm
	madc.lo.cc.u32 %r4802, %r4807, %r90, %r5341;
	// end inline asm
	// begin inline asm
	madc.hi.cc.u32 %r4806, %r4807, %r90, %r5341;
	// end inline asm
	// begin inline asm
	add.cc.u32 %r4810, %r4740, %r5344;
	// end inline asm
	// begin inline asm
	addc.cc.u32 %r4813, %r4778, %r4747;
	// end inline asm
	// begin inline asm
	addc.u32 %r4816, %r5341, %r5341;
	// end inline asm
	mul.lo.s32 	%r4883, %r4813, -268435457;
	// begin inline asm
	mad.lo.cc.u32 %r4819, %r4883, %r83, %r4813;
	// end inline asm
	// begin inline asm
	madc.hi.cc.u32 %r4823, %r4883, %r83, %r4782;
	// end inline asm
	// begin inline asm
	madc.lo.cc.u32 %r4827, %r4883, %r85, %r4786;
	// end inline asm
	// begin inline asm
	madc.hi.cc.u32 %r4831, %r4883, %r85, %r4790;
	// end inline asm
	// begin inline asm
	madc.lo.cc.u32 %r4835, %r4883, %r87, %r4794;
	// end inline asm
	// begin inline asm
	madc.hi.cc.u32 %r4839, %r4883, %r87, %r4798;
	// end inline asm
	// begin inline asm
	madc.lo.cc.u32 %r4843, %r4883, %r89, %r4802;
	// end inline asm
	// begin inline asm
	madc.hi.cc.u32 %r4847, %r4883, %r89, %r4806;
	// end inline asm
	// begin inline asm
	addc.cc.u32 %r4851, %r5341, %r5341;
	// end inline asm
	// begin inline asm
	mad.lo.cc.u32 %r4854, %r4883, %r84, %r4751;
	// end inline asm
	// begin inline asm
	madc.hi.cc.u32 %r4858, %r4883, %r84, %r4755;
	// end inline asm
	// begin inline asm
	madc.lo.cc.u32 %r4862, %r4883, %r86, %r4759;
	// end inline asm
	// begin inline asm
	madc.hi.cc.u32 %r4866, %r4883, %r86, %r4763;
	// end inline asm
	// begin inline asm
	madc.lo.cc.u32 %r4870, %r4883, %r88, %r4767;
	// end inline asm
	// begin inline asm
	madc.hi.cc.u32 %r4874, %r4883, %r88, %r4771;
	// end inline asm
	// begin inline asm
	madc.lo.cc.u32 %r4878, %r4883, %r90, %r4775;
	// end inline asm
	// begin inline asm
	madc.hi.cc.u32 %r4882, %r4883, %r90, %r5341;
	// end inline asm
	// begin inline asm
	add.cc.u32 %r4886, %r4816, %r5344;
	// end inline asm
	// begin inline asm
	addc.cc.u32 %r4889, %r4854, %r4823;
	// end inline asm
	// begin inline asm
	addc.u32 %r4892, %r5341, %r5341;
	// end inline asm
	mul.lo.s32 	%r4959, %r4889, -268435457;
	// begin inline asm
	mad.lo.cc.u32 %r4895, %r4959, %r83, %r4889;
	// end inline asm
	// begin inline asm
	madc.hi.cc.u32 %r4899, %r4959, %r83, %r4858;
	// end inline asm
	// begin inline asm
	madc.lo.cc.u32 %r4903, %r4959, %r85, %r4862;
	// end inline asm
	// begin inline asm
	madc.hi.cc.u32 %r4907, %r4959, %r85, %r4866;
	// end inline asm
	// begin inline asm
	madc.lo.cc.u32 %r4911, %r4959, %r87, %r4870;
	// end inline asm
	// begin inline asm
	madc.hi.cc.u32 %r4915, %r4959, %r87, %r4874;
	// end inline asm
	// begin inline asm
	madc.lo.cc.u32 %r4919, %r4959, %r89, %r4878;
	// end inline asm
	// begin inline asm
	madc.hi.cc.u32 %r4923, %r4959, %r89, %r4882;
	// end inline asm
	// begin inline asm
	addc.cc.u32 %r4927, %r5341, %r5341;
	// end inline asm
	// begin inline asm
	mad.lo.cc.u32 %r4930, %r4959, %r84, %r4827;
	// end inline asm
	// begin inline asm
	madc.hi.cc.u32 %r4934, %r4959, %r84, %r4831;
	// end inline asm
	// begin inline asm
	madc.lo.cc.u32 %r4938, %r4959, %r86, %r4835;
	// end inline asm
	// begin inline asm
	madc.hi.cc.u32 %r4942, %r4959, %r86, %r4839;
	// end inline asm
	// begin inline asm
	madc.lo.cc.u32 %r4946, %r4959, %r88, %r4843;
	// end inline asm
	// begin inline asm
	madc.hi.cc.u32 %r4950, %r4959, %r88, %r4847;
	// end inline asm
	// begin inline asm
	madc.lo.cc.u32 %r4954, %r4959, %r90, %r4851;
	// end inline asm
	// begin inline asm
	madc.hi.cc.u32 %r4958, %r4959, %r90, %r5341;
	// end inline asm
	// begin inline asm
	add.cc.u32 %r4962, %r4892, %r5344;
	// end inline asm
	// begin inline asm
	addc.cc.u32 %r4965, %r4930, %r4899;
	// end inline asm
	// begin inline asm
	addc.u32 %r4968, %r5341, %r5341;
	// end inline asm
	mul.lo.s32 	%r5035, %r4965, -268435457;
	// begin inline asm
	mad.lo.cc.u32 %r4971, %r5035, %r83, %r4965;
	// end inline asm
	// begin inline asm
	madc.hi.cc.u32 %r4975, %r5035, %r83, %r4934;
	// end inline asm
	// begin inline asm
	madc.lo.cc.u32 %r4979, %r5035, %r85, %r4938;
	// end inline asm
	// begin inline asm
	madc.hi.cc.u32 %r4983, %r5035, %r85, %r4942;
	// end inline asm
	// begin inline asm
	madc.lo.cc.u32 %r4987, %r5035, %r87, %r4946;
	// end inline asm
	// begin inline asm
	madc.hi.cc.u32 %r4991, %r5035, %r87, %r4950;
	// end inline asm
	// begin inline asm
	madc.lo.cc.u32 %r4995, %r5035, %r89, %r4954;
	// end inline asm
	// begin inline asm
	madc.hi.cc.u32 %r4999, %r5035, %r89, %r4958;
	// end inline asm
	// begin inline asm
	addc.cc.u32 %r5003, %r5341, %r5341;
	// end inline asm
	// begin inline asm
	mad.lo.cc.u32 %r5006, %r5035, %r84, %r4903;
	// end inline asm
	// begin inline asm
	madc.hi.cc.u32 %r5010, %r5035, %r84, %r4907;
	// end inline asm
	// begin inline asm
	madc.lo.cc.u32 %r5014, %r5035, %r86, %r4911;
	// end inline asm
	// begin inline asm
	madc.hi.cc.u32 %r5018, %r5035, %r86, %r4915;
	// end inline asm
	// begin inline asm
	madc.lo.cc.u32 %r5022, %r5035, %r88, %r4919;
	// end inline asm
	// begin inline asm
	madc.hi.cc.u32 %r5026, %r5035, %r88, %r4923;
	// end inline asm
	// begin inline asm
	madc.lo.cc.u32 %r5030, %r5035, %r90, %r4927;
	// end inline asm
	// begin inline asm
	madc.hi.cc.u32 %r5034, %r5035, %r90, %r5341;
	// end inline asm
	// begin inline asm
	add.cc.u32 %r5038, %r4968, %r5344;
	// end inline asm
	// begin inline asm
	addc.cc.u32 %r5041, %r5006, %r4975;
	// end inline asm
	// begin inline asm
	addc.u32 %r5044, %r5341, %r5341;
	// end inline asm
	mul.lo.s32 	%r5111, %r5041, -268435457;
	// begin inline asm
	mad.lo.cc.u32 %r5047, %r5111, %r83, %r5041;
	// end inline asm
	// begin inline asm
	madc.hi.cc.u32 %r5051, %r5111, %r83, %r5010;
	// end inline asm
	// begin inline asm
	madc.lo.cc.u32 %r5055, %r5111, %r85, %r5014;
	// end inline asm
	// begin inline asm
	madc.hi.cc.u32 %r5059, %r5111, %r85, %r5018;
	// end inline asm
	// begin inline asm
	madc.lo.cc.u32 %r5063, %r5111, %r87, %r5022;
	// end inline asm
	// begin inline asm
	madc.hi.cc.u32 %r5067, %r5111, %r87, %r5026;
	// end inline asm
	// begin inline asm
	madc.lo.cc.u32 %r5071, %r5111, %r89, %r5030;
	// end inline asm
	// begin inline asm
	madc.hi.cc.u32 %r5075, %r5111, %r89, %r5034;
	// end inline asm
	// begin inline asm
	addc.cc.u32 %r5079, %r5341, %r5341;
	// end inline asm
	// begin inline asm
	mad.lo.cc.u32 %r5082, %r5111, %r84, %r4979;
	// end inline asm
	// begin inline asm
	madc.hi.cc.u32 %r5086, %r5111, %r84, %r4983;
	// end inline asm
	// begin inline asm
	madc.lo.cc.u32 %r5090, %r5111, %r86, %r4987;
	// end inline asm
	// begin inline asm
	madc.hi.cc.u32 %r5094, %r5111, %r86, %r4991;
	// end inline asm
	// begin inline asm
	madc.lo.cc.u32 %r5098, %r5111, %r88, %r4995;
	// end inline asm
	// begin inline asm
	madc.hi.cc.u32 %r5102, %r5111, %r88, %r4999;
	// end inline asm
	// begin inline asm
	madc.lo.cc.u32 %r5106, %r5111, %r90, %r5003;
	// end inline asm
	// begin inline asm
	madc.hi.cc.u32 %r5110, %r5111, %r90, %r5341;
	// end inline asm
	// begin inline asm
	add.cc.u32 %r5114, %r5044, %r5344;
	// end inline asm
	// begin inline asm
	addc.cc.u32 %r5117, %r5082, %r5051;
	// end inline asm
	// begin inline asm
	addc.u32 %r5120, %r5341, %r5341;
	// end inline asm
	mul.lo.s32 	%r5187, %r5117, -268435457;
	// begin inline asm
	mad.lo.cc.u32 %r5123, %r5187, %r83, %r5117;
	// end inline asm
	// begin inline asm
	madc.hi.cc.u32 %r5127, %r5187, %r83, %r5086;
	// end inline asm
	// begin inline asm
	madc.lo.cc.u32 %r5131, %r5187, %r85, %r5090;
	// end inline asm
	// begin inline asm
	madc.hi.cc.u32 %r5135, %r5187, %r85, %r5094;
	// end inline asm
	// begin inline asm
	madc.lo.cc.u32 %r5139, %r5187, %r87, %r5098;
	// end inline asm
	// begin inline asm
	madc.hi.cc.u32 %r5143, %r5187, %r87, %r5102;
	// end inline asm
	// begin inline asm
	madc.lo.cc.u32 %r5147, %r5187, %r89, %r5106;
	// end inline asm
	// begin inline asm
	madc.hi.cc.u32 %r5151, %r5187, %r89, %r5110;
	// end inline asm
	// begin inline asm
	addc.cc.u32 %r5155, %r5341, %r5341;
	// end inline asm
	// begin inline asm
	mad.lo.cc.u32 %r5158, %r5187, %r84, %r5055;
	// end inline asm
	// begin inline asm
	madc.hi.cc.u32 %r5162, %r5187, %r84, %r5059;
	// end inline asm
	// begin inline asm
	madc.lo.cc.u32 %r5166, %r5187, %r86, %r5063;
	// end inline asm
	// begin inline asm
	madc.hi.cc.u32 %r5170, %r5187, %r86, %r5067;
	// end inline asm
	// begin inline asm
	madc.lo.cc.u32 %r5174, %r5187, %r88, %r5071;
	// end inline asm
	// begin inline asm
	madc.hi.cc.u32 %r5178, %r5187, %r88, %r5075;
	// end inline asm
	// begin inline asm
	madc.lo.cc.u32 %r5182, %r5187, %r90, %r5079;
	// end inline asm
	// begin inline asm
	madc.hi.cc.u32 %r5186, %r5187, %r90, %r5341;
	// end inline asm
	// begin inline asm
	add.cc.u32 %r5190, %r5120, %r5344;
	// end inline asm
	// begin inline asm
	addc.cc.u32 %r5193, %r5158, %r5127;
	// end inline asm
	// begin inline asm
	addc.u32 %r5196, %r5341, %r5341;
	// end inline asm
	mul.lo.s32 	%r5263, %r5193, -268435457;
	// begin inline asm
	mad.lo.cc.u32 %r5199, %r5263, %r83, %r5193;
	// end inline asm
	// begin inline asm
	madc.hi.cc.u32 %r5203, %r5263, %r83, %r5162;
	// end inline asm
	// begin inline asm
	madc.lo.cc.u32 %r5207, %r5263, %r85, %r5166;
	// end inline asm
	// begin inline asm
	madc.hi.cc.u32 %r5211, %r5263, %r85, %r5170;
	// end inline asm
	// begin inline asm
	madc.lo.cc.u32 %r5215, %r5263, %r87, %r5174;
	// end inline asm
	// begin inline asm
	madc.hi.cc.u32 %r5219, %r5263, %r87, %r5178;
	// end inline asm
	// begin inline asm
	madc.lo.cc.u32 %r5223, %r5263, %r89, %r5182;
	// end inline asm
	// begin inline asm
	madc.hi.cc.u32 %r5227, %r5263, %r89, %r5186;
	// end inline asm
	// begin inline asm
	addc.cc.u32 %r5231, %r5341, %r5341;
	// end inline asm
	// begin inline asm
	mad.lo.cc.u32 %r5234, %r5263, %r84, %r5131;
	// end inline asm
	// begin inline asm
	madc.hi.cc.u32 %r5238, %r5263, %r84, %r5135;
	// end inline asm
	// begin inline asm
	madc.lo.cc.u32 %r5242, %r5263, %r86, %r5139;
	// end inline asm
	// begin inline asm
	madc.hi.cc.u32 %r5246, %r5263, %r86, %r5143;
	// end inline asm
	// begin inline asm
	madc.lo.cc.u32 %r5250, %r5263, %r88, %r5147;
	// end inline asm
	// begin inline asm
	madc.hi.cc.u32 %r5254, %r5263, %r88, %r5151;
	// end inline asm
	// begin inline asm
	madc.lo.cc.u32 %r5258, %r5263, %r90, %r5155;
	// end inline asm
	// begin inline asm
	madc.hi.cc.u32 %r5262, %r5263, %r90, %r5341;
	// end inline asm
	// begin inline asm
	add.cc.u32 %r5266, %r5196, %r5344;
	// end inline asm
	// begin inline asm
	addc.cc.u32 %r5269, %r5234, %r5203;
	// end inline asm
	// begin inline asm
	addc.u32 %r5272, %r5341, %r5341;
	// end inline asm
	mul.lo.s32 	%r5339, %r5269, -268435457;
	// begin inline asm
	mad.lo.cc.u32 %r5275, %r5339, %r83, %r5269;
	// end inline asm
	// begin inline asm
	madc.hi.cc.u32 %r5279, %r5339, %r83, %r5238;
	// end inline asm
	// begin inline asm
	madc.lo.cc.u32 %r5283, %r5339, %r85, %r5242;
	// end inline asm
	// begin inline asm
	madc.hi.cc.u32 %r5287, %r5339, %r85, %r5246;
	// end inline asm
	// begin inline asm
	madc.lo.cc.u32 %r5291, %r5339, %r87, %r5250;
	// end inline asm
	// begin inline asm
	madc.hi.cc.u32 %r5295, %r5339, %r87, %r5254;
	// end inline asm
	// begin inline asm
	madc.lo.cc.u32 %r5299, %r5339, %r89, %r5258;
	// end inline asm
	// begin inline asm
	madc.hi.cc.u32 %r5303, %r5339, %r89, %r5262;
	// end inline asm
	// begin inline asm
	addc.cc.u32 %r5307, %r5341, %r5341;
	// end inline asm
	// begin inline asm
	mad.lo.cc.u32 %r5310, %r5339, %r84, %r5207;
	// end inline asm
	// begin inline asm
	madc.hi.cc.u32 %r5314, %r5339, %r84, %r5211;
	// end inline asm
	// begin inline asm
	madc.lo.cc.u32 %r5318, %r5339, %r86, %r5215;
	// end inline asm
	// begin inline asm
	madc.hi.cc.u32 %r5322, %r5339, %r86, %r5219;
	// end inline asm
	// begin inline asm
	madc.lo.cc.u32 %r5326, %r5339, %r88, %r5223;
	// end inline asm
	// begin inline asm
	madc.hi.cc.u32 %r5330, %r5339, %r88, %r5227;
	// end inline asm
	// begin inline asm
	madc.lo.cc.u32 %r5334, %r5339, %r90, %r5231;
	// end inline asm
	// begin inline asm
	madc.hi.cc.u32 %r5338, %r5339, %r90, %r5341;
	// end inline asm
	// begin inline asm
	add.cc.u32 %r5342, %r5272, %r5344;
	// end inline asm
	// begin inline asm
	addc.cc.u32 %r5345, %r5310, %r5279;
	// end inline asm
	// begin inline asm
	addc.cc.u32 %r5348, %r5314, %r5283;
	// end inline asm
	// begin inline asm
	addc.cc.u32 %r5351, %r5318, %r5287;
	// end inline asm
	// begin inline asm
	addc.cc.u32 %r5354, %r5322, %r5291;
	// end inline asm
	// begin inline asm
	addc.cc.u32 %r5357, %r5326, %r5295;
	// end inline asm
	// begin inline asm
	addc.cc.u32 %r5360, %r5330, %r5299;
	// end inline asm
	// begin inline asm
	addc.cc.u32 %r5363, %r5334, %r5303;
	// end inline asm
	// begin inline asm
	addc.cc.u32 %r5366, %r5338, %r5307;
	// end inline asm
	// begin inline asm
	add.cc.u32 %r8197, %r4702, %r5345;
	// end inline asm
	// begin inline asm
	addc.cc.u32 %r8198, %r4706, %r5348;
	// end inline asm
	// begin inline asm
	addc.cc.u32 %r8199, %r4710, %r5351;
	// end inline asm
	// begin inline asm
	addc.cc.u32 %r8200, %r4714, %r5354;
	// end inline asm
	// begin inline asm
	addc.cc.u32 %r8201, %r4718, %r5357;
	// end inline asm
	// begin inline asm
	addc.cc.u32 %r8202, %r4722, %r5360;
	// end inline asm
	// begin inline asm
	addc.cc.u32 %r8203, %r4726, %r5363;
	// end inline asm
	// begin inline asm
	addc.u32 %r8204, %r4730, %r5366;
	// end inline asm
	setp.gt.u32 	%p58, %r8204, %r90;
	@%p58 bra 	$L__BB0_69;
	setp.lt.u32 	%p59, %r8204, %r90;
	@%p59 bra 	$L__BB0_70;
	setp.gt.u32 	%p60, %r8203, %r89;
	@%p60 bra 	$L__BB0_69;
	setp.lt.u32 	%p61, %r8203, %r89;
	@%p61 bra 	$L__BB0_70;
	setp.gt.u32 	%p62, %r8202, %r88;
	@%p62 bra 	$L__BB0_69;
	setp.lt.u32 	%p63, %r8202, %r88;
	@%p63 bra 	$L__BB0_70;
	setp.gt.u32 	%p64, %r8201, %r87;
	@%p64 bra 	$L__BB0_69;
	setp.lt.u32 	%p65, %r8201, %r87;
	@%p65 bra 	$L__BB0_70;
	setp.gt.u32 	%p66, %r8200, %r86;
	@%p66 bra 	$L__BB0_69;
	setp.lt.u32 	%p67, %r8200, %r86;
	@%p67 bra 	$L__BB0_70;
	setp.gt.u32 	%p68, %r8199, %r85;
	@%p68 bra 	$L__BB0_69;
	setp.lt.u32 	%p69, %r8199, %r85;
	@%p69 bra 	$L__BB0_70;
	setp.gt.u32 	%p70, %r8198, %r84;
	@%p70 bra 	$L__BB0_69;
	setp.lt.u32 	%p71, %r8198, %r84;
	setp.lt.u32 	%p72, %r8197, %r83;
	or.pred  	%p73, %p71, %p72;
	@%p73 bra 	$L__BB0_70;
$L__BB0_69:
	// begin inline asm
	sub.cc.u32 %r8197, %r8197, %r83;
subc.cc.u32 %r8198, %r8198, %r84;
subc.cc.u32 %r8199, %r8199, %r85;
subc.cc.u32 %r8200, %r8200, %r86;
subc.cc.u32 %r8201, %r8201, %r87;
subc.cc.u32 %r8202, %r8202, %r88;
subc.cc.u32 %r8203, %r8203, %r89;
subc.u32 %r8204, %r8204, %r90;

	// end inline asm
$L__BB0_70:
	shl.b32 	%r6646, %r8188, 5;
	mov.u32 	%r6647, cuda_shared;
	add.s32 	%r6648, %r6647, %r6646;
	st.shared.v4.u32 	[%r6648], {%r8197, %r8198, %r8199, %r8200};
	st.shared.v4.u32 	[%r6648+16], {%r8201, %r8202, %r8203, %r8204};
	mov.b32 	%r6594, 0;
	// begin inline asm
	mad.lo.cc.u32 %r5418, %r8179, %r8137, %r6594;
	// end inline asm
	// begin inline asm
	madc.hi.cc.u32 %r5422, %r8179, %r8137, %r6594;
	// end inline asm
	// begin inline asm
	madc.lo.cc.u32 %r5426, %r8179, %r8135, %r6594;
	// end inline asm
	// begin inline asm
	madc.hi.cc.u32 %r5430, %r8179, %r8135, %r6594;
	// end inline asm
	// begin inline asm
	madc.lo.cc.u32 %r5434, %r8179, %r8133, %r6594;
	// end inline asm
	// begin inline asm
	madc.hi.cc.u32 %r5438, %r8179, %r8133, %r6594;
	// end inline asm
	// begin inline asm
	madc.lo.cc.u32 %r5442, %r8179, %r8131, %r6594;
	// end inline asm
	// begin inline asm
	madc.hi.cc.u32 %r5446, %r8179, %r8131, %r6594;
	// end inline asm
	// begin inline asm
	mad.lo.cc.u32 %r5450, %r8178, %r8138, %r5418;
	// end inline asm
	// begin inline asm
	madc.hi.cc.u32 %r5454, %r8178, %r8138, %r5422;
	// end inline asm
	// begin inline asm
	madc.lo.cc.u32 %r5458, %r8178, %r8136, %r5426;
	// end inline asm
	// begin inline asm
	madc.hi.cc.u32 %r5462, %r8178, %r8136, %r5430;
	// end inline asm
	// begin inline asm
	madc.lo.cc.u32 %r5466, %r8178, %r8134, %r5434;
	// end inline asm
	// begin inline asm
	madc.hi.cc.u32 %r5470, %r8178, %r8134, %r5438;
	// end inline asm
	// begin inline asm
	madc.lo.cc.u32 %r5474, %r8178, %r8132, %r5442;
	// end inline asm
	// begin inline asm
	madc.hi.cc.u32 %r5478, %r8178, %r8132, %r5446;
	// end inline asm
	// begin inline asm
	addc.cc.u32 %r5482, %r6594, %r6594;
	// end inline asm
	// begin inline asm
	mad.lo.cc.u32 %r5485, %r8177, %r8137, %r5458;
	// end inline asm
	// begin inline asm
	madc.hi.cc.u32 %r5489, %r8177, %r8137, %r5462;
	// end inline asm
	// begin inline asm
	madc.lo.cc.u32 %r5493, %r8177, %r8135, %r5466;
	// end inline asm
	// begin inline asm
	madc.hi.cc.u32 %r5497, %r8177, %r8135, %r5470;
	// end inline asm
	// begin inline asm
	madc.lo.cc.u32 %r5501, %r8177, %r8133, %r5474;
	// end inline asm
	// begin inline asm
	madc.hi.cc.u32 %r5505, %r8177, %r8133, %r5478;
	// end inline asm
	// begin inline asm
	madc.lo.cc.u32 %r5509, %r8177, %r8131, %r5482;
	// end inline asm
	// begin inline asm
	madc.hi.cc.u32 %r5513, %r8177, %r8131, %r6594;
	// end inline asm
	// begin inline asm
	mad.lo.cc.u32 %r5517, %r8176, %r8138, %r5485;
	// end inline asm
	// begin inline asm
	madc.hi.cc.u32 %r5521, %r8176, %r8138, %r5489;
	// end inline asm
	// begin inline asm
	madc.lo.cc.u32 %r5525, %r8176, %r8136, %r5493;
	// end inline asm
	// begin inline asm
	madc.hi.cc.u32 %r5529, %r8176, %r8136, %r5497;
	// end inline asm
	// begin inline asm
	madc.lo.cc.u32 %r5533, %r8176, %r8134, %r5501;
	// end inline asm
	// begin inline asm
	madc.hi.cc.u32 %r5537, %r8176, %r8134, %r5505;
	// end inline asm
	// begin inline asm
	madc.lo.cc.u32 %r5541, %r8176, %r8132, %r5509;
	// end inline asm
	// begin inline asm
	madc.hi.cc.u32 %r5545, %r8176, %r8132, %r5513;
	// end inline asm
	// begin inline asm
	addc.cc.u32 %r5549, %r6594, %r6594;
	// end inline asm
	// begin inline asm
	mad.lo.cc.u32 %r5552, %r8175, %r8137, %r5525;
	// end inline asm
	// begin inline asm
	madc.hi.cc.u32 %r5556, %r8175, %r8137, %r5529;
	// end inline asm
	// begin inline asm
	madc.lo.cc.u32 %r5560, %r8175, %r8135, %r5533;
	// end inline asm
	// begin inline asm
	madc.hi.cc.u32 %r5564, %r8175, %r8135, %r5537;
	// end inline asm
	// begin inline asm
	madc.lo.cc.u32 %r5568, %r8175, %r8133, %r5541;
	// end inline asm
	// begin inline asm
	madc.hi.cc.u32 %r5572, %r8175, %r8133, %r5545;
	// end inline asm
	// begin inline asm
	madc.lo.cc.u32 %r5576, %r8175, %r8131, %r5549;
	// end inline asm
	// begin inline asm
	madc.hi.cc.u32 %r5580, %r8175, %r8131, %r6594;
	// end inline asm
	// begin inline asm
	mad.lo.cc.u32 %r5584, %r8174, %r8138, %r5552;
	// end inline asm
	// begin inline asm
	madc.hi.cc.u32 %r5588, %r8174, %r8138, %r5556;
	// end inline asm
	// begin inline asm
	madc.lo.cc.u32 %r5592, %r8174, %r8136, %r5560;
	// end inline asm
	// begin inline asm
	madc.hi.cc.u32 %r5596, %r8174, %r8136, %r5564;
	// end inline asm
	// begin inline asm
	madc.lo.cc.u32 %r5600, %r8174, %r8134, %r5568;
	// end inline asm
	// begin inline asm
	madc.hi.cc.u32 %r5604, %r8174, %r8134, %r5572;
	// end inline asm
	// begin inline asm
	madc.lo.cc.u32 %r5608, %r8174, %r8132, %r5576;
	// end inline asm
	// begin inline asm
	madc.hi.cc.u32 %r5612, %r8174, %r8132, %r5580;
	// end inline asm
	// begin inline asm
	addc.cc.u32 %r5616, %r6594, %r6594;
	// end inline asm
	// begin inline asm
	mad.lo.cc.u32 %r5619, %r8173, %r8137, %r5592;
	// end inline asm
	// begin inline asm
	madc.hi.cc.u32 %r5623, %r8173, %r8137, %r5596;
	// end inline asm
	// begin inline asm
	madc.lo.cc.u32 %r5627, %r8173, %r8135, %r5600;
	// end inline asm
	// begin inline asm
	madc.hi.cc.u32 %r5631, %r8173, %r8135, %r5604;
	// end inline asm
	// begin inline asm
	madc.lo.cc.u32 %r5635, %r8173, %r8133, %r5608;
	// end inline asm
	// begin inline asm
	madc.hi.cc.u32 %r5639, %r8173, %r8133, %r5612;
	// end inline asm
	// begin inline asm
	madc.lo.cc.u32 %r5643, %r8173, %r8131, %r5616;
	// end inline asm
	// begin inline asm
	madc.hi.cc.u32 %r5647, %r8173, %r8131, %r6594;
	// end inline asm
	// begin inline asm
	mad.lo.cc.u32 %r5651, %r8172, %r8138, %r5619;
	// end inline asm
	// begin inline asm
	madc.hi.cc.u32 %r5655, %r8172, %r8138, %r5623;
	// end inline asm
	// begin inline asm
	madc.lo.cc.u32 %r5659, %r8172, %r8136, %r5627;
	// end inline asm
	// begin inline asm
	madc.hi.cc.u32 %r5663, %r8172, %r8136, %r5631;
	// end inline asm
	// begin inline asm
	madc.lo.cc.u32 %r5667, %r8172, %r8134, %r5635;
	// end inline asm
	// begin inline asm
	madc.hi.cc.u32 %r5671, %r8172, %r8134, %r5639;
	// end inline asm
	// begin inline asm
	madc.lo.cc.u32 %r5675, %r8172, %r8132, %r5643;
	// end inline asm
	// begin inline asm
	madc.hi.cc.u32 %r5679, %r8172, %r8132, %r5647;
	// end inline asm
	// begin inline asm
	addc.cc.u32 %r5683, %r6594, %r6594;
	// end inline asm
	// begin inline asm
	mad.lo.cc.u32 %r5686, %r8179, %r8138, %r6594;
	// end inline asm
	// begin inline asm
	madc.hi.cc.u32 %r5690, %r8179, %r8138, %r5450;
	// end inline asm
	// begin inline asm
	madc.lo.cc.u32 %r5694, %r8179, %r8136, %r5454;
	// end inline asm
	// begin inline asm
	madc.hi.cc.u32 %r5698, %r8179, %r8136, %r5517;
	// end inline asm
	// begin inline asm
	madc.lo.cc.u32 %r5702, %r8179, %r8134, %r5521;
	// end inline asm
	// begin inline asm
	madc.hi.cc.u32 %r5706, %r8179, %r8134, %r5584;
	// end inline asm
	// begin inline asm
	madc.lo.cc.u32 %r5710, %r8179, %r8132, %r5588;
	// end inline asm
	// begin inline asm
	madc.hi.cc.u32 %r5714, %r8179, %r8132, %r5651;
	// end inline asm
	// begin inline asm
	addc.cc.u32 %r5718, %r5655, %r6594;
	// end inline asm
	// begin inline asm
	addc.cc.u32 %r5721, %r5659, %r6594;
	// end inline asm
	// begin inline asm
	addc.cc.u32 %r5724, %r6594, %r6594;
	// end inline asm
	// begin inline asm
	mad.lo.cc.u32 %r5727, %r8178, %r8137, %r5694;
	// end inline asm
	// begin inline asm
	madc.hi.cc.u32 %r5731, %r8178, %r8137, %r5698;
	// end inline asm
	// begin inline asm
	madc.lo.cc.u32 %r5735, %r8178, %r8135, %r5702;
	// end inline asm
	// begin inline asm
	madc.hi.cc.u32 %r5739, %r8178, %r8135, %r5706;
	// end inline asm
	// begin inline asm
	madc.lo.cc.u32 %r5743, %r8178, %r8133, %r5710;
	// end inline asm
	// begin inline asm
	madc.hi.cc.u32 %r5747, %r8178, %r8133, %r5714;
	// end inline asm
	// begin inline asm
	madc.lo.cc.u32 %r5751, %r8178, %r8131, %r5718;
	// end inline asm
	// begin inline asm
	madc.hi.cc.u32 %r5755, %r8178, %r8131, %r5721;
	// end inline asm
	// begin inline asm
	addc.cc.u32 %r5759, %r5724, %r6594;
	// end inline asm
	// begin inline asm
	mad.lo.cc.u32 %r5762, %r8177, %r8138, %r5727;
	// end inline asm
	// begin inline asm
	madc.hi.cc.u32 %r5766, %r8177, %r8138, %r5731;
	// end inline asm
	// begin inline asm
	madc.lo.cc.u32 %r5770, %r8177, %r8136, %r5735;
	// end inline asm
	// begin inline asm
	madc.hi.cc.u32 %r5774, %r8177, %r8136, %r5739;
	// end inline asm
	// begin inline asm
	madc.lo.cc.u32 %r5778, %r8177, %r8134, %r5743;
	// end inline asm
	// begin inline asm
	madc.hi.cc.u32 %r5782, %r8177, %r8134, %r5747;
	// end inline asm
	// begin inline asm
	madc.lo.cc.u32 %r5786, %r8177, %r8132, %r5751;
	// end inline asm
	// begin inline asm
	madc.hi.cc.u32 %r5790, %r8177, %r8132, %r5755;
	// end inline asm
	// begin inline asm
	addc.cc.u32 %r5794, %r5663, %r5759;
	// end inline asm
	// begin inline asm
	addc.cc.u32 %r5797, %r5667, %r6594;
	// end inline asm
	// begin inline asm
	addc.cc.u32 %r5800, %r6594, %r6594;
	// end inline asm
	// begin inline asm
	mad.lo.cc.u32 %r5803, %r8176, %r8137, %r5770;
	// end inline asm
	// begin inline asm
	madc.hi.cc.u32 %r5807, %r8176, %r8137, %r5774;
	// end inline asm
	// begin inline asm
	madc.lo.cc.u32 %r5811, %r8176, %r8135, %r5778;
	// end inline asm
	// begin inline asm
	madc.hi.cc.u32 %r5815, %r8176, %r8135, %r5782;
	// end inline asm
	// begin inline asm
	madc.lo.cc.u32 %r5819, %r8176, %r8133, %r5786;
	// end inline asm
	// begin inline asm
	madc.hi.cc.u32 %r5823, %r8176, %r8133, %r5790;
	// end inline asm
	// begin inline asm
	madc.lo.cc.u32 %r5827, %r8176, %r8131, %r5794;
	// end inline asm
	// begin inline asm
	madc.hi.cc.u32 %r5831, %r8176, %r8131, %r5797;
	// end inline asm
	// begin inline asm
	addc.cc.u32 %r5835, %r5800, %r6594;
	// end inline asm
	// begin inline asm
	mad.lo.cc.u32 %r5838, %r8175, %r8138, %r5803;
	// end inline asm
	// begin inline asm
	madc.hi.cc.u32 %r5842, %r8175, %r8138, %r5807;
	// end inline asm
	// begin inline asm
	madc.lo.cc.u32 %r5846, %r8175, %r8136, %r5811;
	// end inline asm
	// begin inline asm
	madc.hi.cc.u32 %r5850, %r8175, %r8136, %r5815;
	// end inline asm
	// begin inline asm
	madc.lo.cc.u32 %r5854, %r8175, %r8134, %r5819;
	// end inline asm
	// begin inline asm
	madc.hi.cc.u32 %r5858, %r8175, %r8134, %r5823;
	// end inline asm
	// begin inline asm
	madc.lo.cc.u32 %r5862, %r8175, %r8132, %r5827;
	// end inline asm
	// begin inline asm
	madc.hi.cc.u32 %r5866, %r8175, %r8132, %r5831;
	// end inline asm
	// begin inline asm
	addc.cc.u32 %r5870, %r5671, %r5835;
	// end inline asm
	// begin inline asm
	addc.cc.u32 %r5873, %r5675, %r6594;
	// end inline asm
	// begin inline asm
	addc.cc.u32 %r5876, %r6594, %r6594;
	// end inline asm
	// begin inline asm
	mad.lo.cc.u32 %r5879, %r8174, %r8137, %r5846;
	// end inline asm
	// begin inline asm
	madc.hi.cc.u32 %r5883, %r8174, %r8137, %r5850;
	// end inline asm
	// begin inline asm
	madc.lo.cc.u32 %r5887, %r8174, %r8135, %r5854;
	// end inline asm
	// begin inline asm
	madc.hi.cc.u32 %r5891, %r8174, %r8135, %r5858;
	// end inline asm
	// begin inline asm
	madc.lo.cc.u32 %r5895, %r8174, %r8133, %r5862;
	// end inline asm
	// begin inline asm
	madc.hi.cc.u32 %r5899, %r8174, %r8133, %r5866;
	// end inline asm
	// begin inline asm
	madc.lo.cc.u32 %r5903, %r8174, %r8131, %r5870;
	// end inline asm
	// begin inline asm
	madc.hi.cc.u32 %r5907, %r8174, %r8131, %r5873;
	// end inline asm
	// begin inline asm
	addc.cc.u32 %r5911, %r5876, %r6594;
	// end inline asm
	// begin inline asm
	mad.lo.cc.u32 %r5914, %r8173, %r8138, %r5879;
	// end inline asm
	// begin inline asm
	madc.hi.cc.u32 %r5918, %r8173, %r8138, %r5883;
	// end inline asm
	// begin inline asm
	madc.lo.cc.u32 %r5922, %r8173, %r8136, %r5887;
	// end inline asm
	// begin inline asm
	madc.hi.cc.u32 %r5926, %r8173, %r8136, %r5891;
	// end inline asm
	// begin inline asm
	madc.lo.cc.u32 %r5930, %r8173, %r8134, %r5895;
	// end inline asm
	// begin inline asm
	madc.hi.cc.u32 %r5934, %r8173, %r8134, %r5899;
	// end inline asm
	// begin inline asm
	madc.lo.cc.u32 %r5938, %r8173, %r8132, %r5903;
	// end inline asm
	// begin inline asm
	madc.hi.cc.u32 %r5942, %r8173, %r8132, %r5907;
	// end inline asm
	// begin inline asm
	addc.cc.u32 %r5946, %r5679, %r5911;
	// end inline asm
	// begin inline asm
	addc.cc.u32 %r5949, %r5683, %r6594;
	// end inline asm
	// begin inline asm
	addc.cc.u32 %r5952, %r6594, %r6594;
	// end inline asm
	// begin inline asm
	mad.lo.cc.u32 %r5955, %r8172, %r8137, %r5922;
	// end inline asm
	// begin inline asm
	madc.hi.cc.u32 %r5959, %r8172, %r8137, %r5926;
	// end inline asm
	// begin inline asm
	madc.lo.cc.u32 %r5963, %r8172, %r8135, %r5930;
	// end inline asm
	// begin inline asm
	madc.hi.cc.u32 %r5967, %r8172, %r8135, %r5934;
	// end inline asm
	// begin inline asm
	madc.lo.cc.u32 %r5971, %r8172, %r8133, %r5938;
	// end inline asm
	// begin inline asm
	madc.hi.cc.u32 %r5975, %r8172, %r8133, %r5942;
	// end inline asm
	// begin inline asm
	madc.lo.cc.u32 %r5979, %r8172, %r8131, %r5946;
	// end inline asm
	// begin inline asm
	madc.hi.cc.u32 %r5983, %r8172, %r8131, %r5949;
	// end inline asm
	mov.b32 	%r6597, -1;
	// begin inline asm
	add.cc.u32 %r5987, %r6594, %r6597;
	// end inline asm
	// begin inline asm
	addc.cc.u32 %r5990, %r5686, %r6594;
	// end inline asm
	// begin inline asm
	addc.u32 %r5993, %r6594, %r6594;
	// end inline asm
	mul.lo.s32 	%r6060, %r5990, -268435457;
	// begin inline asm
	mad.lo.cc.u32 %r5996, %r6060, %r83, %r5990;
	// end inline asm
	// begin inline asm
	madc.hi.cc.u32 %r6000, %r6060, %r83, %r5690;
	// end inline asm
	// begin inline asm
	madc.lo.cc.u32 %r6004, %r6060, %r85, %r5762;
	// end inline asm
	// begin inline asm
	madc.hi.cc.u32 %r6008, %r6060, %r85, %r5766;
	// end inline asm
	// begin inline asm
	madc.lo.cc.u32 %r6012, %r6060, %r87, %r5838;
	// end inline asm
	// begin inline asm
	madc.hi.cc.u32 %r6016, %r6060, %r87, %r5842;
	// end inline asm
	// begin inline asm
	madc.lo.cc.u32 %r6020, %r6060, %r89, %r5914;
	// end inline asm
	// begin inline asm
	madc.hi.cc.u32 %r6024, %r6060, %r89, %r5918;
	// end inline asm
	// begin inline asm
	addc.cc.u32 %r6028, %r6594, %r6594;
	// end inline asm
	// begin inline asm
	mad.lo.cc.u32 %r6031, %r6060, %r84, %r6594;
	// end inline asm
	// begin inline asm
	madc.hi.cc.u32 %r6035, %r6060, %r84, %r6594;
	// end inline asm
	// begin inline asm
	madc.lo.cc.u32 %r6039, %r6060, %r86, %r6594;
	// end inline asm
	// begin inline asm
	madc.hi.cc.u32 %r6043, %r6060, %r86, %r6594;
	// end inline asm
	// begin inline asm
	madc.lo.cc.u32 %r6047, %r6060, %r88, %r6594;
	// end inline asm
	// begin inline asm
	madc.hi.cc.u32 %r6051, %r6060, %r88, %r6594;
	// end inline asm
	// begin inline asm
	madc.lo.cc.u32 %r6055, %r6060, %r90, %r6594;
	// end inline asm
	// begin inline asm
	madc.hi.cc.u32 %r6059, %r6060, %r90, %r6594;
	// end inline asm
	// begin inline asm
	add.cc.u32 %r6063, %r5993, %r6597;
	// end inline asm
	// begin inline asm
	addc.cc.u32 %r6066, %r6031, %r6000;
	// end inline asm
	// begin inline asm
	addc.u32 %r6069, %r6594, %r6594;
	// end inline asm
	mul.lo.s32 	%r6136, %r6066, -268435457;
	// begin inline asm
	mad.lo.cc.u32 %r6072, %r6136, %r83, %r6066;
	// end inline asm
	// begin inline asm
	madc.hi.cc.u32 %r6076, %r6136, %r83, %r6035;
	// end inline asm
	// begin inline asm
	madc.lo.cc.u32 %r6080, %r6136, %r85, %r6039;
	// end inline asm
	// begin inline asm
	madc.hi.cc.u32 %r6084, %r6136, %r85, %r6043;
	// end inline asm
	// begin inline asm
	madc.lo.cc.u32 %r6088, %r6136, %r87, %r6047;
	// end inline asm
	// begin inline asm
	madc.hi.cc.u32 %r6092, %r6136, %r87, %r6051;
	// end inline asm
	// begin inline asm
	madc.lo.cc.u32 %r6096, %r6136, %r89, %r6055;
	// end inline asm
	// begin inline asm
	madc.hi.cc.u32 %r6100, %r6136, %r89, %r6059;
	// end inline asm
	// begin inline asm
	addc.cc.u32 %r6104, %r6594, %r6594;
	// end inline asm
	// begin inline asm
	mad.lo.cc.u32 %r6107, %r6136, %r84, %r6004;
	// end inline asm
	// begin inline asm
	madc.hi.cc.u32 %r6111, %r6136, %r84, %r6008;
	// end inline asm
	// begin inline asm
	madc.lo.cc.u32 %r6115, %r6136, %r86, %r6012;
	// end inline asm
	// begin inline asm
	madc.hi.cc.u32 %r6119, %r6136, %r86, %r6016;
	// end inline asm
	// begin inline asm
	madc.lo.cc.u32 %r6123, %r6136, %r88, %r6020;
	// end inline asm
	// begin inline asm
	madc.hi.cc.u32 %r6127, %r6136, %r88, %r6024;
	// end inline asm
	// begin inline asm
	madc.lo.cc.u32 %r6131, %r6136, %r90, %r6028;
	// end inline asm
	// begin inline asm
	madc.hi.cc.u32 %r6135, %r6136, %r90, %r6594;
	// end inline asm
	// begin inline asm
	add.cc.u32 %r6139, %r6069, %r6597;
	// end inline asm
	// begin inline asm
	addc.cc.u32 %r6142, %r6107, %r6076;
	// end inline asm
	// begin inline asm
	addc.u32 %r6145, %r6594, %r6594;
	// end inline asm
	mul.lo.s32 	%r6212, %r6142, -268435457;
	// begin inline asm
	mad.lo.cc.u32 %r6148, %r6212, %r83, %r6142;
	// end inline asm
	// begin inline asm
	madc.hi.cc.u32 %r6152, %r6212, %r83, %r6111;
	// end inline asm
	// begin inline asm
	madc.lo.cc.u32 %r6156, %r6212, %r85, %r6115;
	// end inline asm
	// begin inline asm
	madc.hi.cc.u32 %r6160, %r6212, %r85, %r6119;
	// end inline asm
	// begin inline asm
	madc.lo.cc.u32 %r6164, %r6212, %r87, %r6123;
	// end inline asm
	// begin inline asm
	madc.hi.cc.u32 %r6168, %r6212, %r87, %r6127;
	// end inline asm
	// begin inline asm
	madc.lo.cc.u32 %r6172, %r6212, %r89, %r6131;
	// end inline asm
	// begin inline asm
	madc.hi.cc.u32 %r6176, %r6212, %r89, %r6135;
	// end inline asm
	// begin inline asm
	addc.cc.u32 %r6180, %r6594, %r6594;
	// end inline asm
	// begin inline asm
	mad.lo.cc.u32 %r6183, %r6212, %r84, %r6080;
	// end inline asm
	// begin inline asm
	madc.hi.cc.u32 %r6187, %r6212, %r84, %r6084;
	// end inline asm
	// begin inline asm
	madc.lo.cc.u32 %r6191, %r6212, %r86, %r6088;
	// end inline asm
	// begin inline asm
	madc.hi.cc.u32 %r6195, %r6212, %r86, %r6092;
	// end inline asm
	// begin inline asm
	madc.lo.cc.u32 %r6199, %r6212, %r88, %r6096;
	// end inline asm
	// begin inline asm
	madc.hi.cc.u32 %r6203, %r6212, %r88, %r6100;
	// end inline asm
	// begin inline asm
	madc.lo.cc.u32 %r6207, %r6212, %r90, %r6104;
	// end inline asm
	// begin inline asm
	madc.hi.cc.u32 %r6211, %r6212, %r90, %r6594;
	// end inline asm
	// begin inline asm
	add.cc.u32 %r6215, %r6145, %r6597;
	// end inline asm
	// begin inline asm
	addc.cc.u32 %r6218, %r6183, %r6152;
	// end inline asm
	// begin inline asm
	addc.u32 %r6221, %r6594, %r6594;
	// end inline asm
	mul.lo.s32 	%r6288, %r6218, -268435457;
	// begin inline asm
	mad.lo.cc.u32 %r6224, %r6288, %r83, %r6218;
	// end inline asm
	// begin inline asm
	madc.hi.cc.u32 %r6228, %r6288, %r83, %r6187;
	// end inline asm
	// begin inline asm
	madc.lo.cc.u32 %r6232, %r6288, %r85, %r6191;
	// end inline asm
	// begin inline asm
	madc.hi.cc.u32 %r6236, %r6288, %r85, %r6195;
	// end inline asm
	// begin inline asm
	madc.lo.cc.u32 %r6240, %r6288, %r87, %r6199;
	// end inline asm
	// begin inline asm
	madc.hi.cc.u32 %r6244, %r6288, %r87, %r6203;
	// end inline asm
	// begin inline asm
	madc.lo.cc.u32 %r6248, %r6288, %r89, %r6207;
	// end inline asm
	// begin inline asm
	madc.hi.cc.u32 %r6252, %r6288, %r89, %r6211;
	// end inline asm
	// begin inline asm
	addc.cc.u32 %r6256, %r6594, %r6594;
	// end inline asm
	// begin inline asm
	mad.lo.cc.u32 %r6259, %r6288, %r84, %r6156;
	// end inline asm
	// begin inline asm
	madc.hi.cc.u32 %r6263, %r6288, %r84, %r6160;
	// end inline asm
	// begin inline asm
	madc.lo.cc.u32 %r6267, %r6288, %r86, %r6164;
	// end inline asm
	// begin inline asm
	madc.hi.cc.u32 %r6271, %r6288, %r86, %r6168;
	// end inline asm
	// begin inline asm
	madc.lo.cc.u32 %r6275, %r6288, %r88, %r6172;
	// end inline asm
	// begin inline asm
	madc.hi.cc.u32 %r6279, %r6288, %r88, %r6176;
	// end inline asm
	// begin inline asm
	madc.lo.cc.u32 %r6283, %r6288, %r90, %r6180;
	// end inline asm
	// begin inline asm
	madc.hi.cc.u32 %r6287, %r6288, %r90, %r6594;
	// end inline asm
	// begin inline asm
	add.cc.u32 %r6291, %r6221, %r6597;
	// end inline asm
	// begin inline asm
	addc.cc.u32 %r6294, %r6259, %r6228;
	// end inline asm
	// begin inline asm
	addc.u32 %r6297, %r6594, %r6594;
	// end inline asm
	mul.lo.s32 	%r6364, %r6294, -268435457;
	// begin inline asm
	mad.lo.cc.u32 %r6300, %r6364, %r83, %r6294;
	// end inline asm
	// begin inline asm
	madc.hi.cc.u32 %r6304, %r6364, %r83, %r6263;
	// end inline asm
	// begin inline asm
	madc.lo.cc.u32 %r6308, %r6364, %r85, %r6267;
	// end inline asm
	// begin inline asm
	madc.hi.cc.u32 %r6312, %r6364, %r85, %r6271;
	// end inline asm
	// begin inline asm
	madc.lo.cc.u32 %r6316, %r6364, %r87, %r6275;
	// end inline asm
	// begin inline asm
	madc.hi.cc.u32 %r6320, %r6364, %r87, %r6279;
	// end inline asm
	// begin inline asm
	madc.lo.cc.u32 %r6324, %r6364, %r89, %r6283;
	// end inline asm
	// begin inline asm
	madc.hi.cc.u32 %r6328, %r6364, %r89, %r6287;
	// end inline asm
	// begin inline asm
	addc.cc.u32 %r6332, %r6594, %r6594;
	// end inline asm
	// begin inline asm
	mad.lo.cc.u32 %r6335, %r6364, %r84, %r6232;
	// end inline asm
	// begin inline asm
	madc.hi.cc.u32 %r6339, %r6364, %r84, %r6236;
	// end inline asm
	// begin inline asm
	madc.lo.cc.u32 %r6343, %r6364, %r86, %r6240;
	// end inline asm
	// begin inline asm
	madc.hi.cc.u32 %r6347, %r6364, %r86, %r6244;
	// end inline asm
	// begin inline asm
	madc.lo.cc.u32 %r6351, %r6364, %r88, %r6248;
	// end inline asm
	// begin inline asm
	madc.hi.cc.u32 %r6355, %r6364, %r88, %r6252;
	// end inline asm
	// begin inline asm
	madc.lo.cc.u32 %r6359, %r6364, %r90, %r6256;
	// end inline asm
	// begin inline asm
	madc.hi.cc.u32 %r6363, %r6364, %r90, %r6594;
	// end inline asm
	// begin inline asm
	add.cc.u32 %r6367, %r6297, %r6597;
	// end inline asm
	// begin inline asm
	addc.cc.u32 %r6370, %r6335, %r6304;
	// end inline asm
	// begin inline asm
	addc.u32 %r6373, %r6594, %r6594;
	// end inline asm
	mul.lo.s32 	%r6440, %r6370, -268435457;
	// begin inline asm
	mad.lo.cc.u32 %r6376, %r6440, %r83, %r6370;
	// end inline asm
	// begin inline asm
	madc.hi.cc.u32 %r6380, %r6440, %r83, %r6339;
	// end inline asm
	// begin inline asm
	madc.lo.cc.u32 %r6384, %r6440, %r85, %r6343;
	// end inline asm
	// begin inline asm
	madc.hi.cc.u32 %r6388, %r6440, %r85, %r6347;
	// end inline asm
	// begin inline asm
	madc.lo.cc.u32 %r6392, %r6440, %r87, %r6351;
	// end inline asm
	// begin inline asm
	madc.hi.cc.u32 %r6396, %r6440, %r87, %r6355;
	// end inline asm
	// begin inline asm
	madc.lo.cc.u32 %r6400, %r6440, %r89, %r6359;
	// end inline asm
	// begin inline asm
	madc.hi.cc.u32 %r6404, %r6440, %r89, %r6363;
	// end inline asm
	// begin inline asm
	addc.cc.u32 %r6408, %r6594, %r6594;
	// end inline asm
	// begin inline asm
	mad.lo.cc.u32 %r6411, %r6440, %r84, %r6308;
	// end inline asm
	// begin inline asm
	madc.hi.cc.u32 %r6415, %r6440, %r84, %r6312;
	// end inline asm
	// begin inline asm
	madc.lo.cc.u32 %r6419, %r6440, %r86, %r6316;
	// end inline asm
	// begin inline asm
	madc.hi.cc.u32 %r6423, %r6440, %r86, %r6320;
	// end inline asm
	// begin inline asm
	madc.lo.cc.u32 %r6427, %r6440, %r88, %r6324;
	// end inline asm
	// begin inline asm
	madc.hi.cc.u32 %r6431, %r6440, %r88, %r6328;
	// end inline asm
	// begin inline asm
	madc.lo.cc.u32 %r6435, %r6440, %r90, %r6332;
	// end inline asm
	// begin inline asm
	madc.hi.cc.u32 %r6439, %r6440, %r90, %r6594;
	// end inline asm
	// begin inline asm
	add.cc.u32 %r6443, %r6373, %r6597;
	// end inline asm
	// begin inline asm
	addc.cc.u32 %r6446, %r6411, %r6380;
	// end inline asm
	// begin inline asm
	addc.u32 %r6449, %r6594, %r6594;
	// end inline asm
	mul.lo.s32 	%r6516, %r6446, -268435457;
	// begin inline asm
	mad.lo.cc.u32 %r6452, %r6516, %r83, %r6446;
	// end inline asm
	// begin inline asm
	madc.hi.cc.u32 %r6456, %r6516, %r83, %r6415;
	// end inline asm
	// begin inline asm
	madc.lo.cc.u32 %r6460, %r6516, %r85, %r6419;
	// end inline asm
	// begin inline asm
	madc.hi.cc.u32 %r6464, %r6516, %r85, %r6423;
	// end inline asm
	// begin inline asm
	madc.lo.cc.u32 %r6468, %r6516, %r87, %r6427;
	// end inline asm
	// begin inline asm
	madc.hi.cc.u32 %r6472, %r6516, %r87, %r6431;
	// end inline asm
	// begin inline asm
	madc.lo.cc.u32 %r6476, %r6516, %r89, %r6435;
	// end inline asm
	// begin inline asm
	madc.hi.cc.u32 %r6480, %r6516, %r89, %r6439;
	// end inline asm
	// begin inline asm
	addc.cc.u32 %r6484, %r6594, %r6594;
	// end inline asm
	// begin inline asm
	mad.lo.cc.u32 %r6487, %r6516, %r84, %r6384;
	// end inline asm
	// begin inline asm
	madc.hi.cc.u32 %r6491, %r6516, %r84, %r6388;
	// end inline asm
	// begin inline asm
	madc.lo.cc.u32 %r6495, %r6516, %r86, %r6392;
	// end inline asm
	// begin inline asm
	madc.hi.cc.u32 %r6499, %r6516, %r86, %r6396;
	// end inline asm
	// begin inline asm
	madc.lo.cc.u32 %r6503, %r6516, %r88, %r6400;
	// end inline asm
	// begin inline asm
	madc.hi.cc.u32 %r6507, %r6516, %r88, %r6404;
	// end inline asm
	// begin inline asm
	madc.lo.cc.u32 %r6511, %r6516, %r90, %r6408;
	// end inline asm
	// begin inline asm
	madc.hi.cc.u32 %r6515, %r6516, %r90, %r6594;
	// end inline asm
	// begin inline asm
	add.cc.u32 %r6519, %r6449, %r6597;
	// end inline asm
	// begin inline asm
	addc.cc.u32 %r6522, %r6487, %r6456;
	// end inline asm
	// begin inline asm
	addc.u32 %r6525, %r6594, %r6594;
	// end inline asm
	mul.lo.s32 	%r6592, %r6522, -268435457;
	// begin inline asm
	mad.lo.cc.u32 %r6528, %r6592, %r83, %r6522;
	// end inline asm
	// begin inline asm
	madc.hi.cc.u32 %r6532, %r6592, %r83, %r6491;
	// end inline asm
	// begin inline asm
	madc.lo.cc.u32 %r6536, %r6592, %r85, %r6495;
	// end inline asm
	// begin inline asm
	madc.hi.cc.u32 %r6540, %r6592, %r85, %r6499;
	// end inline asm
	// begin inline asm
	madc.lo.cc.u32 %r6544, %r6592, %r87, %r6503;
	// end inline asm
	// begin inline asm
	madc.hi.cc.u32 %r6548, %r6592, %r87, %r6507;
	// end inline asm
	// begin inline asm
	madc.lo.cc.u32 %r6552, %r6592, %r89, %r6511;
	// end inline asm
	// begin inline asm
	madc.hi.cc.u32 %r6556, %r6592, %r89, %r6515;
	// end inline asm
	// begin inline asm
	addc.cc.u32 %r6560, %r6594, %r6594;
	// end inline asm
	// begin inline asm
	mad.lo.cc.u32 %r6563, %r6592, %r84, %r6460;
	// end inline asm
	// begin inline asm
	madc.hi.cc.u32 %r6567, %r6592, %r84, %r6464;
	// end inline asm
	// begin inline asm
	madc.lo.cc.u32 %r6571, %r6592, %r86, %r6468;
	// end inline asm
	// begin inline asm
	madc.hi.cc.u32 %r6575, %r6592, %r86, %r6472;
	// end inline asm
	// begin inline asm
	madc.lo.cc.u32 %r6579, %r6592, %r88, %r6476;
	// end inline asm
	// begin inline asm
	madc.hi.cc.u32 %r6583, %r6592, %r88, %r6480;
	// end inline asm
	// begin inline asm
	madc.lo.cc.u32 %r6587, %r6592, %r90, %r6484;
	// end inline asm
	// begin inline asm
	madc.hi.cc.u32 %r6591, %r6592, %r90, %r6594;
	// end inline asm
	// begin inline asm
	add.cc.u32 %r6595, %r6525, %r6597;
	// end inline asm
	// begin inline asm
	addc.cc.u32 %r6598, %r6563, %r6532;
	// end inline asm
	// begin inline asm
	addc.cc.u32 %r6601, %r6567, %r6536;
	// end inline asm
	// begin inline asm
	addc.cc.u32 %r6604, %r6571, %r6540;
	// end inline asm
	// begin inline asm
	addc.cc.u32 %r6607, %r6575, %r6544;
	// end inline asm
	// begin inline asm
	addc.cc.u32 %r6610, %r6579, %r6548;
	// end inline asm
	// begin inline asm
	addc.cc.u32 %r6613, %r6583, %r6552;
	// end inline asm
	// begin inline asm
	addc.cc.u32 %r6616, %r6587, %r6556;
	// end inline asm
	// begin inline asm
	addc.cc.u32 %r6619, %r6591, %r6560;
	// end inline asm
	// begin inline asm
	add.cc.u32 %r8179, %r5955, %r6598;
	// end inline asm
	// begin inline asm
	addc.cc.u32 %r8178, %r5959, %r6601;
	// end inline asm
	// begin inline asm
	addc.cc.u32 %r8177, %r5963, %r6604;
	// end inline asm
	// begin inline asm
	addc.cc.u32 %r8176, %r5967, %r6607;
	// end inline asm
	// begin inline asm
	addc.cc.u32 %r8175, %r5971, %r6610;
	// end inline asm
	// begin inline asm
	addc.cc.u32 %r8174, %r5975, %r6613;
	// end inline asm
	// begin inline asm
	addc.cc.u32 %r8173, %r5979, %r6616;
	// end inline asm
	// begin inline asm
	addc.u32 %r8172, %r5983, %r6619;
	// end inline asm
	setp.gt.u32 	%p74, %r8172, %r90;
	@%p74 bra 	$L__BB0_84;
	setp.lt.u32 	%p75, %r8172, %r90;
	@%p75 bra 	$L__BB0_85;
	setp.gt.u32 	%p76, %r8173, %r89;
	@%p76 bra 	$L__BB0_84;
	setp.lt.u32 	%p77, %r8173, %r89;
	@%p77 bra 	$L__BB0_85;
	setp.gt.u32 	%p78, %r8174, %r88;
	@%p78 bra 	$L__BB0_84;
	setp.lt.u32 	%p79, %r8174, %r88;
	@%p79 bra 	$L__BB0_85;
	setp.gt.u32 	%p80, %r8175, %r87;
	@%p80 bra 	$L__BB0_84;
	setp.lt.u32 	%p81, %r8175, %r87;
	@%p81 bra 	$L__BB0_85;
	setp.gt.u32 	%p82, %r8176, %r86;
	@%p82 bra 	$L__BB0_84;
	setp.lt.u32 	%p83, %r8176, %r86;
	@%p83 bra 	$L__BB0_85;
	setp.gt.u32 	%p84, %r8177, %r85;
	@%p84 bra 	$L__BB0_84;
	setp.lt.u32 	%p85, %r8177, %r85;
	@%p85 bra 	$L__BB0_85;
	setp.gt.u32 	%p86, %r8178, %r84;
	@%p86 bra 	$L__BB0_84;
	setp.lt.u32 	%p87, %r8178, %r84;
	setp.lt.u32 	%p88, %r8179, %r83;
	or.pred  	%p89, %p87, %p88;
	@%p89 bra 	$L__BB0_85;
$L__BB0_84:
	// begin inline asm
	sub.cc.u32 %r8179, %r8179, %r83;
subc.cc.u32 %r8178, %r8178, %r84;
subc.cc.u32 %r8177, %r8177, %r85;
subc.cc.u32 %r8176, %r8176, %r86;
subc.cc.u32 %r8175, %r8175, %r87;
subc.cc.u32 %r8174, %r8174, %r88;
subc.cc.u32 %r8173, %r8173, %r89;
subc.u32 %r8172, %r8172, %r90;

	// end inline asm
$L__BB0_85:
	add.s32 	%r8188, %r8188, 1;
	setp.ne.s32 	%p90, %r8188, %r5;
	@%p90 bra 	$L__BB0_55;
$L__BB0_86:
	bar.sync 	0;
	setp.eq.s32 	%p91, %r394, 0;
	@%p91 bra 	$L__BB0_139;
	ld.param.u32 	%r8120, [ag_types__impls__ark_ff__fields__models__fp__Fp_ark_ff__fields__models__fp__montgomery_backend__MontBackend_ark_bn254__fields__fr__FrConfig__4___4__radix_fft_param_8];
	ld.param.u64 	%rd45, [ag_types__impls__ark_ff__fields__models__fp__Fp_ark_ff__fields__models__fp__montgomery_backend__MontBackend_ark_bn254__fields__fr__FrConfig__4___4__radix_fft_param_2];
	shr.u32 	%r216, %r4, 1;
	shr.u32 	%r217, %r5, 1;
	ld.const.u32 	%r218, [ag_types__impls__ark_ff__fields__models__fp__Fp_ark_ff__fields__models__fp__montgomery_backend__MontBackend_ark_bn254__fields__fr__FrConfig__4___4__P];
	ld.const.u32 	%r219, [ag_types__impls__ark_ff__fields__models__fp__Fp_ark_ff__fields__models__fp__montgomery_backend__MontBackend_ark_bn254__fields__fr__FrConfig__4___4__P+4];
	ld.const.u32 	%r220, [ag_types__impls__ark_ff__fields__models__fp__Fp_ark_ff__fields__models__fp__montgomery_backend__MontBackend_ark_bn254__fields__fr__FrConfig__4___4__P+8];
	ld.const.u32 	%r221, [ag_types__impls__ark_ff__fields__models__fp__Fp_ark_ff__fields__models__fp__montgomery_backend__MontBackend_ark_bn254__fields__fr__FrConfig__4___4__P+12];
	ld.const.u32 	%r222, [ag_types__impls__ark_ff__fields__models__fp__Fp_ark_ff__fields__models__fp__montgomery_backend__MontBackend_ark_bn254__fields__fr__FrConfig__4___4__P+16];
	ld.const.u32 	%r223, [ag_types__impls__ark_ff__fields__models__fp__Fp_ark_ff__fields__models__fp__montgomery_backend__MontBackend_ark_bn254__fields__fr__FrConfig__4___4__P+20];
	ld.const.u32 	%r224, [ag_types__impls__ark_ff__fields__models__fp__Fp_ark_ff__fields__models__fp__montgomery_backend__MontBackend_ark_bn254__fields__fr__FrConfig__4___4__P+24];
	ld.const.u32 	%r225, [ag_types__impls__ark_ff__fields__models__fp__Fp_ark_ff__fields__models__fp__montgomery_backend__MontBackend_ark_bn254__fields__fr__FrConfig__4___4__P+28];
	cvta.to.global.u64 	%rd4, %rd45;
	sub.s32 	%r226, %r8120, %r394;
	mov.b32 	%r8213, 0;
$L__BB0_88:
	setp.ge.u32 	%p92, %r216, %r217;
	shr.u32 	%r228, %r3, %r8213;
	@%p92 bra 	$L__BB0_138;
	add.s32 	%r229, %r228, -1;
	mov.u32 	%r8214, %r216;
$L__BB0_90:
	and.b32  	%r231, %r8214, %r229;
	shl.b32 	%r6698, %r8214, 1;
	sub.s32 	%r6699, %r6698, %r231;
	shl.b32 	%r6700, %r6699, 5;
	mov.u32 	%r6701, cuda_shared;
	add.s32 	%r232, %r6701, %r6700;
	ld.shared.v4.u32 	{%r6690, %r6691, %r6692, %r6693}, [%r232];
	ld.shared.v4.u32 	{%r6694, %r6695, %r6696, %r6697}, [%r232+16];
	shl.b32 	%r6702, %r228, 5;
	add.s32 	%r241, %r232, %r6702;
	ld.shared.v4.u32 	{%r6682, %r6683, %r6684, %r6685}, [%r241];
	ld.shared.v4.u32 	{%r6686, %r6687, %r6688, %r6689}, [%r241+16];
	mov.u32 	%r8216, %r6691;
	mov.u32 	%r8218, %r6693;
	mov.u32 	%r8220, %r6695;
	mov.u32 	%r8215, %r6690;
	mov.u32 	%r8222, %r6697;
	mov.u32 	%r8217, %r6692;
	mov.u32 	%r8219, %r6694;
	mov.u32 	%r8221, %r6696;
	// begin inline asm
	add.cc.u32 %r8215, %r8215, %r6682;
addc.cc.u32 %r8216, %r8216, %r6683;
addc.cc.u32 %r8217, %r8217, %r6684;
addc.cc.u32 %r8218, %r8218, %r6685;
addc.cc.u32 %r8219, %r8219, %r6686;
addc.cc.u32 %r8220, %r8220, %r6687;
addc.cc.u32 %r8221, %r8221, %r6688;
addc.u32 %r8222, %r8222, %r6689;

	// end inline asm
	setp.gt.u32 	%p93, %r8222, %r225;
	@%p93 bra 	$L__BB0_104;
	setp.lt.u32 	%p94, %r8222, %r225;
	@%p94 bra 	$L__BB0_105;
	setp.gt.u32 	%p95, %r8221, %r224;
	@%p95 bra 	$L__BB0_104;
	setp.lt.u32 	%p96, %r8221, %r224;
	@%p96 bra 	$L__BB0_105;
	setp.gt.u32 	%p97, %r8220, %r223;
	@%p97 bra 	$L__BB0_104;
	setp.lt.u32 	%p98, %r8220, %r223;
	@%p98 bra 	$L__BB0_105;
	setp.gt.u32 	%p99, %r8219, %r222;
	@%p99 bra 	$L__BB0_104;
	setp.lt.u32 	%p100, %r8219, %r222;
	@%p100 bra 	$L__BB0_105;
	setp.gt.u32 	%p101, %r8218, %r221;
	@%p101 bra 	$L__BB0_104;
	setp.lt.u32 	%p102, %r8218, %r221;
	@%p102 bra 	$L__BB0_105;
	setp.gt.u32 	%p103, %r8217, %r220;
	@%p103 bra 	$L__BB0_104;
	setp.lt.u32 	%p104, %r8217, %r220;
	@%p104 bra 	$L__BB0_105;
	setp.gt.u32 	%p105, %r8216, %r219;
	@%p105 bra 	$L__BB0_104;
	setp.lt.u32 	%p106, %r8216, %r219;
	setp.lt.u32 	%p107, %r8215, %r218;
	or.pred  	%p108, %p106, %p107;
	@%p108 bra 	$L__BB0_105;
$L__BB0_104:
	// begin inline asm
	sub.cc.u32 %r8215, %r8215, %r218;
subc.cc.u32 %r8216, %r8216, %r219;
subc.cc.u32 %r8217, %r8217, %r220;
subc.cc.u32 %r8218, %r8218, %r221;
subc.cc.u32 %r8219, %r8219, %r222;
subc.cc.u32 %r8220, %r8220, %r223;
subc.cc.u32 %r8221, %r8221, %r224;
subc.u32 %r8222, %r8222, %r225;

	// end inline asm
$L__BB0_105:
	st.shared.v4.u32 	[%r232], {%r8215, %r8216, %r8217, %r8218};
	st.shared.v4.u32 	[%r232+16], {%r8219, %r8220, %r8221, %r8222};
	ld.shared.v4.u32 	{%r6735, %r6736, %r6737, %r6738}, [%r241];
	ld.shared.v4.u32 	{%r6739, %r6740, %r6741, %r6742}, [%r241+16];
	mov.u32 	%r8224, %r6691;
	mov.u32 	%r8226, %r6693;
	mov.u32 	%r8228, %r6695;
	mov.u32 	%r8223, %r6690;
	mov.u32 	%r8230, %r6697;
	mov.u32 	%r8225, %r6692;
	mov.u32 	%r8227, %r6694;
	mov.u32 	%r8229, %r6696;
	// begin inline asm
	sub.cc.u32 %r8223, %r8223, %r6735;
subc.cc.u32 %r8224, %r8224, %r6736;
subc.cc.u32 %r8225, %r8225, %r6737;
subc.cc.u32 %r8226, %r8226, %r6738;
subc.cc.u32 %r8227, %r8227, %r6739;
subc.cc.u32 %r8228, %r8228, %r6740;
subc.cc.u32 %r8229, %r8229, %r6741;
subc.u32 %r8230, %r8230, %r6742;

	// end inline asm
	setp.gt.u32 	%p109, %r6697, %r6742;
	@%p109 bra 	$L__BB0_120;
	setp.ge.u32 	%p110, %r6697, %r6742;
	@%p110 bra 	$L__BB0_107;
	bra.uni 	$L__BB0_119;
$L__BB0_107:
	setp.gt.u32 	%p111, %r6696, %r6741;
	@%p111 bra 	$L__BB0_120;
	setp.lt.u32 	%p112, %r6696, %r6741;
	@%p112 bra 	$L__BB0_119;
	setp.gt.u32 	%p113, %r6695, %r6740;
	@%p113 bra 	$L__BB0_120;
	setp.lt.u32 	%p114, %r6695, %r6740;
	@%p114 bra 	$L__BB0_119;
	setp.gt.u32 	%p115, %r6694, %r6739;
	@%p115 bra 	$L__BB0_120;
	setp.lt.u32 	%p116, %r6694, %r6739;
	@%p116 bra 	$L__BB0_119;
	setp.gt.u32 	%p117, %r6693, %r6738;
	@%p117 bra 	$L__BB0_120;
	setp.lt.u32 	%p118, %r6693, %r6738;
	@%p118 bra 	$L__BB0_119;
	setp.gt.u32 	%p119, %r6692, %r6737;
	@%p119 bra 	$L__BB0_120;
	setp.lt.u32 	%p120, %r6692, %r6737;
	@%p120 bra 	$L__BB0_119;
	setp.gt.u32 	%p121, %r6691, %r6736;
	@%p121 bra 	$L__BB0_120;
	setp.lt.u32 	%p122, %r6691, %r6736;
	setp.lt.u32 	%p123, %r6690, %r6735;
	or.pred  	%p124, %p122, %p123;
	@%p124 bra 	$L__BB0_119;
	bra.uni 	$L__BB0_120;
$L__BB0_119:
	// begin inline asm
	add.cc.u32 %r8223, %r8223, %r218;
addc.cc.u32 %r8224, %r8224, %r219;
addc.cc.u32 %r8225, %r8225, %r220;
addc.cc.u32 %r8226, %r8226, %r221;
addc.cc.u32 %r8227, %r8227, %r222;
addc.cc.u32 %r8228, %r8228, %r223;
addc.cc.u32 %r8229, %r8229, %r224;
addc.u32 %r8230, %r8230, %r225;

	// end inline asm
$L__BB0_120:
	st.shared.v4.u32 	[%r241], {%r8223, %r8224, %r8225, %r8226};
	st.shared.v4.u32 	[%r241+16], {%r8227, %r8228, %r8229, %r8230};
	setp.eq.s32 	%p125, %r231, 0;
	@%p125 bra 	$L__BB0_137;
	shl.b32 	%r8003, %r231, %r8213;
	shl.b32 	%r8004, %r8003, %r226;
	mul.wide.u32 	%rd17, %r8004, 32;
	add.s64 	%rd18, %rd4, %rd17;
	ld.global.u32 	%r6776, [%rd18];
	ld.global.u32 	%r6808, [%rd18+4];
	ld.global.u32 	%r6843, [%rd18+8];
	ld.global.u32 	%r6875, [%rd18+12];
	ld.global.u32 	%r6910, [%rd18+16];
	ld.global.u32 	%r6942, [%rd18+20];
	ld.global.u32 	%r6977, [%rd18+24];
	ld.global.u32 	%r7009, [%rd18+28];
	mov.b32 	%r7951, 0;
	// begin inline asm
	mad.lo.cc.u32 %r6775, %r6776, %r8224, %r7951;
	// end inline asm
	// begin inline asm
	madc.hi.cc.u32 %r6779, %r6776, %r8224, %r7951;
	// end inline asm
	// begin inline asm
	madc.lo.cc.u32 %r6783, %r6776, %r8226, %r7951;
	// end inline asm
	// begin inline asm
	madc.hi.cc.u32 %r6787, %r6776, %r8226, %r7951;
	// end inline asm
	// begin inline asm
	madc.lo.cc.u32 %r6791, %r6776, %r8228, %r7951;
	// end inline asm
	// begin inline asm
	madc.hi.cc.u32 %r6795, %r6776, %r8228, %r7951;
	// end inline asm
	// begin inline asm
	madc.lo.cc.u32 %r6799, %r6776, %r8230, %r7951;
	// end inline asm
	// begin inline asm
	madc.hi.cc.u32 %r6803, %r6776, %r8230, %r7951;
	// end inline asm
	// begin inline asm
	mad.lo.cc.u32 %r6807, %r6808, %r8223, %r6775;
	// end inline asm
	// begin inline asm
	madc.hi.cc.u32 %r6811, %r6808, %r8223, %r6779;
	// end inline asm
	// begin inline asm
	madc.lo.cc.u32 %r6815, %r6808, %r8225, %r6783;
	// end inline asm
	// begin inline asm
	madc.hi.cc.u32 %r6819, %r6808, %r8225, %r6787;
	// end inline asm
	// begin inline asm
	madc.lo.cc.u32 %r6823, %r6808, %r8227, %r6791;
	// end inline asm
	// begin inline asm
	madc.hi.cc.u32 %r6827, %r6808, %r8227, %r6795;
	// end inline asm
	// begin inline asm
	madc.lo.cc.u32 %r6831, %r6808, %r8229, %r6799;
	// end inline asm
	// begin inline asm
	madc.hi.cc.u32 %r6835, %r6808, %r8229, %r6803;
	// end inline asm
	// begin inline asm
	addc.cc.u32 %r6839, %r7951, %r7951;
	// end inline asm
	// begin inline asm
	mad.lo.cc.u32 %r6842, %r6843, %r8224, %r6815;
	// end inline asm
	// begin inline asm
	madc.hi.cc.u32 %r6846, %r6843, %r8224, %r6819;
	// end inline asm
	// begin inline asm
	madc.lo.cc.u32 %r6850, %r6843, %r8226, %r6823;
	// end inline asm
	// begin inline asm
	madc.hi.cc.u32 %r6854, %r6843, %r8226, %r6827;
	// end inline asm
	// begin inline asm
	madc.lo.cc.u32 %r6858, %r6843, %r8228, %r6831;
	// end inline asm
	// begin inline asm
	madc.hi.cc.u32 %r6862, %r6843, %r8228, %r6835;
	// end inline asm
	// begin inline asm
	madc.lo.cc.u32 %r6866, %r6843, %r8230, %r6839;
	// end inline asm
	// begin inline asm
	madc.hi.cc.u32 %r6870, %r6843, %r8230, %r7951;
	// end inline asm
	// begin inline asm
	mad.lo.cc.u32 %r6874, %r6875, %r8223, %r6842;
	// end inline asm
	// begin inline asm
	madc.hi.cc.u32 %r6878, %r6875, %r8223, %r6846;
	// end inline asm
	// begin inline asm
	madc.lo.cc.u32 %r6882, %r6875, %r8225, %r6850;
	// end inline asm
	// begin inline asm
	madc.hi.cc.u32 %r6886, %r6875, %r8225, %r6854;
	// end inline asm
	// begin inline asm
	madc.lo.cc.u32 %r6890, %r6875, %r8227, %r6858;
	// end inline asm
	// begin inline asm
	madc.hi.cc.u32 %r6894, %r6875, %r8227, %r6862;
	// end inline asm
	// begin inline asm
	madc.lo.cc.u32 %r6898, %r6875, %r8229, %r6866;
	// end inline asm
	// begin inline asm
	madc.hi.cc.u32 %r6902, %r6875, %r8229, %r6870;
	// end inline asm
	// begin inline asm
	addc.cc.u32 %r6906, %r7951, %r7951;
	// end inline asm
	// begin inline asm
	mad.lo.cc.u32 %r6909, %r6910, %r8224, %r6882;
	// end inline asm
	// begin inline asm
	madc.hi.cc.u32 %r6913, %r6910, %r8224, %r6886;
	// end inline asm
	// begin inline asm
	madc.lo.cc.u32 %r6917, %r6910, %r8226, %r6890;
	// end inline asm
	// begin inline asm
	madc.hi.cc.u32 %r6921, %r6910, %r8226, %r6894;
	// end inline asm
	// begin inline asm
	madc.lo.cc.u32 %r6925, %r6910, %r8228, %r6898;
	// end inline asm
	// begin inline asm
	madc.hi.cc.u32 %r6929, %r6910, %r8228, %r6902;
	// end inline asm
	// begin inline asm
	madc.lo.cc.u32 %r6933, %r6910, %r8230, %r6906;
	// end inline asm
	// begin inline asm
	madc.hi.cc.u32 %r6937, %r6910, %r8230, %r7951;
	// end inline asm
	// begin inline asm
	mad.lo.cc.u32 %r6941, %r6942, %r8223, %r6909;
	// end inline asm
	// begin inline asm
	madc.hi.cc.u32 %r6945, %r6942, %r8223, %r6913;
	// end inline asm
	// begin inline asm
	madc.lo.cc.u32 %r6949, %r6942, %r8225, %r6917;
	// end inline asm
	// begin inline asm
	madc.hi.cc.u32 %r6953, %r6942, %r8225, %r6921;
	// end inline asm
	// begin inline asm
	madc.lo.cc.u32 %r6957, %r6942, %r8227, %r6925;
	// end inline asm
	// begin inline asm
	madc.hi.cc.u32 %r6961, %r6942, %r8227, %r6929;
	// end inline asm
	// begin inline asm
	madc.lo.cc.u32 %r6965, %r6942, %r8229, %r6933;
	// end inline asm
	// begin inline asm
	madc.hi.cc.u32 %r6969, %r6942, %r8229, %r6937;
	// end inline asm
	// begin inline asm
	addc.cc.u32 %r6973, %r7951, %r7951;
	// end inline asm
	// begin inline asm
	mad.lo.cc.u32 %r6976, %r6977, %r8224, %r6949;
	// end inline asm
	// begin inline asm
	madc.hi.cc.u32 %r6980, %r6977, %r8224, %r6953;
	// end inline asm
	// begin inline asm
	madc.lo.cc.u32 %r6984, %r6977, %r8226, %r6957;
	// end inline asm
	// begin inline asm
	madc.hi.cc.u32 %r6988, %r6977, %r8226, %r6961;
	// end inline asm
	// begin inline asm
	madc.lo.cc.u32 %r6992, %r6977, %r8228, %r6965;
	// end inline asm
	// begin inline asm
	madc.hi.cc.u32 %r6996, %r6977, %r8228, %r6969;
	// end inline asm
	// begin inline asm
	madc.lo.cc.u32 %r7000, %r6977, %r8230, %r6973;
	// end inline asm
	// begin inline asm
	madc.hi.cc.u32 %r7004, %r6977, %r8230, %r7951;
	// end inline asm
	// begin inline asm
	mad.lo.cc.u32 %r7008, %r7009, %r8223, %r6976;
	// end inline asm
	// begin inline asm
	madc.hi.cc.u32 %r7012, %r7009, %r8223, %r6980;
	// end inline asm
	// begin inline asm
	madc.lo.cc.u32 %r7016, %r7009, %r8225, %r6984;
	// end inline asm
	// begin inline asm
	madc.hi.cc.u32 %r7020, %r7009, %r8225, %r6988;
	// end inline asm
	// begin inline asm
	madc.lo.cc.u32 %r7024, %r7009, %r8227, %r6992;
	// end inline asm
	// begin inline asm
	madc.hi.cc.u32 %r7028, %r7009, %r8227, %r6996;
	// end inline asm
	// begin inline asm
	madc.lo.cc.u32 %r7032, %r7009, %r8229, %r7000;
	// end inline asm
	// begin inline asm
	madc.hi.cc.u32 %r7036, %r7009, %r8229, %r7004;
	// end inline asm
	// begin inline asm
	addc.cc.u32 %r7040, %r7951, %r7951;
	// end inline asm
	// begin inline asm
	mad.lo.cc.u32 %r7043, %r6776, %r8223, %r7951;
	// end inline asm
	// begin inline asm
	madc.hi.cc.u32 %r7047, %r6776, %r8223, %r6807;
	// end inline asm
	// begin inline asm
	madc.lo.cc.u32 %r7051, %r6776, %r8225, %r6811;
	// end inline asm
	// begin inline asm
	madc.hi.cc.u32 %r7055, %r6776, %r8225, %r6874;
	// end inline asm
	// begin inline asm
	madc.lo.cc.u32 %r7059, %r6776, %r8227, %r6878;
	// end inline asm
	// begin inline asm
	madc.hi.cc.u32 %r7063, %r6776, %r8227, %r6941;
	// end inline asm
	// begin inline asm
	madc.lo.cc.u32 %r7067, %r6776, %r8229, %r6945;
	// end inline asm
	// begin inline asm
	madc.hi.cc.u32 %r7071, %r6776, %r8229, %r7008;
	// end inline asm
	// begin inline asm
	addc.cc.u32 %r7075, %r7012, %r7951;
	// end inline asm
	// begin inline asm
	addc.cc.u32 %r7078, %r7016, %r7951;
	// end inline asm
	// begin inline asm
	addc.cc.u32 %r7081, %r7951, %r7951;
	// end inline asm
	// begin inline asm
	mad.lo.cc.u32 %r7084, %r6808, %r8224, %r7051;
	// end inline asm
	// begin inline asm
	madc.hi.cc.u32 %r7088, %r6808, %r8224, %r7055;
	// end inline asm
	// begin inline asm
	madc.lo.cc.u32 %r7092, %r6808, %r8226, %r7059;
	// end inline asm
	// begin inline asm
	madc.hi.cc.u32 %r7096, %r6808, %r8226, %r7063;
	// end inline asm
	// begin inline asm
	madc.lo.cc.u32 %r7100, %r6808, %r8228, %r7067;
	// end inline asm
	// begin inline asm
	madc.hi.cc.u32 %r7104, %r6808, %r8228, %r7071;
	// end inline asm
	// begin inline asm
	madc.lo.cc.u32 %r7108, %r6808, %r8230, %r7075;
	// end inline asm
	// begin inline asm
	madc.hi.cc.u32 %r7112, %r6808, %r8230, %r7078;
	// end inline asm
	// begin inline asm
	addc.cc.u32 %r7116, %r7081, %r7951;
	// end inline asm
	// begin inline asm
	mad.lo.cc.u32 %r7119, %r6843, %r8223, %r7084;
	// end inline asm
	// begin inline asm
	madc.hi.cc.u32 %r7123, %r6843, %r8223, %r7088;
	// end inline asm
	// begin inline asm
	madc.lo.cc.u32 %r7127, %r6843, %r8225, %r7092;
	// end inline asm
	// begin inline asm
	madc.hi.cc.u32 %r7131, %r6843, %r8225, %r7096;
	// end inline asm
	// begin inline asm
	madc.lo.cc.u32 %r7135, %r6843, %r8227, %r7100;
	// end inline asm
	// begin inline asm
	madc.hi.cc.u32 %r7139, %r6843, %r8227, %r7104;
	// end inline asm
	// begin inline asm
	madc.lo.cc.u32 %r7143, %r6843, %r8229, %r7108;
	// end inline asm
	// begin inline asm
	madc.hi.cc.u32 %r7147, %r6843, %r8229, %r7112;
	// end inline asm
	// begin inline asm
	addc.cc.u32 %r7151, %r7020, %r7116;
	// end inline asm
	// begin inline asm
	addc.cc.u32 %r7154, %r7024, %r7951;
	// end inline asm
	// begin inline asm
	addc.cc.u32 %r7157, %r7951, %r7951;
	// end inline asm
	// begin inline asm
	mad.lo.cc.u32 %r7160, %r6875, %r8224, %r7127;
	// end inline asm
	// begin inline asm
	madc.hi.cc.u32 %r7164, %r6875, %r8224, %r7131;
	// end inline asm
	// begin inline asm
	madc.lo.cc.u32 %r7168, %r6875, %r8226, %r7135;
	// end inline asm
	// begin inline asm
	madc.hi.cc.u32 %r7172, %r6875, %r8226, %r7139;
	// end inline asm
	// begin inline asm
	madc.lo.cc.u32 %r7176, %r6875, %r8228, %r7143;
	// end inline asm
	// begin inline asm
	madc.hi.cc.u32 %r7180, %r6875, %r8228, %r7147;
	// end inline asm
	// begin inline asm
	madc.lo.cc.u32 %r7184, %r6875, %r8230, %r7151;
	// end inline asm
	// begin inline asm
	madc.hi.cc.u32 %r7188, %r6875, %r8230, %r7154;
	// end inline asm
	// begin inline asm
	addc.cc.u32 %r7192, %r7157, %r7951;
	// end inline asm
	// begin inline asm
	mad.lo.cc.u32 %r7195, %r6910, %r8223, %r7160;
	// end inline asm
	// begin inline asm
	madc.hi.cc.u32 %r7199, %r6910, %r8223, %r7164;
	// end inline asm
	// begin inline asm
	madc.lo.cc.u32 %r7203, %r6910, %r8225, %r7168;
	// end inline asm
	// begin inline asm
	madc.hi.cc.u32 %r7207, %r6910, %r8225, %r7172;
	// end inline asm
	// begin inline asm
	madc.lo.cc.u32 %r7211, %r6910, %r8227, %r7176;
	// end inline asm
	// begin inline asm
	madc.hi.cc.u32 %r7215, %r6910, %r8227, %r7180;
	// end inline asm
	// begin inline asm
	madc.lo.cc.u32 %r7219, %r6910, %r8229, %r7184;
	// end inline asm
	// begin inline asm
	madc.hi.cc.u32 %r7223, %r6910, %r8229, %r7188;
	// end inline asm
	// begin inline asm
	addc.cc.u32 %r7227, %r7028, %r7192;
	// end inline asm
	// begin inline asm
	addc.cc.u32 %r7230, %r7032, %r7951;
	// end inline asm
	// begin inline asm
	addc.cc.u32 %r7233, %r7951, %r7951;
	// end inline asm
	// begin inline asm
	mad.lo.cc.u32 %r7236, %r6942, %r8224, %r7203;
	// end inline asm
	// begin inline asm
	madc.hi.cc.u32 %r7240, %r6942, %r8224, %r7207;
	// end inline asm
	// begin inline asm
	madc.lo.cc.u32 %r7244, %r6942, %r8226, %r7211;
	// end inline asm
	// begin inline asm
	madc.hi.cc.u32 %r7248, %r6942, %r8226, %r7215;
	// end inline asm
	// begin inline asm
	madc.lo.cc.u32 %r7252, %r6942, %r8228, %r7219;
	// end inline asm
	// begin inline asm
	madc.hi.cc.u32 %r7256, %r6942, %r8228, %r7223;
	// end inline asm
	// begin inline asm
	madc.lo.cc.u32 %r7260, %r6942, %r8230, %r7227;
	// end inline asm
	// begin inline asm
	madc.hi.cc.u32 %r7264, %r6942, %r8230, %r7230;
	// end inline asm
	// begin inline asm
	addc.cc.u32 %r7268, %r7233, %r7951;
	// end inline asm
	// begin inline asm
	mad.lo.cc.u32 %r7271, %r6977, %r8223, %r7236;
	// end inline asm
	// begin inline asm
	madc.hi.cc.u32 %r7275, %r6977, %r8223, %r7240;
	// end inline asm
	// begin inline asm
	madc.lo.cc.u32 %r7279, %r6977, %r8225, %r7244;
	// end inline asm
	// begin inline asm
	madc.hi.cc.u32 %r7283, %r6977, %r8225, %r7248;
	// end inline asm
	// begin inline asm
	madc.lo.cc.u32 %r7287, %r6977, %r8227, %r7252;
	// end inline asm
	// begin inline asm
	madc.hi.cc.u32 %r7291, %r6977, %r8227, %r7256;
	// end inline asm
	// begin inline asm
	madc.lo.cc.u32 %r7295, %r6977, %r8229, %r7260;
	// end inline asm
	// begin inline asm
	madc.hi.cc.u32 %r7299, %r6977, %r8229, %r7264;
	// end inline asm
	// begin inline asm
	addc.cc.u32 %r7303, %r7036, %r7268;
	// end inline asm
	// begin inline asm
	addc.cc.u32 %r7306, %r7040, %r7951;
	// end inline asm
	// begin inline asm
	addc.cc.u32 %r7309, %r7951, %r7951;
	// end inline asm
	// begin inline asm
	mad.lo.cc.u32 %r7312, %r7009, %r8224, %r7279;
	// end inline asm
	// begin inline asm
	madc.hi.cc.u32 %r7316, %r7009, %r8224, %r7283;
	// end inline asm
	// begin inline asm
	madc.lo.cc.u32 %r7320, %r7009, %r8226, %r7287;
	// end inline asm
	// begin inline asm
	madc.hi.cc.u32 %r7324, %r7009, %r8226, %r7291;
	// end inline asm
	// begin inline asm
	madc.lo.cc.u32 %r7328, %r7009, %r8228, %r7295;
	// end inline asm
	// begin inline asm
	madc.hi.cc.u32 %r7332, %r7009, %r8228, %r7299;
	// end inline asm
	// begin inline asm
	madc.lo.cc.u32 %r7336, %r7009, %r8230, %r7303;
	// end inline asm
	// begin inline asm
	madc.hi.cc.u32 %r7340, %r7009, %r8230, %r7306;
	// end inline asm
	mov.b32 	%r7954, -1;
	// begin inline asm
	add.cc.u32 %r7344, %r7951, %r7954;
	// end inline asm
	// begin inline asm
	addc.cc.u32 %r7347, %r7043, %r7951;
	// end inline asm
	// begin inline asm
	addc.u32 %r7350, %r7951, %r7951;
	// end inline asm
	mul.lo.s32 	%r7417, %r7347, -268435457;
	// begin inline asm
	mad.lo.cc.u32 %r7353, %r7417, %r218, %r7347;
	// end inline asm
	// begin inline asm
	madc.hi.cc.u32 %r7357, %r7417, %r218, %r7047;
	// end inline asm
	// begin inline asm
	madc.lo.cc.u32 %r7361, %r7417, %r220, %r7119;
	// end inline asm
	// begin inline asm
	madc.hi.cc.u32 %r7365, %r7417, %r220, %r7123;
	// end inline asm
	// begin inline asm
	madc.lo.cc.u32 %r7369, %r7417, %r222, %r7195;
	// end inline asm
	// begin inline asm
	madc.hi.cc.u32 %r7373, %r7417, %r222, %r7199;
	// end inline asm
	// begin inline asm
	madc.lo.cc.u32 %r7377, %r7417, %r224, %r7271;
	// end inline asm
	// begin inline asm
	madc.hi.cc.u32 %r7381, %r7417, %r224, %r7275;
	// end inline asm
	// begin inline asm
	addc.cc.u32 %r7385, %r7951, %r7951;
	// end inline asm
	// begin inline asm
	mad.lo.cc.u32 %r7388, %r7417, %r219, %r7951;
	// end inline asm
	// begin inline asm
	madc.hi.cc.u32 %r7392, %r7417, %r219, %r7951;
	// end inline asm
	// begin inline asm
	madc.lo.cc.u32 %r7396, %r7417, %r221, %r7951;
	// end inline asm
	// begin inline asm
	madc.hi.cc.u32 %r7400, %r7417, %r221, %r7951;
	// end inline asm
	// begin inline asm
	madc.lo.cc.u32 %r7404, %r7417, %r223, %r7951;
	// end inline asm
	// begin inline asm
	madc.hi.cc.u32 %r7408, %r7417, %r223, %r7951;
	// end inline asm
	// begin inline asm
	madc.lo.cc.u32 %r7412, %r7417, %r225, %r7951;
	// end inline asm
	// begin inline asm
	madc.hi.cc.u32 %r7416, %r7417, %r225, %r7951;
	// end inline asm
	// begin inline asm
	add.cc.u32 %r7420, %r7350, %r7954;
	// end inline asm
	// begin inline asm
	addc.cc.u32 %r7423, %r7388, %r7357;
	// end inline asm
	// begin inline asm
	addc.u32 %r7426, %r7951, %r7951;
	// end inline asm
	mul.lo.s32 	%r7493, %r7423, -268435457;
	// begin inline asm
	mad.lo.cc.u32 %r7429, %r7493, %r218, %r7423;
	// end inline asm
	// begin inline asm
	madc.hi.cc.u32 %r7433, %r7493, %r218, %r7392;
	// end inline asm
	// begin inline asm
	madc.lo.cc.u32 %r7437, %r7493, %r220, %r7396;
	// end inline asm
	// begin inline asm
	madc.hi.cc.u32 %r7441, %r7493, %r220, %r7400;
	// end inline asm
	// begin inline asm
	madc.lo.cc.u32 %r7445, %r7493, %r222, %r7404;
	// end inline asm
	// begin inline asm
	madc.hi.cc.u32 %r7449, %r7493, %r222, %r7408;
	// end inline asm
	// begin inline asm
	madc.lo.cc.u32 %r7453, %r7493, %r224, %r7412;
	// end inline asm
	// begin inline asm
	madc.hi.cc.u32 %r7457, %r7493, %r224, %r7416;
	// end inline asm
	// begin inline asm
	addc.cc.u32 %r7461, %r7951, %r7951;
	// end inline asm
	// begin inline asm
	mad.lo.cc.u32 %r7464, %r7493, %r219, %r7361;
	// end inline asm
	// begin inline asm
	madc.hi.cc.u32 %r7468, %r7493, %r219, %r7365;
	// end inline asm
	// begin inline asm
	madc.lo.cc.u32 %r7472, %r7493, %r221, %r7369;
	// end inline asm
	// begin inline asm
	madc.hi.cc.u32 %r7476, %r7493, %r221, %r7373;
	// end inline asm
	// begin inline asm
	madc.lo.cc.u32 %r7480, %r7493, %r223, %r7377;
	// end inline asm
	// begin inline asm
	madc.hi.cc.u32 %r7484, %r7493, %r223, %r7381;
	// end inline asm
	// begin inline asm
	madc.lo.cc.u32 %r7488, %r7493, %r225, %r7385;
	// end inline asm
	// begin inline asm
	madc.hi.cc.u32 %r7492, %r7493, %r225, %r7951;
	// end inline asm
	// begin inline asm
	add.cc.u32 %r7496, %r7426, %r7954;
	// end inline asm
	// begin inline asm
	addc.cc.u32 %r7499, %r7464, %r7433;
	// end inline asm
	// begin inline asm
	addc.u32 %r7502, %r7951, %r7951;
	// end inline asm
	mul.lo.s32 	%r7569, %r7499, -268435457;
	// begin inline asm
	mad.lo.cc.u32 %r7505, %r7569, %r218, %r7499;
	// end inline asm
	// begin inline asm
	madc.hi.cc.u32 %r7509, %r7569, %r218, %r7468;
	// end inline asm
	// begin inline asm
	madc.lo.cc.u32 %r7513, %r7569, %r220, %r7472;
	// end inline asm
	// begin inline asm
	madc.hi.cc.u32 %r7517, %r7569, %r220, %r7476;
	// end inline asm
	// begin inline asm
	madc.lo.cc.u32 %r7521, %r7569, %r222, %r7480;
	// end inline asm
	// begin inline asm
	madc.hi.cc.u32 %r7525, %r7569, %r222, %r7484;
	// end inline asm
	// begin inline asm
	madc.lo.cc.u32 %r7529, %r7569, %r224, %r7488;
	// end inline asm
	// begin inline asm
	madc.hi.cc.u32 %r7533, %r7569, %r224, %r7492;
	// end inline asm
	// begin inline asm
	addc.cc.u32 %r7537, %r7951, %r7951;
	// end inline asm
	// begin inline asm
	mad.lo.cc.u32 %r7540, %r7569, %r219, %r7437;
	// end inline asm
	// begin inline asm
	madc.hi.cc.u32 %r7544, %r7569, %r219, %r7441;
	// end inline asm
	// begin inline asm
	madc.lo.cc.u32 %r7548, %r7569, %r221, %r7445;
	// end inline asm
	// begin inline asm
	madc.hi.cc.u32 %r7552, %r7569, %r221, %r7449;
	// end inline asm
	// begin inline asm
	madc.lo.cc.u32 %r7556, %r7569, %r223, %r7453;
	// end inline asm
	// begin inline asm
	madc.hi.cc.u32 %r7560, %r7569, %r223, %r7457;
	// end inline asm
	// begin inline asm
	madc.lo.cc.u32 %r7564, %r7569, %r225, %r7461;
	// end inline asm
	// begin inline asm
	madc.hi.cc.u32 %r7568, %r7569, %r225, %r7951;
	// end inline asm
	// begin inline asm
	add.cc.u32 %r7572, %r7502, %r7954;
	// end inline asm
	// begin inline asm
	addc.cc.u32 %r7575, %r7540, %r7509;
	// end inline asm
	// begin inline asm
	addc.u32 %r7578, %r7951, %r7951;
	// end inline asm
	mul.lo.s32 	%r7645, %r7575, -268435457;
	// begin inline asm
	mad.lo.cc.u32 %r7581, %r7645, %r218, %r7575;
	// end inline asm
	// begin inline asm
	madc.hi.cc.u32 %r7585, %r7645, %r218, %r7544;
	// end inline asm
	// begin inline asm
	madc.lo.cc.u32 %r7589, %r7645, %r220, %r7548;
	// end inline asm
	// begin inline asm
	madc.hi.cc.u32 %r7593, %r7645, %r220, %r7552;
	// end inline asm
	// begin inline asm
	madc.lo.cc.u32 %r7597, %r7645, %r222, %r7556;
	// end inline asm
	// begin inline asm
	madc.hi.cc.u32 %r7601, %r7645, %r222, %r7560;
	// end inline asm
	// begin inline asm
	madc.lo.cc.u32 %r7605, %r7645, %r224, %r7564;
	// end inline asm
	// begin inline asm
	madc.hi.cc.u32 %r7609, %r7645, %r224, %r7568;
	// end inline asm
	// begin inline asm
	addc.cc.u32 %r7613, %r7951, %r7951;
	// end inline asm
	// begin inline asm
	mad.lo.cc.u32 %r7616, %r7645, %r219, %r7513;
	// end inline asm
	// begin inline asm
	madc.hi.cc.u32 %r7620, %r7645, %r219, %r7517;
	// end inline asm
	// begin inline asm
	madc.lo.cc.u32 %r7624, %r7645, %r221, %r7521;
	// end inline asm
	// begin inline asm
	madc.hi.cc.u32 %r7628, %r7645, %r221, %r7525;
	// end inline asm
	// begin inline asm
	madc.lo.cc.u32 %r7632, %r7645, %r223, %r7529;
	// end inline asm
	// begin inline asm
	madc.hi.cc.u32 %r7636, %r7645, %r223, %r7533;
	// end inline asm
	// begin inline asm
	madc.lo.cc.u32 %r7640, %r7645, %r225, %r7537;
	// end inline asm
	// begin inline asm
	madc.hi.cc.u32 %r7644, %r7645, %r225, %r7951;
	// end inline asm
	// begin inline asm
	add.cc.u32 %r7648, %r7578, %r7954;
	// end inline asm
	// begin inline asm
	addc.cc.u32 %r7651, %r7616, %r7585;
	// end inline asm
	// begin inline asm
	addc.u32 %r7654, %r7951, %r7951;
	// end inline asm
	mul.lo.s32 	%r7721, %r7651, -268435457;
	// begin inline asm
	mad.lo.cc.u32 %r7657, %r7721, %r218, %r7651;
	// end inline asm
	// begin inline asm
	madc.hi.cc.u32 %r7661, %r7721, %r218, %r7620;
	// end inline asm
	// begin inline asm
	madc.lo.cc.u32 %r7665, %r7721, %r220, %r7624;
	// end inline asm
	// begin inline asm
	madc.hi.cc.u32 %r7669, %r7721, %r220, %r7628;
	// end inline asm
	// begin inline asm
	madc.lo.cc.u32 %r7673, %r7721, %r222, %r7632;
	// end inline asm
	// begin inline asm
	madc.hi.cc.u32 %r7677, %r7721, %r222, %r7636;
	// end inline asm
	// begin inline asm
	madc.lo.cc.u32 %r7681, %r7721, %r224, %r7640;
	// end inline asm
	// begin inline asm
	madc.hi.cc.u32 %r7685, %r7721, %r224, %r7644;
	// end inline asm
	// begin inline asm
	addc.cc.u32 %r7689, %r7951, %r7951;
	// end inline asm
	// begin inline asm
	mad.lo.cc.u32 %r7692, %r7721, %r219, %r7589;
	// end inline asm
	// begin inline asm
	madc.hi.cc.u32 %r7696, %r7721, %r219, %r7593;
	// end inline asm
	// begin inline asm
	madc.lo.cc.u32 %r7700, %r7721, %r221, %r7597;
	// end inline asm
	// begin inline asm
	madc.hi.cc.u32 %r7704, %r7721, %r221, %r7601;
	// end inline asm
	// begin inline asm
	madc.lo.cc.u32 %r7708, %r7721, %r223, %r7605;
	// end inline asm
	// begin inline asm
	madc.hi.cc.u32 %r7712, %r7721, %r223, %r7609;
	// end inline asm
	// begin inline asm
	madc.lo.cc.u32 %r7716, %r7721, %r225, %r7613;
	// end inline asm
	// begin inline asm
	madc.hi.cc.u32 %r7720, %r7721, %r225, %r7951;
	// end inline asm
	// begin inline asm
	add.cc.u32 %r7724, %r7654, %r7954;
	// end inline asm
	// begin inline asm
	addc.cc.u32 %r7727, %r7692, %r7661;
	// end inline asm
	// begin inline asm
	addc.u32 %r7730, %r7951, %r7951;
	// end inline asm
	mul.lo.s32 	%r7797, %r7727, -268435457;
	// begin inline asm
	mad.lo.cc.u32 %r7733, %r7797, %r218, %r7727;
	// end inline asm
	// begin inline asm
	madc.hi.cc.u32 %r7737, %r7797, %r218, %r7696;
	// end inline asm
	// begin inline asm
	madc.lo.cc.u32 %r7741, %r7797, %r220, %r7700;
	// end inline asm
	// begin inline asm
	madc.hi.cc.u32 %r7745, %r7797, %r220, %r7704;
	// end inline asm
	// begin inline asm
	madc.lo.cc.u32 %r7749, %r7797, %r222, %r7708;
	// end inline asm
	// begin inline asm
	madc.hi.cc.u32 %r7753, %r7797, %r222, %r7712;
	// end inline asm
	// begin inline asm
	madc.lo.cc.u32 %r7757, %r7797, %r224, %r7716;
	// end inline asm
	// begin inline asm
	madc.hi.cc.u32 %r7761, %r7797, %r224, %r7720;
	// end inline asm
	// begin inline asm
	addc.cc.u32 %r7765, %r7951, %r7951;
	// end inline asm
	// begin inline asm
	mad.lo.cc.u32 %r7768, %r7797, %r219, %r7665;
	// end inline asm
	// begin inline asm
	madc.hi.cc.u32 %r7772, %r7797, %r219, %r7669;
	// end inline asm
	// begin inline asm
	madc.lo.cc.u32 %r7776, %r7797, %r221, %r7673;
	// end inline asm
	// begin inline asm
	madc.hi.cc.u32 %r7780, %r7797, %r221, %r7677;
	// end inline asm
	// begin inline asm
	madc.lo.cc.u32 %r7784, %r7797, %r223, %r7681;
	// end inline asm
	// begin inline asm
	madc.hi.cc.u32 %r7788, %r7797, %r223, %r7685;
	// end inline asm
	// begin inline asm
	madc.lo.cc.u32 %r7792, %r7797, %r225, %r7689;
	// end inline asm
	// begin inline asm
	madc.hi.cc.u32 %r7796, %r7797, %r225, %r7951;
	// end inline asm
	// begin inline asm
	add.cc.u32 %r7800, %r7730, %r7954;
	// end inline asm
	// begin inline asm
	addc.cc.u32 %r7803, %r7768, %r7737;
	// end inline asm
	// begin inline asm
	addc.u32 %r7806, %r7951, %r7951;
	// end inline asm
	mul.lo.s32 	%r7873, %r7803, -268435457;
	// begin inline asm
	mad.lo.cc.u32 %r7809, %r7873, %r218, %r7803;
	// end inline asm
	// begin inline asm
	madc.hi.cc.u32 %r7813, %r7873, %r218, %r7772;
	// end inline asm
	// begin inline asm
	madc.lo.cc.u32 %r7817, %r7873, %r220, %r7776;
	// end inline asm
	// begin inline asm
	madc.hi.cc.u32 %r7821, %r7873, %r220, %r7780;
	// end inline asm
	// begin inline asm
	madc.lo.cc.u32 %r7825, %r7873, %r222, %r7784;
	// end inline asm
	// begin inline asm
	madc.hi.cc.u32 %r7829, %r7873, %r222, %r7788;
	// end inline asm
	// begin inline asm
	madc.lo.cc.u32 %r7833, %r7873, %r224, %r7792;
	// end inline asm
	// begin inline asm
	madc.hi.cc.u32 %r7837, %r7873, %r224, %r7796;
	// end inline asm
	// begin inline asm
	addc.cc.u32 %r7841, %r7951, %r7951;
	// end inline asm
	// begin inline asm
	mad.lo.cc.u32 %r7844, %r7873, %r219, %r7741;
	// end inline asm
	// begin inline asm
	madc.hi.cc.u32 %r7848, %r7873, %r219, %r7745;
	// end inline asm
	// begin inline asm
	madc.lo.cc.u32 %r7852, %r7873, %r221, %r7749;
	// end inline asm
	// begin inline asm
	madc.hi.cc.u32 %r7856, %r7873, %r221, %r7753;
	// end inline asm
	// begin inline asm
	madc.lo.cc.u32 %r7860, %r7873, %r223, %r7757;
	// end inline asm
	// begin inline asm
	madc.hi.cc.u32 %r7864, %r7873, %r223, %r7761;
	// end inline asm
	// begin inline asm
	madc.lo.cc.u32 %r7868, %r7873, %r225, %r7765;
	// end inline asm
	// begin inline asm
	madc.hi.cc.u32 %r7872, %r7873, %r225, %r7951;
	// end inline asm
	// begin inline asm
	add.cc.u32 %r7876, %r7806, %r7954;
	// end inline asm
	// begin inline asm
	addc.cc.u32 %r7879, %r7844, %r7813;
	// end inline asm
	// begin inline asm
	addc.u32 %r7882, %r7951, %r7951;
	// end inline asm
	mul.lo.s32 	%r7949, %r7879, -268435457;
	// begin inline asm
	mad.lo.cc.u32 %r7885, %r7949, %r218, %r7879;
	// end inline asm
	// begin inline asm
	madc.hi.cc.u32 %r7889, %r7949, %r218, %r7848;
	// end inline asm
	// begin inline asm
	madc.lo.cc.u32 %r7893, %r7949, %r220, %r7852;
	// end inline asm
	// begin inline asm
	madc.hi.cc.u32 %r7897, %r7949, %r220, %r7856;
	// end inline asm
	// begin inline asm
	madc.lo.cc.u32 %r7901, %r7949, %r222, %r7860;
	// end inline asm
	// begin inline asm
	madc.hi.cc.u32 %r7905, %r7949, %r222, %r7864;
	// end inline asm
	// begin inline asm
	madc.lo.cc.u32 %r7909, %r7949, %r224, %r7868;
	// end inline asm
	// begin inline asm
	madc.hi.cc.u32 %r7913, %r7949, %r224, %r7872;
	// end inline asm
	// begin inline asm
	addc.cc.u32 %r7917, %r7951, %r7951;
	// end inline asm
	// begin inline asm
	mad.lo.cc.u32 %r7920, %r7949, %r219, %r7817;
	// end inline asm
	// begin inline asm
	madc.hi.cc.u32 %r7924, %r7949, %r219, %r7821;
	// end inline asm
	// begin inline asm
	madc.lo.cc.u32 %r7928, %r7949, %r221, %r7825;
	// end inline asm
	// begin inline asm
	madc.hi.cc.u32 %r7932, %r7949, %r221, %r7829;
	// end inline asm
	// begin inline asm
	madc.lo.cc.u32 %r7936, %r7949, %r223, %r7833;
	// end inline asm
	// begin inline asm
	madc.hi.cc.u32 %r7940, %r7949, %r223, %r7837;
	// end inline asm
	// begin inline asm
	madc.lo.cc.u32 %r7944, %r7949, %r225, %r7841;
	// end inline asm
	// begin inline asm
	madc.hi.cc.u32 %r7948, %r7949, %r225, %r7951;
	// end inline asm
	// begin inline asm
	add.cc.u32 %r7952, %r7882, %r7954;
	// end inline asm
	// begin inline asm
	addc.cc.u32 %r7955, %r7920, %r7889;
	// end inline asm
	// begin inline asm
	addc.cc.u32 %r7958, %r7924, %r7893;
	// end inline asm
	// begin inline asm
	addc.cc.u32 %r7961, %r7928, %r7897;
	// end inline asm
	// begin inline asm
	addc.cc.u32 %r7964, %r7932, %r7901;
	// end inline asm
	// begin inline asm
	addc.cc.u32 %r7967, %r7936, %r7905;
	// end inline asm
	// begin inline asm
	addc.cc.u32 %r7970, %r7940, %r7909;
	// end inline asm
	// begin inline asm
	addc.cc.u32 %r7973, %r7944, %r7913;
	// end inline asm
	// begin inline asm
	addc.cc.u32 %r7976, %r7948, %r7917;
	// end inline asm
	// begin inline asm
	add.cc.u32 %r8231, %r7312, %r7955;
	// end inline asm
	// begin inline asm
	addc.cc.u32 %r8232, %r7316, %r7958;
	// end inline asm
	// begin inline asm
	addc.cc.u32 %r8233, %r7320, %r7961;
	// end inline asm
	// begin inline asm
	addc.cc.u32 %r8234, %r7324, %r7964;
	// end inline asm
	// begin inline asm
	addc.cc.u32 %r8235, %r7328, %r7967;
	// end inline asm
	// begin inline asm
	addc.cc.u32 %r8236, %r7332, %r7970;
	// end inline asm
	// begin inline asm
	addc.cc.u32 %r8237, %r7336, %r7973;
	// end inline asm
	// begin inline asm
	addc.u32 %r8238, %r7340, %r7976;
	// end inline asm
	setp.gt.u32 	%p126, %r8238, %r225;
	@%p126 bra 	$L__BB0_135;
	setp.lt.u32 	%p127, %r8238, %r225;
	@%p127 bra 	$L__BB0_136;
	setp.gt.u32 	%p128, %r8237, %r224;
	@%p128 bra 	$L__BB0_135;
	setp.lt.u32 	%p129, %r8237, %r224;
	@%p129 bra 	$L__BB0_136;
	setp.gt.u32 	%p130, %r8236, %r223;
	@%p130 bra 	$L__BB0_135;
	setp.lt.u32 	%p131, %r8236, %r223;
	@%p131 bra 	$L__BB0_136;
	setp.gt.u32 	%p132, %r8235, %r222;
	@%p132 bra 	$L__BB0_135;
	setp.lt.u32 	%p133, %r8235, %r222;
	@%p133 bra 	$L__BB0_136;
	setp.gt.u32 	%p134, %r8234, %r221;
	@%p134 bra 	$L__BB0_135;
	setp.lt.u32 	%p135, %r8234, %r221;
	@%p135 bra 	$L__BB0_136;
	setp.gt.u32 	%p136, %r8233, %r220;
	@%p136 bra 	$L__BB0_135;
	setp.lt.u32 	%p137, %r8233, %r220;
	@%p137 bra 	$L__BB0_136;
	setp.gt.u32 	%p138, %r8232, %r219;
	@%p138 bra 	$L__BB0_135;
	setp.lt.u32 	%p139, %r8232, %r219;
	setp.lt.u32 	%p140, %r8231, %r218;
	or.pred  	%p141, %p139, %p140;
	@%p141 bra 	$L__BB0_136;
$L__BB0_135:
	// begin inline asm
	sub.cc.u32 %r8231, %r8231, %r218;
subc.cc.u32 %r8232, %r8232, %r219;
subc.cc.u32 %r8233, %r8233, %r220;
subc.cc.u32 %r8234, %r8234, %r221;
subc.cc.u32 %r8235, %r8235, %r222;
subc.cc.u32 %r8236, %r8236, %r223;
subc.cc.u32 %r8237, %r8237, %r224;
subc.u32 %r8238, %r8238, %r225;

	// end inline asm
$L__BB0_136:
	st.shared.v4.u32 	[%r241], {%r8231, %r8232, %r8233, %r8234};
	st.shared.v4.u32 	[%r241+16], {%r8235, %r8236, %r8237, %r8238};
$L__BB0_137:
	add.s32 	%r8214, %r8214, 1;
	setp.ne.s32 	%p142, %r8214, %r217;
	@%p142 bra 	$L__BB0_90;
$L__BB0_138:
	bar.sync 	0;
	add.s32 	%r8213, %r8213, 1;
	setp.ne.s32 	%p143, %r8213, %r394;
	@%p143 bra 	$L__BB0_88;
$L__BB0_139:
	shr.u32 	%r8245, %r4, 1;
	shr.u32 	%r325, %r5, 1;
	setp.ge.u32 	%p144, %r8245, %r325;
	@%p144 bra 	$L__BB0_165;
	sub.s32 	%r8029, %r1, %r2;
	shl.b32 	%r8030, %r8029, %r394;
	add.s32 	%r8031, %r8030, %r2;
	mul.wide.u32 	%rd19, %r8031, 32;
	add.s64 	%rd5, %rd1, %rd19;
	setp.eq.s32 	%p145, %r394, 0;
	@%p145 bra 	$L__BB0_159;
	and.b32  	%r326, %r394, 3;
	and.b32  	%r327, %r394, -4;
	neg.s32 	%r328, %r327;
$L__BB0_142:
	setp.lt.u32 	%p146, %r394, 4;
	mov.b32 	%r8251, 0;
	mov.u32 	%r8250, %r8245;
	@%p146 bra 	$L__BB0_146;
	mov.b32 	%r8252, 0;
	mov.u32 	%r8246, %r328;
	mov.u32 	%r8250, %r8245;
$L__BB0_144:
	shl.b32 	%r8035, %r8250, 2;
	and.b32  	%r8036, %r8035, 4;
	shr.u32 	%r8037, %r8250, 2;
	shl.b32 	%r8038, %r8252, 3;
	or.b32  	%r8039, %r8038, %r8036;
	and.b32  	%r8040, %r8250, 2;
	or.b32  	%r8041, %r8040, %r8039;
	and.b32  	%r8042, %r8037, 1;
	or.b32  	%r8043, %r8042, %r8041;
	shr.u32 	%r8044, %r8250, 3;
	shl.b32 	%r8045, %r8043, 1;
	and.b32  	%r8046, %r8044, 1;
	or.b32  	%r8252, %r8046, %r8045;
	shr.u32 	%r8250, %r8250, 4;
	add.s32 	%r8246, %r8246, 4;
	setp.ne.s32 	%p147, %r8246, 0;
	@%p147 bra 	$L__BB0_144;
	shl.b32 	%r8251, %r8252, 1;
$L__BB0_146:
	setp.eq.s32 	%p148, %r326, 0;
	@%p148 bra 	$L__BB0_150;
	setp.eq.s32 	%p149, %r326, 1;
	and.b32  	%r8047, %r8250, 1;
	add.s32 	%r8252, %r8047, %r8251;
	@%p149 bra 	$L__BB0_150;
	setp.eq.s32 	%p150, %r326, 2;
	shr.u32 	%r8048, %r8250, 1;
	shl.b32 	%r8049, %r8252, 1;
	and.b32  	%r8050, %r8048, 1;
	or.b32  	%r8252, %r8050, %r8049;
	@%p150 bra 	$L__BB0_150;
	shr.u32 	%r8051, %r8250, 2;
	shl.b32 	%r8052, %r8252, 1;
	and.b32  	%r8053, %r8051, 1;
	or.b32  	%r8252, %r8053, %r8052;
$L__BB0_150:
	setp.lt.u32 	%p151, %r394, 4;
	shl.b32 	%r8056, %r8252, 5;
	mov.u32 	%r8057, cuda_shared;
	add.s32 	%r8058, %r8057, %r8056;
	ld.shared.v4.u32 	{%r8059, %r8060, %r8061, %r8062}, [%r8058];
	ld.shared.v4.u32 	{%r8063, %r8064, %r8065, %r8066}, [%r8058+16];
	shl.b32 	%r8067, %r8245, %r393;
	mul.wide.u32 	%rd20, %r8067, 32;
	add.s64 	%rd21, %rd5, %rd20;
	st.global.u32 	[%rd21], %r8059;
	st.global.u32 	[%rd21+4], %r8060;
	st.global.u32 	[%rd21+8], %r8061;
	st.global.u32 	[%rd21+12], %r8062;
	st.global.u32 	[%rd21+16], %r8063;
	st.global.u32 	[%rd21+20], %r8064;
	st.global.u32 	[%rd21+24], %r8065;
	st.global.u32 	[%rd21+28], %r8066;
	add.s32 	%r376, %r8245, %r3;
	mov.b32 	%r8258, 0;
	mov.u32 	%r8257, %r376;
	@%p151 bra 	$L__BB0_154;
	mov.b32 	%r8259, 0;
	mov.u32 	%r8257, %r376;
	mov.u32 	%r8255, %r8259;
$L__BB0_152:
	shl.b32 	%r8069, %r8257, 2;
	and.b32  	%r8070, %r8069, 4;
	shr.u32 	%r8071, %r8257, 2;
	shl.b32 	%r8072, %r8259, 3;
	or.b32  	%r8073, %r8072, %r8070;
	and.b32  	%r8074, %r8257, 2;
	or.b32  	%r8075, %r8074, %r8073;
	and.b32  	%r8076, %r8071, 1;
	or.b32  	%r8077, %r8076, %r8075;
	shr.u32 	%r8078, %r8257, 3;
	shl.b32 	%r8079, %r8077, 1;
	and.b32  	%r8080, %r8078, 1;
	or.b32  	%r8259, %r8080, %r8079;
	shr.u32 	%r8257, %r8257, 4;
	add.s32 	%r8255, %r8255, 4;
	setp.ne.s32 	%p152, %r8255, %r327;
	@%p152 bra 	$L__BB0_152;
	shl.b32 	%r8258, %r8259, 1;
$L__BB0_154:
	setp.eq.s32 	%p153, %r326, 0;
	@%p153 bra 	$L__BB0_158;
	setp.eq.s32 	%p154, %r326, 1;
	and.b32  	%r8081, %r8257, 1;
	add.s32 	%r8259, %r8081, %r8258;
	@%p154 bra 	$L__BB0_158;
	setp.eq.s32 	%p155, %r326, 2;
	shr.u32 	%r8082, %r8257, 1;
	shl.b32 	%r8083, %r8259, 1;
	and.b32  	%r8084, %r8082, 1;
	or.b32  	%r8259, %r8084, %r8083;
	@%p155 bra 	$L__BB0_158;
	shr.u32 	%r8085, %r8257, 2;
	shl.b32 	%r8086, %r8259, 1;
	and.b32  	%r8087, %r8085, 1;
	or.b32  	%r8259, %r8087, %r8086;
$L__BB0_158:
	shl.b32 	%r8088, %r8259, 5;
	add.s32 	%r8090, %r8057, %r8088;
	ld.shared.v4.u32 	{%r8091, %r8092, %r8093, %r8094}, [%r8090];
	ld.shared.v4.u32 	{%r8095, %r8096, %r8097, %r8098}, [%r8090+16];
	shl.b32 	%r8099, %r376, %r393;
	mul.wide.u32 	%rd22, %r8099, 32;
	add.s64 	%rd23, %rd5, %rd22;
	st.global.u32 	[%rd23], %r8091;
	st.global.u32 	[%rd23+4], %r8092;
	st.global.u32 	[%rd23+8], %r8093;
	st.global.u32 	[%rd23+12], %r8094;
	st.global.u32 	[%rd23+16], %r8095;
	st.global.u32 	[%rd23+20], %r8096;
	st.global.u32 	[%rd23+24], %r8097;
	st.global.u32 	[%rd23+28], %r8098;
	add.s32 	%r8245, %r8245, 1;
	setp.ne.s32 	%p156, %r8245, %r325;
	@%p156 bra 	$L__BB0_142;
	bra.uni 	$L__BB0_165;
$L__BB0_159:
	sub.s32 	%r8100, %r325, %r8245;
	and.b32  	%r329, %r8100, 3;
	setp.eq.s32 	%p157, %r329, 0;
	mov.u32 	%r8242, %r8245;
	@%p157 bra 	$L__BB0_162;
	ld.shared.v4.u32 	{%r330, %r331, %r332, %r333}, [cuda_shared];
	ld.shared.v4.u32 	{%r334, %r335, %r336, %r337}, [cuda_shared+16];
	add.s32 	%r8240, %r3, %r8245;
	neg.s32 	%r8239, %r329;
	mov.u32 	%r8242, %r8245;
$L__BB0_161:
	.pragma "nounroll";
	shl.b32 	%r8101, %r8242, %r393;
	mul.wide.u32 	%rd24, %r8101, 32;
	add.s64 	%rd25, %rd5, %rd24;
	st.global.u32 	[%rd25], %r330;
	st.global.u32 	[%rd25+4], %r331;
	st.global.u32 	[%rd25+8], %r332;
	st.global.u32 	[%rd25+12], %r333;
	st.global.u32 	[%rd25+16], %r334;
	st.global.u32 	[%rd25+20], %r335;
	st.global.u32 	[%rd25+24], %r336;
	st.global.u32 	[%rd25+28], %r337;
	shl.b32 	%r8102, %r8240, %r393;
	mul.wide.u32 	%rd26, %r8102, 32;
	add.s64 	%rd27, %rd5, %rd26;
	st.global.u32 	[%rd27], %r330;
	st.global.u32 	[%rd27+4], %r331;
	st.global.u32 	[%rd27+8], %r332;
	st.global.u32 	[%rd27+12], %r333;
	st.global.u32 	[%rd27+16], %r334;
	st.global.u32 	[%rd27+20], %r335;
	st.global.u32 	[%rd27+24], %r336;
	st.global.u32 	[%rd27+28], %r337;
	add.s32 	%r8242, %r8242, 1;
	add.s32 	%r8240, %r8240, 1;
	add.s32 	%r8239, %r8239, 1;
	setp.ne.s32 	%p158, %r8239, 0;
	@%p158 bra 	$L__BB0_161;
$L__BB0_162:
	sub.s32 	%r8103, %r8245, %r325;
	setp.gt.u32 	%p159, %r8103, -4;
	@%p159 bra 	$L__BB0_165;
	ld.shared.v4.u32 	{%r347, %r348, %r349, %r350}, [cuda_shared];
	ld.shared.v4.u32 	{%r351, %r352, %r353, %r354}, [cuda_shared+16];
	add.s32 	%r8104, %r8242, %r3;
	add.s32 	%r8244, %r8104, 3;
	add.s32 	%r8243, %r8242, 1;
$L__BB0_164:
	add.s32 	%r8105, %r8243, -1;
	shl.b32 	%r8106, %r8105, %r393;
	mul.wide.u32 	%rd28, %r8106, 32;
	add.s64 	%rd29, %rd5, %rd28;
	st.global.u32 	[%rd29], %r347;
	st.global.u32 	[%rd29+4], %r348;
	st.global.u32 	[%rd29+8], %r349;
	st.global.u32 	[%rd29+12], %r350;
	st.global.u32 	[%rd29+16], %r351;
	st.global.u32 	[%rd29+20], %r352;
	st.global.u32 	[%rd29+24], %r353;
	st.global.u32 	[%rd29+28], %r354;
	add.s32 	%r8107, %r8244, -2;
	add.s32 	%r8108, %r8244, -3;
	shl.b32 	%r8109, %r8108, %r393;
	mul.wide.u32 	%rd30, %r8109, 32;
	add.s64 	%rd31, %rd5, %rd30;
	st.global.u32 	[%rd31], %r347;
	st.global.u32 	[%rd31+4], %r348;
	st.global.u32 	[%rd31+8], %r349;
	st.global.u32 	[%rd31+12], %r350;
	st.global.u32 	[%rd31+16], %r351;
	st.global.u32 	[%rd31+20], %r352;
	st.global.u32 	[%rd31+24], %r353;
	st.global.u32 	[%rd31+28], %r354;
	shl.b32 	%r8110, %r8243, %r393;
	mul.wide.u32 	%rd32, %r8110, 32;
	add.s64 	%rd33, %rd5, %rd32;
	st.global.u32 	[%rd33], %r347;
	st.global.u32 	[%rd33+4], %r348;
	st.global.u32 	[%rd33+8], %r349;
	st.global.u32 	[%rd33+12], %r350;
	st.global.u32 	[%rd33+16], %r351;
	st.global.u32 	[%rd33+20], %r352;
	st.global.u32 	[%rd33+24], %r353;
	st.global.u32 	[%rd33+28], %r354;
	shl.b32 	%r8111, %r8107, %r393;
	mul.wide.u32 	%rd34, %r8111, 32;
	add.s64 	%rd35, %rd5, %rd34;
	st.global.u32 	[%rd35], %r347;
	st.global.u32 	[%rd35+4], %r348;
	st.global.u32 	[%rd35+8], %r349;
	st.global.u32 	[%rd35+12], %r350;
	st.global.u32 	[%rd35+16], %r351;
	st.global.u32 	[%rd35+20], %r352;
	st.global.u32 	[%rd35+24], %r353;
	st.global.u32 	[%rd35+28], %r354;
	add.s32 	%r8112, %r8243, 1;
	shl.b32 	%r8113, %r8112, %r393;
	mul.wide.u32 	%rd36, %r8113, 32;
	add.s64 	%rd37, %rd5, %rd36;
	st.global.u32 	[%rd37], %r347;
	st.global.u32 	[%rd37+4], %r348;
	st.global.u32 	[%rd37+8], %r349;
	st.global.u32 	[%rd37+12], %r350;
	st.global.u32 	[%rd37+16], %r351;
	st.global.u32 	[%rd37+20], %r352;
	st.global.u32 	[%rd37+24], %r353;
	st.global.u32 	[%rd37+28], %r354;
	add.s32 	%r8114, %r8244, -1;
	shl.b32 	%r8115, %r8114, %r393;
	mul.wide.u32 	%rd38, %r8115, 32;
	add.s64 	%rd39, %rd5, %rd38;
	st.global.u32 	[%rd39], %r347;
	st.global.u32 	[%rd39+4], %r348;
	st.global.u32 	[%rd39+8], %r349;
	st.global.u32 	[%rd39+12], %r350;
	st.global.u32 	[%rd39+16], %r351;
	st.global.u32 	[%rd39+20], %r352;
	st.global.u32 	[%rd39+24], %r353;
	st.global.u32 	[%rd39+28], %r354;
	add.s32 	%r8116, %r8243, 2;
	shl.b32 	%r8117, %r8116, %r393;
	mul.wide.u32 	%rd40, %r8117, 32;
	add.s64 	%rd41, %rd5, %rd40;
	st.global.u32 	[%rd41], %r347;
	st.global.u32 	[%rd41+4], %r348;
	st.global.u32 	[%rd41+8], %r349;
	st.global.u32 	[%rd41+12], %r350;
	st.global.u32 	[%rd41+16], %r351;
	st.global.u32 	[%rd41+20], %r352;
	st.global.u32 	[%rd41+24], %r353;
	st.global.u32 	[%rd41+28], %r354;
	shl.b32 	%r8118, %r8244, %r393;
	mul.wide.u32 	%rd42, %r8118, 32;
	add.s64 	%rd43, %rd5, %rd42;
	st.global.u32 	[%rd43], %r347;
	st.global.u32 	[%rd43+4], %r348;
	st.global.u32 	[%rd43+8], %r349;
	st.global.u32 	[%rd43+12], %r350;
	st.global.u32 	[%rd43+16], %r351;
	st.global.u32 	[%rd43+20], %r352;
	st.global.u32 	[%rd43+24], %r353;
	st.global.u32 	[%rd43+28], %r354;
	add.s32 	%r8244, %r8244, 4;
	add.s32 	%r360, %r8243, 4;
	add.s32 	%r8119, %r8243, 3;
	setp.eq.s32 	%p160, %r8119, %r325;
	mov.u32 	%r8243, %r360;
	@%p160 bra 	$L__BB0_165;
	bra.uni 	$L__BB0_164;
$L__BB0_165:
	ret;

}
	// .globl	ag_types__impls__ark_ff__fields__models__fp__Fp_ark_ff__fields__models__fp__montgomery_backend__MontBackend_ark_bn254__fields__fr__FrConfig__4___4__mul_by_field
.visible .entry ag_types__impls__ark_ff__fields__models__fp__Fp_ark_ff__fields__models__fp__montgomery_backend__MontBackend_ark_bn254__fields__fr__FrConfig__4___4__mul_by_field(
	.param .u64 .ptr .align 1 ag_types__impls__ark_ff__fields__models__fp__Fp_ark_ff__fields__models__fp__montgomery_backend__MontBackend_ark_bn254__fields__fr__FrConfig__4___4__mul_by_field_param_0,
	.param .u32 ag_types__impls__ark_ff__fields__models__fp__Fp_ark_ff__fields__models__fp__montgomery_backend__MontBackend_ark_bn254__fields__fr__FrConfig__4___4__mul_by_field_param_1,
	.param .align 4 .b8 ag_types__impls__ark_ff__fields__models__fp__Fp_ark_ff__fields__models__fp__montgomery_backend__MontBackend_ark_bn254__fields__fr__FrConfig__4___4__mul_by_field_param_2[32]
)
{
	.reg .pred 	%p<17>;
	.reg .b32 	%r<1297>;
	.reg .b64 	%rd<5>;

	ld.param.u32 	%r559, [ag_types__impls__ark_ff__fields__models__fp__Fp_ark_ff__fields__models__fp__montgomery_backend__MontBackend_ark_bn254__fields__fr__FrConfig__4___4__mul_by_field_param_2+24];
	ld.param.u32 	%r551, [ag_types__impls__ark_ff__fields__models__fp__Fp_ark_ff__fields__models__fp__montgomery_backend__MontBackend_ark_bn254__fields__fr__FrConfig__4___4__mul_by_field_param_2+16];
	ld.param.u32 	%r543, [ag_types__impls__ark_ff__fields__models__fp__Fp_ark_ff__fields__models__fp__montgomery_backend__MontBackend_ark_bn254__fields__fr__FrConfig__4___4__mul_by_field_param_2+8];
	ld.param.u32 	%r535, [ag_types__impls__ark_ff__fields__models__fp__Fp_ark_ff__fields__models__fp__montgomery_backend__MontBackend_ark_bn254__fields__fr__FrConfig__4___4__mul_by_field_param_2];
	ld.param.u32 	%r600, [ag_types__impls__ark_ff__fields__models__fp__Fp_ark_ff__fields__models__fp__montgomery_backend__MontBackend_ark_bn254__fields__fr__FrConfig__4___4__mul_by_field_param_2+28];
	ld.param.u32 	%r592, [ag_types__impls__ark_ff__fields__models__fp__Fp_ark_ff__fields__models__fp__montgomery_backend__MontBackend_ark_bn254__fields__fr__FrConfig__4___4__mul_by_field_param_2+20];
	ld.param.u32 	%r584, [ag_types__impls__ark_ff__fields__models__fp__Fp_ark_ff__fields__models__fp__montgomery_backend__MontBackend_ark_bn254__fields__fr__FrConfig__4___4__mul_by_field_param_2+12];
	ld.param.u32 	%r576, [ag_types__impls__ark_ff__fields__models__fp__Fp_ark_ff__fields__models__fp__montgomery_backend__MontBackend_ark_bn254__fields__fr__FrConfig__4___4__mul_by_field_param_2+4];
	ld.param.u64 	%rd2, [ag_types__impls__ark_ff__fields__models__fp__Fp_ark_ff__fields__models__fp__montgomery_backend__MontBackend_ark_bn254__fields__fr__FrConfig__4___4__mul_by_field_param_0];
	cvta.to.global.u64 	%rd3, %rd2;
	mov.u32 	%r1261, %ctaid.x;
	mov.u32 	%r1262, %ntid.x;
	mov.u32 	%r1263, %tid.x;
	mad.lo.s32 	%r1264, %r1261, %r1262, %r1263;
	mul.wide.u32 	%rd4, %r1264, 32;
	add.s64 	%rd1, %rd3, %rd4;
	ld.global.u32 	%r34, [%rd1];
	ld.global.u32 	%r66, [%rd1+4];
	ld.global.u32 	%r101, [%rd1+8];
	ld.global.u32 	%r133, [%rd1+12];
	ld.global.u32 	%r168, [%rd1+16];
	ld.global.u32 	%r200, [%rd1+20];
	ld.global.u32 	%r235, [%rd1+24];
	ld.global.u32 	%r267, [%rd1+28];
	mov.b32 	%r1209, 0;
	// begin inline asm
	mad.lo.cc.u32 %r33, %r34, %r576, %r1209;
	// end inline asm
	// begin inline asm
	madc.hi.cc.u32 %r37, %r34, %r576, %r1209;
	// end inline asm
	// begin inline asm
	madc.lo.cc.u32 %r41, %r34, %r584, %r1209;
	// end inline asm
	// begin inline asm
	madc.hi.cc.u32 %r45, %r34, %r584, %r1209;
	// end inline asm
	// begin inline asm
	madc.lo.cc.u32 %r49, %r34, %r592, %r1209;
	// end inline asm
	// begin inline asm
	madc.hi.cc.u32 %r53, %r34, %r592, %r1209;
	// end inline asm
	// begin inline asm
	madc.lo.cc.u32 %r57, %r34, %r600, %r1209;
	// end inline asm
	// begin inline asm
	madc.hi.cc.u32 %r61, %r34, %r600, %r1209;
	// end inline asm
	// begin inline asm
	mad.lo.cc.u32 %r65, %r66, %r535, %r33;
	// end inline asm
	// begin inline asm
	madc.hi.cc.u32 %r69, %r66, %r535, %r37;
	// end inline asm
	// begin inline asm
	madc.lo.cc.u32 %r73, %r66, %r543, %r41;
	// end inline asm
	// begin inline asm
	madc.hi.cc.u32 %r77, %r66, %r543, %r45;
	// end inline asm
	// begin inline asm
	madc.lo.cc.u32 %r81, %r66, %r551, %r49;
	// end inline asm
	// begin inline asm
	madc.hi.cc.u32 %r85, %r66, %r551, %r53;
	// end inline asm
	// begin inline asm
	madc.lo.cc.u32 %r89, %r66, %r559, %r57;
	// end inline asm
	// begin inline asm
	madc.hi.cc.u32 %r93, %r66, %r559, %r61;
	// end inline asm
	// begin inline asm
	addc.cc.u32 %r97, %r1209, %r1209;
	// end inline asm
	// begin inline asm
	mad.lo.cc.u32 %r100, %r101, %r576, %r73;
	// end inline asm
	// begin inline asm
	madc.hi.cc.u32 %r104, %r101, %r576, %r77;
	// end inline asm
	// begin inline asm
	madc.lo.cc.u32 %r108, %r101, %r584, %r81;
	// end inline asm
	// begin inline asm
	madc.hi.cc.u32 %r112, %r101, %r584, %r85;
	// end inline asm
	// begin inline asm
	madc.lo.cc.u32 %r116, %r101, %r592, %r89;
	// end inline asm
	// begin inline asm
	madc.hi.cc.u32 %r120, %r101, %r592, %r93;
	// end inline asm
	// begin inline asm
	madc.lo.cc.u32 %r124, %r101, %r600, %r97;
	// end inline asm
	// begin inline asm
	madc.hi.cc.u32 %r128, %r101, %r600, %r1209;
	// end inline asm
	// begin inline asm
	mad.lo.cc.u32 %r132, %r133, %r535, %r100;
	// end inline asm
	// begin inline asm
	madc.hi.cc.u32 %r136, %r133, %r535, %r104;
	// end inline asm
	// begin inline asm
	madc.lo.cc.u32 %r140, %r133, %r543, %r108;
	// end inline asm
	// begin inline asm
	madc.hi.cc.u32 %r144, %r133, %r543, %r112;
	// end inline asm
	// begin inline asm
	madc.lo.cc.u32 %r148, %r133, %r551, %r116;
	// end inline asm
	// begin inline asm
	madc.hi.cc.u32 %r152, %r133, %r551, %r120;
	// end inline asm
	// begin inline asm
	madc.lo.cc.u32 %r156, %r133, %r559, %r124;
	// end inline asm
	// begin inline asm
	madc.hi.cc.u32 %r160, %r133, %r559, %r128;
	// end inline asm
	// begin inline asm
	addc.cc.u32 %r164, %r1209, %r1209;
	// end inline asm
	// begin inline asm
	mad.lo.cc.u32 %r167, %r168, %r576, %r140;
	// end inline asm
	// begin inline asm
	madc.hi.cc.u32 %r171, %r168, %r576, %r144;
	// end inline asm
	// begin inline asm
	madc.lo.cc.u32 %r175, %r168, %r584, %r148;
	// end inline asm
	// begin inline asm
	madc.hi.cc.u32 %r179, %r168, %r584, %r152;
	// end inline asm
	// begin inline asm
	madc.lo.cc.u32 %r183, %r168, %r592, %r156;
	// end inline asm
	// begin inline asm
	madc.hi.cc.u32 %r187, %r168, %r592, %r160;
	// end inline asm
	// begin inline asm
	madc.lo.cc.u32 %r191, %r168, %r600, %r164;
	// end inline asm
	// begin inline asm
	madc.hi.cc.u32 %r195, %r168, %r600, %r1209;
	// end inline asm
	// begin inline asm
	mad.lo.cc.u32 %r199, %r200, %r535, %r167;
	// end inline asm
	// begin inline asm
	madc.hi.cc.u32 %r203, %r200, %r535, %r171;
	// end inline asm
	// begin inline asm
	madc.lo.cc.u32 %r207, %r200, %r543, %r175;
	// end inline asm
	// begin inline asm
	madc.hi.cc.u32 %r211, %r200, %r543, %r179;
	// end inline asm
	// begin inline asm
	madc.lo.cc.u32 %r215, %r200, %r551, %r183;
	// end inline asm
	// begin inline asm
	madc.hi.cc.u32 %r219, %r200, %r551, %r187;
	// end inline asm
	// begin inline asm
	madc.lo.cc.u32 %r223, %r200, %r559, %r191;
	// end inline asm
	// begin inline asm
	madc.hi.cc.u32 %r227, %r200, %r559, %r195;
	// end inline asm
	// begin inline asm
	addc.cc.u32 %r231, %r1209, %r1209;
	// end inline asm
	// begin inline asm
	mad.lo.cc.u32 %r234, %r235, %r576, %r207;
	// end inline asm
	// begin inline asm
	madc.hi.cc.u32 %r238, %r235, %r576, %r211;
	// end inline asm
	// begin inline asm
	madc.lo.cc.u32 %r242, %r235, %r584, %r215;
	// end inline asm
	// begin inline asm
	madc.hi.cc.u32 %r246, %r235, %r584, %r219;
	// end inline asm
	// begin inline asm
	madc.lo.cc.u32 %r250, %r235, %r592, %r223;
	// end inline asm
	// begin inline asm
	madc.hi.cc.u32 %r254, %r235, %r592, %r227;
	// end inline asm
	// begin inline asm
	madc.lo.cc.u32 %r258, %r235, %r600, %r231;
	// end inline asm
	// begin inline asm
	madc.hi.cc.u32 %r262, %r235, %r600, %r1209;
	// end inline asm
	// begin inline asm
	mad.lo.cc.u32 %r266, %r267, %r535, %r234;
	// end inline asm
	// begin inline asm
	madc.hi.cc.u32 %r270, %r267, %r535, %r238;
	// end inline asm
	// begin inline asm
	madc.lo.cc.u32 %r274, %r267, %r543, %r242;
	// end inline asm
	// begin inline asm
	madc.hi.cc.u32 %r278, %r267, %r543, %r246;
	// end inline asm
	// begin inline asm
	madc.lo.cc.u32 %r282, %r267, %r551, %r250;
	// end inline asm
	// begin inline asm
	madc.hi.cc.u32 %r286, %r267, %r551, %r254;
	// end inline asm
	// begin inline asm
	madc.lo.cc.u32 %r290, %r267, %r559, %r258;
	// end inline asm
	// begin inline asm
	madc.hi.cc.u32 %r294, %r267, %r559, %r262;
	// end inline asm
	// begin inline asm
	addc.cc.u32 %r298, %r1209, %r1209;
	// end inline asm
	// begin inline asm
	mad.lo.cc.u32 %r301, %r34, %r535, %r1209;
	// end inline asm
	// begin inline asm
	madc.hi.cc.u32 %r305, %r34, %r535, %r65;
	// end inline asm
	// begin inline asm
	madc.lo.cc.u32 %r309, %r34, %r543, %r69;
	// end inline asm
	// begin inline asm
	madc.hi.cc.u32 %r313, %r34, %r543, %r132;
	// end inline asm
	// begin inline asm
	madc.lo.cc.u32 %r317, %r34, %r551, %r136;
	// end inline asm
	// begin inline asm
	madc.hi.cc.u32 %r321, %r34, %r551, %r199;
	// end inline asm
	// begin inline asm
	madc.lo.cc.u32 %r325, %r34, %r559, %r203;
	// end inline asm
	// begin inline asm
	madc.hi.cc.u32 %r329, %r34, %r559, %r266;
	// end inline asm
	// begin inline asm
	addc.cc.u32 %r333, %r270, %r1209;
	// end inline asm
	// begin inline asm
	addc.cc.u32 %r336, %r274, %r1209;
	// end inline asm
	// begin inline asm
	addc.cc.u32 %r339, %r1209, %r1209;
	// end inline asm
	// begin inline asm
	mad.lo.cc.u32 %r342, %r66, %r576, %r309;
	// end inline asm
	// begin inline asm
	madc.hi.cc.u32 %r346, %r66, %r576, %r313;
	// end inline asm
	// begin inline asm
	madc.lo.cc.u32 %r350, %r66, %r584, %r317;
	// end inline asm
	// begin inline asm
	madc.hi.cc.u32 %r354, %r66, %r584, %r321;
	// end inline asm
	// begin inline asm
	madc.lo.cc.u32 %r358, %r66, %r592, %r325;
	// end inline asm
	// begin inline asm
	madc.hi.cc.u32 %r362, %r66, %r592, %r329;
	// end inline asm
	// begin inline asm
	madc.lo.cc.u32 %r366, %r66, %r600, %r333;
	// end inline asm
	// begin inline asm
	madc.hi.cc.u32 %r370, %r66, %r600, %r336;
	// end inline asm
	// begin inline asm
	addc.cc.u32 %r374, %r339, %r1209;
	// end inline asm
	// begin inline asm
	mad.lo.cc.u32 %r377, %r101, %r535, %r342;
	// end inline asm
	// begin inline asm
	madc.hi.cc.u32 %r381, %r101, %r535, %r346;
	// end inline asm
	// begin inline asm
	madc.lo.cc.u32 %r385, %r101, %r543, %r350;
	// end inline asm
	// begin inline asm
	madc.hi.cc.u32 %r389, %r101, %r543, %r354;
	// end inline asm
	// begin inline asm
	madc.lo.cc.u32 %r393, %r101, %r551, %r358;
	// end inline asm
	// begin inline asm
	madc.hi.cc.u32 %r397, %r101, %r551, %r362;
	// end inline asm
	// begin inline asm
	madc.lo.cc.u32 %r401, %r101, %r559, %r366;
	// end inline asm
	// begin inline asm
	madc.hi.cc.u32 %r405, %r101, %r559, %r370;
	// end inline asm
	// begin inline asm
	addc.cc.u32 %r409, %r278, %r374;
	// end inline asm
	// begin inline asm
	addc.cc.u32 %r412, %r282, %r1209;
	// end inline asm
	// begin inline asm
	addc.cc.u32 %r415, %r1209, %r1209;
	// end inline asm
	// begin inline asm
	mad.lo.cc.u32 %r418, %r133, %r576, %r385;
	// end inline asm
	// begin inline asm
	madc.hi.cc.u32 %r422, %r133, %r576, %r389;
	// end inline asm
	// begin inline asm
	madc.lo.cc.u32 %r426, %r133, %r584, %r393;
	// end inline asm
	// begin inline asm
	madc.hi.cc.u32 %r430, %r133, %r584, %r397;
	// end inline asm
	// begin inline asm
	madc.lo.cc.u32 %r434, %r133, %r592, %r401;
	// end inline asm
	// begin inline asm
	madc.hi.cc.u32 %r438, %r133, %r592, %r405;
	// end inline asm
	// begin inline asm
	madc.lo.cc.u32 %r442, %r133, %r600, %r409;
	// end inline asm
	// begin inline asm
	madc.hi.cc.u32 %r446, %r133, %r600, %r412;
	// end inline asm
	// begin inline asm
	addc.cc.u32 %r450, %r415, %r1209;
	// end inline asm
	// begin inline asm
	mad.lo.cc.u32 %r453, %r168, %r535, %r418;
	// end inline asm
	// begin inline asm
	madc.hi.cc.u32 %r457, %r168, %r535, %r422;
	// end inline asm
	// begin inline asm
	madc.lo.cc.u32 %r461, %r168, %r543, %r426;
	// end inline asm
	// begin inline asm
	madc.hi.cc.u32 %r465, %r168, %r543, %r430;
	// end inline asm
	// begin inline asm
	madc.lo.cc.u32 %r469, %r168, %r551, %r434;
	// end inline asm
	// begin inline asm
	madc.hi.cc.u32 %r473, %r168, %r551, %r438;
	// end inline asm
	// begin inline asm
	madc.lo.cc.u32 %r477, %r168, %r559, %r442;
	// end inline asm
	// begin inline asm
	madc.hi.cc.u32 %r481, %r168, %r559, %r446;
	// end inline asm
	// begin inline asm
	addc.cc.u32 %r485, %r286, %r450;
	// end inline asm
	// begin inline asm
	addc.cc.u32 %r488, %r290, %r1209;
	// end inline asm
	// begin inline asm
	addc.cc.u32 %r491, %r1209, %r1209;
	// end inline asm
	// begin inline asm
	mad.lo.cc.u32 %r494, %r200, %r576, %r461;
	// end inline asm
	// begin inline asm
	madc.hi.cc.u32 %r498, %r200, %r576, %r465;
	// end inline asm
	// begin inline asm
	madc.lo.cc.u32 %r502, %r200, %r584, %r469;
	// end inline asm
	// begin inline asm
	madc.hi.cc.u32 %r506, %r200, %r584, %r473;
	// end inline asm
	// begin inline asm
	madc.lo.cc.u32 %r510, %r200, %r592, %r477;
	// end inline asm
	// begin inline asm
	madc.hi.cc.u32 %r514, %r200, %r592, %r481;
	// end inline asm
	// begin inline asm
	madc.lo.cc.u32 %r518, %r200, %r600, %r485;
	// end inline asm
	// begin inline asm
	madc.hi.cc.u32 %r522, %r200, %r600, %r488;
	// end inline asm
	// begin inline asm
	addc.cc.u32 %r526, %r491, %r1209;
	// end inline asm
	// begin inline asm
	mad.lo.cc.u32 %r529, %r235, %r535, %r494;
	// end inline asm
	// begin inline asm
	madc.hi.cc.u32 %r533, %r235, %r535, %r498;
	// end inline asm
	// begin inline asm
	madc.lo.cc.u32 %r537, %r235, %r543, %r502;
	// end inline asm
	// begin inline asm
	madc.hi.cc.u32 %r541, %r235, %r543, %r506;
	// end inline asm
	// begin inline asm
	madc.lo.cc.u32 %r545, %r235, %r551, %r510;
	// end inline asm
	// begin inline asm
	madc.hi.cc.u32 %r549, %r235, %r551, %r514;
	// end inline asm
	// begin inline asm
	madc.lo.cc.u32 %r553, %r235, %r559, %r518;
	// end inline asm
	// begin inline asm
	madc.hi.cc.u32 %r557, %r235, %r559, %r522;
	// end inline asm
	// begin inline asm
	addc.cc.u32 %r561, %r294, %r526;
	// end inline asm
	// begin inline asm
	addc.cc.u32 %r564, %r298, %r1209;
	// end inline asm
	// begin inline asm
	addc.cc.u32 %r567, %r1209, %r1209;
	// end inline asm
	// begin inline asm
	mad.lo.cc.u32 %r570, %r267, %r576, %r537;
	// end inline asm
	// begin inline asm
	madc.hi.cc.u32 %r574, %r267, %r576, %r541;
	// end inline asm
	// begin inline asm
	madc.lo.cc.u32 %r578, %r267, %r584, %r545;
	// end inline asm
	// begin inline asm
	madc.hi.cc.u32 %r582, %r267, %r584, %r549;
	// end inline asm
	// begin inline asm
	madc.lo.cc.u32 %r586, %r267, %r592, %r553;
	// end inline asm
	// begin inline asm
	madc.hi.cc.u32 %r590, %r267, %r592, %r557;
	// end inline asm
	// begin inline asm
	madc.lo.cc.u32 %r594, %r267, %r600, %r561;
	// end inline asm
	// begin inline asm
	madc.hi.cc.u32 %r598, %r267, %r600, %r564;
	// end inline asm
	mov.b32 	%r1212, -1;
	// begin inline asm
	add.cc.u32 %r602, %r1209, %r1212;
	// end inline asm
	// begin inline asm
	addc.cc.u32 %r605, %r301, %r1209;
	// end inline asm
	// begin inline asm
	addc.u32 %r608, %r1209, %r1209;
	// end inline asm
	mul.lo.s32 	%r675, %r605, -268435457;
	ld.const.u32 	%r1, [ag_types__impls__ark_ff__fields__models__fp__Fp_ark_ff__fields__models__fp__montgomery_backend__MontBackend_ark_bn254__fields__fr__FrConfig__4___4__P];
	// begin inline asm
	mad.lo.cc.u32 %r611, %r675, %r1, %r605;
	// end inline asm
	// begin inline asm
	madc.hi.cc.u32 %r615, %r675, %r1, %r305;
	// end inline asm
	ld.const.u32 	%r2, [ag_types__impls__ark_ff__fields__models__fp__Fp_ark_ff__fields__models__fp__montgomery_backend__MontBackend_ark_bn254__fields__fr__FrConfig__4___4__P+8];
	// begin inline asm
	madc.lo.cc.u32 %r619, %r675, %r2, %r377;
	// end inline asm
	// begin inline asm
	madc.hi.cc.u32 %r623, %r675, %r2, %r381;
	// end inline asm
	ld.const.u32 	%r3, [ag_types__impls__ark_ff__fields__models__fp__Fp_ark_ff__fields__models__fp__montgomery_backend__MontBackend_ark_bn254__fields__fr__FrConfig__4___4__P+16];
	// begin inline asm
	madc.lo.cc.u32 %r627, %r675, %r3, %r453;
	// end inline asm
	// begin inline asm
	madc.hi.cc.u32 %r631, %r675, %r3, %r457;
	// end inline asm
	ld.const.u32 	%r4, [ag_types__impls__ark_ff__fields__models__fp__Fp_ark_ff__fields__models__fp__montgomery_backend__MontBackend_ark_bn254__fields__fr__FrConfig__4___4__P+24];
	// begin inline asm
	madc.lo.cc.u32 %r635, %r675, %r4, %r529;
	// end inline asm
	// begin inline asm
	madc.hi.cc.u32 %r639, %r675, %r4, %r533;
	// end inline asm
	// begin inline asm
	addc.cc.u32 %r643, %r1209, %r1209;
	// end inline asm
	ld.const.u32 	%r5, [ag_types__impls__ark_ff__fields__models__fp__Fp_ark_ff__fields__models__fp__montgomery_backend__MontBackend_ark_bn254__fields__fr__FrConfig__4___4__P+4];
	// begin inline asm
	mad.lo.cc.u32 %r646, %r675, %r5, %r1209;
	// end inline asm
	// begin inline asm
	madc.hi.cc.u32 %r650, %r675, %r5, %r1209;
	// end inline asm
	ld.const.u32 	%r6, [ag_types__impls__ark_ff__fields__models__fp__Fp_ark_ff__fields__models__fp__montgomery_backend__MontBackend_ark_bn254__fields__fr__FrConfig__4___4__P+12];
	// begin inline asm
	madc.lo.cc.u32 %r654, %r675, %r6, %r1209;
	// end inline asm
	// begin inline asm
	madc.hi.cc.u32 %r658, %r675, %r6, %r1209;
	// end inline asm
	ld.const.u32 	%r7, [ag_types__impls__ark_ff__fields__models__fp__Fp_ark_ff__fields__models__fp__montgomery_backend__MontBackend_ark_bn254__fields__fr__FrConfig__4___4__P+20];
	// begin inline asm
	madc.lo.cc.u32 %r662, %r675, %r7, %r1209;
	// end inline asm
	// begin inline asm
	madc.hi.cc.u32 %r666, %r675, %r7, %r1209;
	// end inline asm
	ld.const.u32 	%r8, [ag_types__impls__ark_ff__fields__models__fp__Fp_ark_ff__fields__models__fp__montgomery_backend__MontBackend_ark_bn254__fields__fr__FrConfig__4___4__P+28];
	// begin inline asm
	madc.lo.cc.u32 %r670, %r675, %r8, %r1209;
	// end inline asm
	// begin inline asm
	madc.hi.cc.u32 %r674, %r675, %r8, %r1209;
	// end inline asm
	// begin inline asm
	add.cc.u32 %r678, %r608, %r1212;
	// end inline asm
	// begin inline asm
	addc.cc.u32 %r681, %r646, %r615;
	// end inline asm
	// begin inline asm
	addc.u32 %r684, %r1209, %r1209;
	// end inline asm
	mul.lo.s32 	%r751, %r681, -268435457;
	// begin inline asm
	mad.lo.cc.u32 %r687, %r751, %r1, %r681;
	// end inline asm
	// begin inline asm
	madc.hi.cc.u32 %r691, %r751, %r1, %r650;
	// end inline asm
	// begin inline asm
	madc.lo.cc.u32 %r695, %r751, %r2, %r654;
	// end inline asm
	// begin inline asm
	madc.hi.cc.u32 %r699, %r751, %r2, %r658;
	// end inline asm
	// begin inline asm
	madc.lo.cc.u32 %r703, %r751, %r3, %r662;
	// end inline asm
	// begin inline asm
	madc.hi.cc.u32 %r707, %r751, %r3, %r666;
	// end inline asm
	// begin inline asm
	madc.lo.cc.u32 %r711, %r751, %r4, %r670;
	// end inline asm
	// begin inline asm
	madc.hi.cc.u32 %r715, %r751, %r4, %r674;
	// end inline asm
	// begin inline asm
	addc.cc.u32 %r719, %r1209, %r1209;
	// end inline asm
	// begin inline asm
	mad.lo.cc.u32 %r722, %r751, %r5, %r619;
	// end inline asm
	// begin inline asm
	madc.hi.cc.u32 %r726, %r751, %r5, %r623;
	// end inline asm
	// begin inline asm
	madc.lo.cc.u32 %r730, %r751, %r6, %r627;
	// end inline asm
	// begin inline asm
	madc.hi.cc.u32 %r734, %r751, %r6, %r631;
	// end inline asm
	// begin inline asm
	madc.lo.cc.u32 %r738, %r751, %r7, %r635;
	// end inline asm
	// begin inline asm
	madc.hi.cc.u32 %r742, %r751, %r7, %r639;
	// end inline asm
	// begin inline asm
	madc.lo.cc.u32 %r746, %r751, %r8, %r643;
	// end inline asm
	// begin inline asm
	madc.hi.cc.u32 %r750, %r751, %r8, %r1209;
	// end inline asm
	// begin inline asm
	add.cc.u32 %r754, %r684, %r1212;
	// end inline asm
	// begin inline asm
	addc.cc.u32 %r757, %r722, %r691;
	// end inline asm
	// begin inline asm
	addc.u32 %r760, %r1209, %r1209;
	// end inline asm
	mul.lo.s32 	%r827, %r757, -268435457;
	// begin inline asm
	mad.lo.cc.u32 %r763, %r827, %r1, %r757;
	// end inline asm
	// begin inline asm
	madc.hi.cc.u32 %r767, %r827, %r1, %r726;
	// end inline asm
	// begin inline asm
	madc.lo.cc.u32 %r771, %r827, %r2, %r730;
	// end inline asm
	// begin inline asm
	madc.hi.cc.u32 %r775, %r827, %r2, %r734;
	// end inline asm
	// begin inline asm
	madc.lo.cc.u32 %r779, %r827, %r3, %r738;
	// end inline asm
	// begin inline asm
	madc.hi.cc.u32 %r783, %r827, %r3, %r742;
	// end inline asm
	// begin inline asm
	madc.lo.cc.u32 %r787, %r827, %r4, %r746;
	// end inline asm
	// begin inline asm
	madc.hi.cc.u32 %r791, %r827, %r4, %r750;
	// end inline asm
	// begin inline asm
	addc.cc.u32 %r795, %r1209, %r1209;
	// end inline asm
	// begin inline asm
	mad.lo.cc.u32 %r798, %r827, %r5, %r695;
	// end inline asm
	// begin inline asm
	madc.hi.cc.u32 %r802, %r827, %r5, %r699;
	// end inline asm
	// begin inline asm
	madc.lo.cc.u32 %r806, %r827, %r6, %r703;
	// end inline asm
	// begin inline asm
	madc.hi.cc.u32 %r810, %r827, %r6, %r707;
	// end inline asm
	// begin inline asm
	madc.lo.cc.u32 %r814, %r827, %r7, %r711;
	// end inline asm
	// begin inline asm
	madc.hi.cc.u32 %r818, %r827, %r7, %r715;
	// end inline asm
	// begin inline asm
	madc.lo.cc.u32 %r822, %r827, %r8, %r719;
	// end inline asm
	// begin inline asm
	madc.hi.cc.u32 %r826, %r827, %r8, %r1209;
	// end inline asm
	// begin inline asm
	add.cc.u32 %r830, %r760, %r1212;
	// end inline asm
	// begin inline asm
	addc.cc.u32 %r833, %r798, %r767;
	// end inline asm
	// begin inline asm
	addc.u32 %r836, %r1209, %r1209;
	// end inline asm
	mul.lo.s32 	%r903, %r833, -268435457;
	// begin inline asm
	mad.lo.cc.u32 %r839, %r903, %r1, %r833;
	// end inline asm
	// begin inline asm
	madc.hi.cc.u32 %r843, %r903, %r1, %r802;
	// end inline asm
	// begin inline asm
	madc.lo.cc.u32 %r847, %r903, %r2, %r806;
	// end inline asm
	// begin inline asm
	madc.hi.cc.u32 %r851, %r903, %r2, %r810;
	// end inline asm
	// begin inline asm
	madc.lo.cc.u32 %r855, %r903, %r3, %r814;
	// end inline asm
	// begin inline asm
	madc.hi.cc.u32 %r859, %r903, %r3, %r818;
	// end inline asm
	// begin inline asm
	madc.lo.cc.u32 %r863, %r903, %r4, %r822;
	// end inline asm
	// begin inline asm
	madc.hi.cc.u32 %r867, %r903, %r4, %r826;
	// end inline asm
	// begin inline asm
	addc.cc.u32 %r871, %r1209, %r1209;
	// end inline asm
	// begin inline asm
	mad.lo.cc.u32 %r874, %r903, %r5, %r771;
	// end inline asm
	// begin inline asm
	madc.hi.cc.u32 %r878, %r903, %r5, %r775;
	// end inline asm
	// begin inline asm
	madc.lo.cc.u32 %r882, %r903, %r6, %r779;
	// end inline asm
	// begin inline asm
	madc.hi.cc.u32 %r886, %r903, %r6, %r783;
	// end inline asm
	// begin inline asm
	madc.lo.cc.u32 %r890, %r903, %r7, %r787;
	// end inline asm
	// begin inline asm
	madc.hi.cc.u32 %r894, %r903, %r7, %r791;
	// end inline asm
	// begin inline asm
	madc.lo.cc.u32 %r898, %r903, %r8, %r795;
	// end inline asm
	// begin inline asm
	madc.hi.cc.u32 %r902, %r903, %r8, %r1209;
	// end inline asm
	// begin inline asm
	add.cc.u32 %r906, %r836, %r1212;
	// end inline asm
	// begin inline asm
	addc.cc.u32 %r909, %r874, %r843;
	// end inline asm
	// begin inline asm
	addc.u32 %r912, %r1209, %r1209;
	// end inline asm
	mul.lo.s32 	%r979, %r909, -268435457;
	// begin inline asm
	mad.lo.cc.u32 %r915, %r979, %r1, %r909;
	// end inline asm
	// begin inline asm
	madc.hi.cc.u32 %r919, %r979, %r1, %r878;
	// end inline asm
	// begin inline asm
	madc.lo.cc.u32 %r923, %r979, %r2, %r882;
	// end inline asm
	// begin inline asm
	madc.hi.cc.u32 %r927, %r979, %r2, %r886;
	// end inline asm
	// begin inline asm
	madc.lo.cc.u32 %r931, %r979, %r3, %r890;
	// end inline asm
	// begin inline asm
	madc.hi.cc.u32 %r935, %r979, %r3, %r894;
	// end inline asm
	// begin inline asm
	madc.lo.cc.u32 %r939, %r979, %r4, %r898;
	// end inline asm
	// begin inline asm
	madc.hi.cc.u32 %r943, %r979, %r4, %r902;
	// end inline asm
	// begin inline asm
	addc.cc.u32 %r947, %r1209, %r1209;
	// end inline asm
	// begin inline asm
	mad.lo.cc.u32 %r950, %r979, %r5, %r847;
	// end inline asm
	// begin inline asm
	madc.hi.cc.u32 %r954, %r979, %r5, %r851;
	// end inline asm
	// begin inline asm
	madc.lo.cc.u32 %r958, %r979, %r6, %r855;
	// end inline asm
	// begin inline asm
	madc.hi.cc.u32 %r962, %r979, %r6, %r859;
	// end inline asm
	// begin inline asm
	madc.lo.cc.u32 %r966, %r979, %r7, %r863;
	// end inline asm
	// begin inline asm
	madc.hi.cc.u32 %r970, %r979, %r7, %r867;
	// end inline asm
	// begin inline asm
	madc.lo.cc.u32 %r974, %r979, %r8, %r871;
	// end inline asm
	// begin inline asm
	madc.hi.cc.u32 %r978, %r979, %r8, %r1209;
	// end inline asm
	// begin inline asm
	add.cc.u32 %r982, %r912, %r1212;
	// end inline asm
	// begin inline asm
	addc.cc.u32 %r985, %r950, %r919;
	// end inline asm
	// begin inline asm
	addc.u32 %r988, %r1209, %r1209;
	// end inline asm
	mul.lo.s32 	%r1055, %r985, -268435457;
	// begin inline asm
	mad.lo.cc.u32 %r991, %r1055, %r1, %r985;
	// end inline asm
	// begin inline asm
	madc.hi.cc.u32 %r995, %r1055, %r1, %r954;
	// end inline asm
	// begin inline asm
	madc.lo.cc.u32 %r999, %r1055, %r2, %r958;
	// end inline asm
	// begin inline asm
	madc.hi.cc.u32 %r1003, %r1055, %r2, %r962;
	// end inline asm
	// begin inline asm
	madc.lo.cc.u32 %r1007, %r1055, %r3, %r966;
	// end inline asm
	// begin inline asm
	madc.hi.cc.u32 %r1011, %r1055, %r3, %r970;
	// end inline asm
	// begin inline asm
	madc.lo.cc.u32 %r1015, %r1055, %r4, %r974;
	// end inline asm
	// begin inline asm
	madc.hi.cc.u32 %r1019, %r1055, %r4, %r978;
	// end inline asm
	// begin inline asm
	addc.cc.u32 %r1023, %r1209, %r1209;
	// end inline asm
	// begin inline asm
	mad.lo.cc.u32 %r1026, %r1055, %r5, %r923;
	// end inline asm
	// begin inline asm
	madc.hi.cc.u32 %r1030, %r1055, %r5, %r927;
	// end inline asm
	// begin inline asm
	madc.lo.cc.u32 %r1034, %r1055, %r6, %r931;
	// end inline asm
	// begin inline asm
	madc.hi.cc.u32 %r1038, %r1055, %r6, %r935;
	// end inline asm
	// begin inline asm
	madc.lo.cc.u32 %r1042, %r1055, %r7, %r939;
	// end inline asm
	// begin inline asm
	madc.hi.cc.u32 %r1046, %r1055, %r7, %r943;
	// end inline asm
	// begin inline asm
	madc.lo.cc.u32 %r1050, %r1055, %r8, %r947;
	// end inline asm
	// begin inline asm
	madc.hi.cc.u32 %r1054, %r1055, %r8, %r1209;
	// end inline asm
	// begin inline asm
	add.cc.u32 %r1058, %r988, %r1212;
	// end inline asm
	// begin inline asm
	addc.cc.u32 %r1061, %r1026, %r995;
	// end inline asm
	// begin inline asm
	addc.u32 %r1064, %r1209, %r1209;
	// end inline asm
	mul.lo.s32 	%r1131, %r1061, -268435457;
	// begin inline asm
	mad.lo.cc.u32 %r1067, %r1131, %r1, %r1061;
	// end inline asm
	// begin inline asm
	madc.hi.cc.u32 %r1071, %r1131, %r1, %r1030;
	// end inline asm
	// begin inline asm
	madc.lo.cc.u32 %r1075, %r1131, %r2, %r1034;
	// end inline asm
	// begin inline asm
	madc.hi.cc.u32 %r1079, %r1131, %r2, %r1038;
	// end inline asm
	// begin inline asm
	madc.lo.cc.u32 %r1083, %r1131, %r3, %r1042;
	// end inline asm
	// begin inline asm
	madc.hi.cc.u32 %r1087, %r1131, %r3, %r1046;
	// end inline asm
	// begin inline asm
	madc.lo.cc.u32 %r1091, %r1131, %r4, %r1050;
	// end inline asm
	// begin inline asm
	madc.hi.cc.u32 %r1095, %r1131, %r4, %r1054;
	// end inline asm
	// begin inline asm
	addc.cc.u32 %r1099, %r1209, %r1209;
	// end inline asm
	// begin inline asm
	mad.lo.cc.u32 %r1102, %r1131, %r5, %r999;
	// end inline asm
	// begin inline asm
	madc.hi.cc.u32 %r1106, %r1131, %r5, %r1003;
	// end inline asm
	// begin inline asm
	madc.lo.cc.u32 %r1110, %r1131, %r6, %r1007;
	// end inline asm
	// begin inline asm
	madc.hi.cc.u32 %r1114, %r1131, %r6, %r1011;
	// end inline asm
	// begin inline asm
	madc.lo.cc.u32 %r1118, %r1131, %r7, %r1015;
	// end inline asm
	// begin inline asm
	madc.hi.cc.u32 %r1122, %r1131, %r7, %r1019;
	// end inline asm
	// begin inline asm
	madc.lo.cc.u32 %r1126, %r1131, %r8, %r1023;
	// end inline asm
	// begin inline asm
	madc.hi.cc.u32 %r1130, %r1131, %r8, %r1209;
	// end inline asm
	// begin inline asm
	add.cc.u32 %r1134, %r1064, %r1212;
	// end inline asm
	// begin inline asm
	addc.cc.u32 %r1137, %r1102, %r1071;
	// end inline asm
	// begin inline asm
	addc.u32 %r1140, %r1209, %r1209;
	// end inline asm
	mul.lo.s32 	%r1207, %r1137, -268435457;
	// begin inline asm
	mad.lo.cc.u32 %r1143, %r1207, %r1, %r1137;
	// end inline asm
	// begin inline asm
	madc.hi.cc.u32 %r1147, %r1207, %r1, %r1106;
	// end inline asm
	// begin inline asm
	madc.lo.cc.u32 %r1151, %r1207, %r2, %r1110;
	// end inline asm
	// begin inline asm
	madc.hi.cc.u32 %r1155, %r1207, %r2, %r1114;
	// end inline asm
	// begin inline asm
	madc.lo.cc.u32 %r1159, %r1207, %r3, %r1118;
	// end inline asm
	// begin inline asm
	madc.hi.cc.u32 %r1163, %r1207, %r3, %r1122;
	// end inline asm
	// begin inline asm
	madc.lo.cc.u32 %r1167, %r1207, %r4, %r1126;
	// end inline asm
	// begin inline asm
	madc.hi.cc.u32 %r1171, %r1207, %r4, %r1130;
	// end inline asm
	// begin inline asm
	addc.cc.u32 %r1175, %r1209, %r1209;
	// end inline asm
	// begin inline asm
	mad.lo.cc.u32 %r1178, %r1207, %r5, %r1075;
	// end inline asm
	// begin inline asm
	madc.hi.cc.u32 %r1182, %r1207, %r5, %r1079;
	// end inline asm
	// begin inline asm
	madc.lo.cc.u32 %r1186, %r1207, %r6, %r1083;
	// end inline asm
	// begin inline asm
	madc.hi.cc.u32 %r1190, %r1207, %r6, %r1087;
	// end inline asm
	// begin inline asm
	madc.lo.cc.u32 %r1194, %r1207, %r7, %r1091;
	// end inline asm
	// begin inline asm
	madc.hi.cc.u32 %r1198, %r1207, %r7, %r1095;
	// end inline asm
	// begin inline asm
	madc.lo.cc.u32 %r1202, %r1207, %r8, %r1099;
	// end inline asm
	// begin inline asm
	madc.hi.cc.u32 %r1206, %r1207, %r8, %r1209;
	// end inline asm
	// begin inline asm
	add.cc.u32 %r1210, %r1140, %r1212;
	// end inline asm
	// begin inline asm
	addc.cc.u32 %r1213, %r1178, %r1147;
	// end inline asm
	// begin inline asm
	addc.cc.u32 %r1216, %r1182, %r1151;
	// end inline asm
	// begin inline asm
	addc.cc.u32 %r1219, %r1186, %r1155;
	// end inline asm
	// begin inline asm
	addc.cc.u32 %r1222, %r1190, %r1159;
	// end inline asm
	// begin inline asm
	addc.cc.u32 %r1225, %r1194, %r1163;
	// end inline asm
	// begin inline asm
	addc.cc.u32 %r1228, %r1198, %r1167;
	// end inline asm
	// begin inline asm
	addc.cc.u32 %r1231, %r1202, %r1171;
	// end inline asm
	// begin inline asm
	addc.cc.u32 %r1234, %r1206, %r1175;
	// end inline asm
	// begin inline asm
	add.cc.u32 %r1296, %r570, %r1213;
	// end inline asm
	// begin inline asm
	addc.cc.u32 %r1295, %r574, %r1216;
	// end inline asm
	// begin inline asm
	addc.cc.u32 %r1294, %r578, %r1219;
	// end inline asm
	// begin inline asm
	addc.cc.u32 %r1293, %r582, %r1222;
	// end inline asm
	// begin inline asm
	addc.cc.u32 %r1292, %r586, %r1225;
	// end inline asm
	// begin inline asm
	addc.cc.u32 %r1291, %r590, %r1228;
	// end inline asm
	// begin inline asm
	addc.cc.u32 %r1290, %r594, %r1231;
	// end inline asm
	// begin inline asm
	addc.u32 %r1289, %r598, %r1234;
	// end inline asm
	setp.gt.u32 	%p1, %r1289, %r8;
	@%p1 bra 	$L__BB1_14;
	setp.lt.u32 	%p2, %r1289, %r8;
	@%p2 bra 	$L__BB1_15;
	setp.gt.u32 	%p3, %r1290, %r4;
	@%p3 bra 	$L__BB1_14;
	setp.lt.u32 	%p4, %r1290, %r4;
	@%p4 bra 	$L__BB1_15;
	setp.gt.u32 	%p5, %r1291, %r7;
	@%p5 bra 	$L__BB1_14;
	setp.lt.u32 	%p6, %r1291, %r7;
	@%p6 bra 	$L__BB1_15;
	setp.gt.u32 	%p7, %r1292, %r3;
	@%p7 bra 	$L__BB1_14;
	setp.lt.u32 	%p8, %r1292, %r3;
	@%p8 bra 	$L__BB1_15;
	setp.gt.u32 	%p9, %r1293, %r6;
	@%p9 bra 	$L__BB1_14;
	setp.lt.u32 	%p10, %r1293, %r6;
	@%p10 bra 	$L__BB1_15;
	setp.gt.u32 	%p11, %r1294, %r2;
	@%p11 bra 	$L__BB1_14;
	setp.lt.u32 	%p12, %r1294, %r2;
	@%p12 bra 	$L__BB1_15;
	setp.gt.u32 	%p13, %r1295, %r5;
	@%p13 bra 	$L__BB1_14;
	setp.lt.u32 	%p14, %r1295, %r5;
	setp.lt.u32 	%p15, %r1296, %r1;
	or.pred  	%p16, %p14, %p15;
	@%p16 bra 	$L__BB1_15;
$L__BB1_14:
	// begin inline asm
	sub.cc.u32 %r1296, %r1296, %r1;
subc.cc.u32 %r1295, %r1295, %r5;
subc.cc.u32 %r1294, %r1294, %r2;
subc.cc.u32 %r1293, %r1293, %r6;
subc.cc.u32 %r1292, %r1292, %r3;
subc.cc.u32 %r1291, %r1291, %r7;
subc.cc.u32 %r1290, %r1290, %r4;
subc.u32 %r1289, %r1289, %r8;

	// end inline asm
$L__BB1_15:
	st.global.u32 	[%rd1], %r1296;
	st.global.u32 	[%rd1+4], %r1295;
	st.global.u32 	[%rd1+8], %r1294;
	st.global.u32 	[%rd1+12], %r1293;
	st.global.u32 	[%rd1+16], %r1292;
	st.global.u32 	[%rd1+20], %r1291;
	st.global.u32 	[%rd1+24], %r1290;
	st.global.u32 	[%rd1+28], %r1289;
	ret;

}


// ===== COMPILED SASS (sm_100) =====

	.target	sm_100

	.elftype	@"ET_EXEC"


//--------------------- .note.nv.tkinfo           --------------------------
	.section	.note.nv.tkinfo,"",@"SHT_NOTE"
	.sectionflags	@"SHF_NOTE_NV_TKINFO"
	.tkinfo
        /*0018*/ 	.word	0x00000002
        /*0030*/ 	.string	""
        /*0030*/ 	.string	"ptxas"
        /*0030*/ 	.string	"Cuda compilation tools, release 13.0, V13.0.88"
        /*0030*/ 	.string	"Build cuda_13.0.r13.0/compiler.36424714_0"
        /*0030*/ 	.string	"-arch sm_100 -m 64 "



//--------------------- .note.nv.cuinfo           --------------------------
	.section	.note.nv.cuinfo,"",@"SHT_NOTE"
	.sectionflags	@"SHF_NOTE_NV_CUINFO"
        /*0018*/ 	.short	0x0002
        /*001a*/ 	.short	0x0064
        /*001c*/ 	.short	0x0082
	.zero		2


//--------------------- .nv.info                  --------------------------
	.section	.nv.info,"",@"SHT_CUDA_INFO"
	.align	4


	//----- nvinfo : EIATTR_REGCOUNT
	.align		4
        /*0000*/ 	.byte	0x04, 0x2f
        /*0002*/ 	.short	(.L_5 - .L_4)
	.align		4
.L_4:
        /*0004*/ 	.word	index@(ag_types__impls__ark_ff__fields__models__fp__Fp_ark_ff__fields__models__fp__montgomery_backend__MontBackend_ark_bn254__fields__fr__FrConfig__4___4__radix_fft)
        /*0008*/ 	.word	0x0000003e


	//----- nvinfo : EIATTR_FRAME_SIZE
	.align		4
.L_5:
        /*000c*/ 	.byte	0x04, 0x11
        /*000e*/ 	.short	(.L_7 - .L_6)
	.align		4
.L_6:
        /*0010*/ 	.word	index@(ag_types__impls__ark_ff__fields__models__fp__Fp_ark_ff__fields__models__fp__montgomery_backend__MontBackend_ark_bn254__fields__fr__FrConfig__4___4__radix_fft)
        /*0014*/ 	.word	0x00000000


	//----- nvinfo : EIATTR_REGCOUNT
	.align		4
.L_7:
        /*0018*/ 	.byte	0x04, 0x2f
        /*001a*/ 	.short	(.L_9 - .L_8)
	.align		4
.L_8:
        /*001c*/ 	.word	index@(ag_types__impls__ark_ff__fields__models__fp__Fp_ark_ff__fields__models__fp__montgomery_backend__MontBackend_ark_bn254__fields__fr__FrConfig__4___4__mul_by_field)
        /*0020*/ 	.word	0x00000020


	//----- nvinfo : EIATTR_FRAME_SIZE
	.align		4
.L_9:
        /*0024*/ 	.byte	0x04, 0x11
        /*0026*/ 	.short	(.L_11 - .L_10)
	.align		4
.L_10:
        /*0028*/ 	.word	index@(ag_types__impls__ark_ff__fields__models__fp__Fp_ark_ff__fields__models__fp__montgomery_backend__MontBackend_ark_bn254__fields__fr__FrConfig__4___4__mul_by_field)
        /*002c*/ 	.word	0x00000000


	//----- nvinfo : EIATTR_MIN_STACK_SIZE
	.align		4
.L_11:
        /*0030*/ 	.byte	0x04, 0x12
        /*0032*/ 	.short	(.L_13 - .L_12)
	.align		4
.L_12:
        /*0034*/ 	.word	index@(ag_types__impls__ark_ff__fields__models__fp__Fp_ark_ff__fields__models__fp__montgomery_backend__MontBackend_ark_bn254__fields__fr__FrConfig__4___4__mul_by_field)
        /*0038*/ 	.word	0x00000000


	//----- nvinfo : EIATTR_MIN_STACK_SIZE
	.align		4
.L_13:
        /*003c*/ 	.byte	0x04, 0x12
        /*003e*/ 	.short	(.L_15 - .L_14)
	.align		4
.L_14:
        /*0040*/ 	.word	index@(ag_types__impls__ark_ff__fields__models__fp__Fp_ark_ff__fields__models__fp__montgomery_backend__MontBackend_ark_bn254__fields__fr__FrConfig__4___4__radix_fft)
        /*0044*/ 	.word	0x00000000
.L_15:


//--------------------- .nv.compat                --------------------------
	.section	.nv.compat,"",@"SHT_CUDA_COMPAT_INFO"
	.align	4
        /*0000*/ 	.byte	0x02, 0x09, 0x00, 0x00, 0x02, 0x02, 0x01, 0x00, 0x02, 0x05, 0x05, 0x00, 0x03, 0x07, 0x01, 0x01
        /*0010*/ 	.byte	0x02, 0x03, 0x00, 0x00, 0x02, 0x06, 0x01, 0x00, 0x04, 0x0b, 0x08, 0x00, 0x09, 0x00, 0x00, 0x00
        /*0020*/ 	.byte	0x00, 0x00, 0x00, 0x00


//--------------------- .nv.info.ag_types__impls__ark_ff__fields__models__fp__Fp_ark_ff__fields__models__fp__montgomery_backend__MontBackend_ark_bn254__fields__fr__FrConfig__4___4__mul_by_field --------------------------
	.section	.nv.info.ag_types__impls__ark_ff__fields__models__fp__Fp_ark_ff__fields__models__fp__montgomery_backend__MontBackend_ark_bn254__fields__fr__FrConfig__4___4__mul_by_field,"",@"SHT_CUDA_INFO"
	.sectionflags	@""
	.align	4


	//----- nvinfo : EIATTR_CUDA_API_VERSION
	.align		4
        /*0000*/ 	.byte	0x04, 0x37
        /*0002*/ 	.short	(.L_17 - .L_16)
.L_16:
        /*0004*/ 	.word	0x00000082


	//----- nvinfo : EIATTR_KPARAM_INFO
	.align		4
.L_17:
        /*0008*/ 	.byte	0x04, 0x17
        /*000a*/ 	.short	(.L_19 - .L_18)
.L_18:
        /*000c*/ 	.word	0x00000000
        /*0010*/ 	.short	0x0002
        /*0012*/ 	.short	0x000c
        /*0014*/ 	.byte	0x00, 0xf0, 0x81, 0x00


	//----- nvinfo : EIATTR_KPARAM_INFO
	.align		4
.L_19:
        /*0018*/ 	.byte	0x04, 0x17
        /*001a*/ 	.short	(.L_21 - .L_20)
.L_20:
        /*001c*/ 	.word	0x00000000
        /*0020*/ 	.short	0x0001
        /*0022*/ 	.short	0x0008
        /*0024*/ 	.byte	0x00, 0xf0, 0x11, 0x00


	//----- nvinfo : EIATTR_KPARAM_INFO
	.align		4
.L_21:
        /*0028*/ 	.byte	0x04, 0x17
        /*002a*/ 	.short	(.L_23 - .L_22)
.L_22:
        /*002c*/ 	.word	0x00000000
        /*0030*/ 	.short	0x0000
        /*0032*/ 	.short	0x0000
        /*0034*/ 	.byte	0x00, 0xf5, 0x21, 0x00


	//----- nvinfo : EIATTR_SPARSE_MMA_MASK
	.align		4
.L_23:
        /*0038*/ 	.byte	0x03, 0x50
        /*003a*/ 	.short	0x0000


	//----- nvinfo : EIATTR_MAXREG_COUNT
	.align		4
        /*003c*/ 	.byte	0x03, 0x1b
        /*003e*/ 	.short	0x00ff


	//----- nvinfo : EIATTR_MERCURY_ISA_VERSION
	.align		4
        /*0040*/ 	.byte	0x03, 0x5f
        /*0042*/ 	.short	0x0101


	//----- nvinfo : EIATTR_VRC_CTA_INIT_COUNT
	.align		4
        /*0044*/ 	.byte	0x02, 0x4a
	.zero		1
	.zero		1


	//----- nvinfo : EIATTR_EXIT_INSTR_OFFSETS
	.align		4
        /*0048*/ 	.byte	0x04, 0x1c
        /*004a*/ 	.short	(.L_25 - .L_24)


	//   ....[0]....
.L_24:
        /*004c*/ 	.word	0x000010f0


	//----- nvinfo : EIATTR_CRS_STACK_SIZE
	.align		4
.L_25:
        /*0050*/ 	.byte	0x04, 0x1e
        /*0052*/ 	.short	(.L_27 - .L_26)
.L_26:
        /*0054*/ 	.word	0x00000000


	//----- nvinfo : EIATTR_CBANK_PARAM_SIZE
	.align		4
.L_27:
        /*0058*/ 	.byte	0x03, 0x19
        /*005a*/ 	.short	0x002c


	//----- nvinfo : EIATTR_PARAM_CBANK
	.align		4
        /*005c*/ 	.byte	0x04, 0x0a
        /*005e*/ 	.short	(.L_29 - .L_28)
	.align		4
.L_28:
        /*0060*/ 	.word	index@(.nv.constant0.ag_types__impls__ark_ff__fields__models__fp__Fp_ark_ff__fields__models__fp__montgomery_backend__MontBackend_ark_bn254__fields__fr__FrConfig__4___4__mul_by_field)
        /*0064*/ 	.short	0x0380
        /*0066*/ 	.short	0x002c


	//----- nvinfo : EIATTR_SW_WAR
	.align		4
.L_29:
        /*0068*/ 	.byte	0x04, 0x36
        /*006a*/ 	.short	(.L_31 - .L_30)
.L_30:
        /*006c*/ 	.word	0x00000008
.L_31:


//--------------------- .nv.info.ag_types__impls__ark_ff__fields__models__fp__Fp_ark_ff__fields__models__fp__montgomery_backend__MontBackend_ark_bn254__fields__fr__FrConfig__4___4__radix_fft --------------------------
	.section	.nv.info.ag_types__impls__ark_ff__fields__models__fp__Fp_ark_ff__fields__models__fp__montgomery_backend__MontBackend_ark_bn254__fields__fr__FrConfig__4___4__radix_fft,"",@"SHT_CUDA_INFO"
	.sectionflags	@""
	.align	4


	//----- nvinfo : EIATTR_CUDA_API_VERSION
	.align		4
        /*0000*/ 	.byte	0x04, 0x37
        /*0002*/ 	.short	(.L_33 - .L_32)
.L_32:
        /*0004*/ 	.word	0x00000082


	//----- nvinfo : EIATTR_KPARAM_INFO
	.align		4
.L_33:
        /*0008*/ 	.byte	0x04, 0x17
        /*000a*/ 	.short	(.L_35 - .L_34)
.L_34:
        /*000c*/ 	.word	0x00000000
        /*0010*/ 	.short	0x0008
        /*0012*/ 	.short	0x0034
        /*0014*/ 	.byte	0x00, 0xf0, 0x11, 0x00


	//----- nvinfo : EIATTR_KPARAM_INFO
	.align		4
.L_35:
        /*0018*/ 	.byte	0x04, 0x17
        /*001a*/ 	.short	(.L_37 - .L_36)
.L_36:
        /*001c*/ 	.word	0x00000000
        /*0020*/ 	.short	0x0007
        /*0022*/ 	.short	0x0030
        /*0024*/ 	.byte	0x00, 0xf0, 0x11, 0x00


	//----- nvinfo : EIATTR_KPARAM_INFO
	.align		4
.L_37:
        /*0028*/ 	.byte	0x04, 0x17
        /*002a*/ 	.short	(.L_39 - .L_38)
.L_38:
        /*002c*/ 	.word	0x00000000
        /*0030*/ 	.short	0x0006
        /*0032*/ 	.short	0x002c
        /*0034*/ 	.byte	0x00, 0xf0, 0x11, 0x00


	//----- nvinfo : EIATTR_KPARAM_INFO
	.align		4
.L_39:
        /*0038*/ 	.byte	0x04, 0x17
        /*003a*/ 	.short	(.L_41 - .L_40)
.L_40:
        /*003c*/ 	.word	0x00000000
        /*0040*/ 	.short	0x0005
        /*0042*/ 	.short	0x0028
        /*0044*/ 	.byte	0x00, 0xf0, 0x11, 0x00


	//----- nvinfo : EIATTR_KPARAM_INFO
	.align		4
.L_41:
        /*0048*/ 	.byte	0x04, 0x17
        /*004a*/ 	.short	(.L_43 - .L_42)
.L_42:
        /*004c*/ 	.word	0x00000000
        /*0050*/ 	.short	0x0004
        /*0052*/ 	.short	0x0020
        /*0054*/ 	.byte	0x00, 0xf5, 0x21, 0x00


	//----- nvinfo : EIATTR_KPARAM_INFO
	.align		4
.L_43:
        /*0058*/ 	.byte	0x04, 0x17
        /*005a*/ 	.short	(.L_45 - .L_44)
.L_44:
        /*005c*/ 	.word	0x00000000
        /*0060*/ 	.short	0x0003
        /*0062*/ 	.short	0x0018
        /*0064*/ 	.byte	0x00, 0xf5, 0x21, 0x00


	//----- nvinfo : EIATTR_KPARAM_INFO
	.align		4
.L_45:
        /*0068*/ 	.byte	0x04, 0x17
        /*006a*/ 	.short	(.L_47 - .L_46)
.L_46:
        /*006c*/ 	.word	0x00000000
        /*0070*/ 	.short	0x0002
        /*0072*/ 	.short	0x0010
        /*0074*/ 	.byte	0x00, 0xf5, 0x21, 0x00


	//----- nvinfo : EIATTR_KPARAM_INFO
	.align		4
.L_47:
        /*0078*/ 	.byte	0x04, 0x17
        /*007a*/ 	.short	(.L_49 - .L_48)
.L_48:
        /*007c*/ 	.word	0x00000000
        /*0080*/ 	.short	0x0001
        /*0082*/ 	.short	0x0008
        /*0084*/ 	.byte	0x00, 0xf5, 0x21, 0x00


	//----- nvinfo : EIATTR_KPARAM_INFO
	.align		4
.L_49:
        /*0088*/ 	.byte	0x04, 0x17
        /*008a*/ 	.short	(.L_51 - .L_50)
.L_50:
        /*008c*/ 	.word	0x00000000
        /*0090*/ 	.short	0x0000
        /*0092*/ 	.short	0x0000
        /*0094*/ 	.byte	0x00, 0xf5, 0x21, 0x00


	//----- nvinfo : EIATTR_SPARSE_MMA_MASK
	.align		4
.L_51:
        /*0098*/ 	.byte	0x03, 0x50
        /*009a*/ 	.short	0x0000


	//----- nvinfo : EIATTR_MAXREG_COUNT
	.align		4
        /*009c*/ 	.byte	0x03, 0x1b
        /*009e*/ 	.short	0x00ff


	//----- nvinfo : EIATTR_NUM_BARRIERS
	.align		4
        /*00a0*/ 	.byte	0x02, 0x4c
        /*00a2*/ 	.byte	0x01
	.zero		1


	//----- nvinfo : EIATTR_MERCURY_ISA_VERSION
	.align		4
        /*00a4*/ 	.byte	0x03, 0x5f
        /*00a6*/ 	.short	0x0101


	//----- nvinfo : EIATTR_VRC_CTA_INIT_COUNT
	.align		4
        /*00a8*/ 	.byte	0x02, 0x4a
	.zero		1
	.zero		1


	//----- nvinfo : EIATTR_EXIT_INSTR_OFFSETS
	.align		4
        /*00ac*/ 	.byte	0x04, 0x1c
        /*00ae*/ 	.short	(.L_53 - .L_52)


	//   ....[0]....
.L_52:
        /*00b0*/ 	.word	0x00006e60


	//   ....[1]....
        /*00b4*/ 	.word	0x00008050


	//   ....[2]....
        /*00b8*/ 	.word	0x00008300


	//   ....[3]....
        /*00bc*/ 	.word	0x00008940


	//----- nvinfo : EIATTR_CRS_STACK_SIZE
	.align		4
.L_53:
        /*00c0*/ 	.byte	0x04, 0x1e
        /*00c2*/ 	.short	(.L_55 - .L_54)
.L_54:
        /*00c4*/ 	.word	0x00000000


	//----- nvinfo : EIATTR_CBANK_PARAM_SIZE
	.align		4
.L_55:
        /*00c8*/ 	.byte	0x03, 0x19
        /*00ca*/ 	.short	0x0038


	//----- nvinfo : EIATTR_PARAM_CBANK
	.align		4
        /*00cc*/ 	.byte	0x04, 0x0a
        /*00ce*/ 	.short	(.L_57 - .L_56)
	.align		4
.L_56:
        /*00d0*/ 	.word	index@(.nv.constant0.ag_types__impls__ark_ff__fields__models__fp__Fp_ark_ff__fields__models__fp__montgomery_backend__MontBackend_ark_bn254__fields__fr__FrConfig__4___4__radix_fft)
        /*00d4*/ 	.short	0x0380
        /*00d6*/ 	.short	0x0038


	//----- nvinfo : EIATTR_SW_WAR
	.align		4
.L_57:
        /*00d8*/ 	.byte	0x04, 0x36
        /*00da*/ 	.short	(.L_59 - .L_58)
.L_58:
        /*00dc*/ 	.word	0x00000008
.L_59:


//--------------------- .nv.callgraph             --------------------------
	.section	.nv.callgraph,"",@"SHT_CUDA_CALLGRAPH"
	.align	4
	.sectionentsize	8
	.align		4
        /*0000*/ 	.word	0x00000000
	.align		4
        /*0004*/ 	.word	0xffffffff
	.align		4
        /*0008*/ 	.word	0x00000000
	.align		4
        /*000c*/ 	.word	0xfffffffe
	.align		4
        /*0010*/ 	.word	0x00000000
	.align		4
        /*0014*/ 	.word	0xfffffffd
	.align		4
        /*0018*/ 	.word	0x00000000
	.align		4
        /*001c*/ 	.word	0xfffffffc


//--------------------- .nv.constant3             --------------------------
	.section	.nv.constant3,"a",@progbits
	.align	4
.nv.constant3:
	.type		ag_types__impls__ark_ff__fields__models__fp__Fp_ark_ff__fields__models__fp__montgomery_backend__MontBackend_ark_bn254__fields__fr__FrConfig__4___4__ONE,@object
	.size		ag_types__impls__ark_ff__fields__models__fp__Fp_ark_ff__fields__models__fp__montgomery_backend__MontBackend_ark_bn254__fields__fr__FrConfig__4___4__ONE,(ag_types__impls__ark_ff__fields__models__fp__Fp_ark_ff__fields__models__fp__montgomery_backend__MontBackend_ark_bn254__fields__fr__FrConfig__4___4__P - ag_types__impls__ark_ff__fields__models__fp__Fp_ark_ff__fields__models__fp__montgomery_backend__MontBackend_ark_bn254__fields__fr__FrConfig__4___4__ONE)
ag_types__impls__ark_ff__fields__models__fp__Fp_ark_ff__fields__models__fp__montgomery_backend__MontBackend_ark_bn254__fields__fr__FrConfig__4___4__ONE:
        /*0000*/ 	.byte	0xfb, 0xff, 0xff, 0x4f, 0x1c, 0x34, 0x96, 0xac, 0x29, 0xcd, 0x60, 0x9f, 0x95, 0x76, 0xfc, 0x36
        /*0010*/ 	.byte	0x2e, 0x46, 0x79, 0x78, 0x6f, 0xa3, 0x6e, 0x66, 0x2f, 0xdf, 0x07, 0x9a, 0xc1, 0x77, 0x0a, 0x0e
	.type		ag_types__impls__ark_ff__fields__models__fp__Fp_ark_ff__fields__models__fp__montgomery_backend__MontBackend_ark_bn254__fields__fr__FrConfig__4___4__P,@object
	.size		ag_types__impls__ark_ff__fields__models__fp__Fp_ark_ff__fields__models__fp__montgomery_backend__MontBackend_ark_bn254__fields__fr__FrConfig__4___4__P,(ag_types__impls__ark_ff__fields__models__fp__Fp_ark_ff__fields__models__fp__montgomery_backend__MontBackend_ark_bn254__fields__fr__FrConfig__4___4__R2 - ag_types__impls__ark_ff__fields__models__fp__Fp_ark_ff__fields__models__fp__montgomery_backend__MontBackend_ark_bn254__fields__fr__FrConfig__4___4__P)
ag_types__impls__ark_ff__fields__models__fp__Fp_ark_ff__fields__models__fp__montgomery_backend__MontBackend_ark_bn254__fields__fr__FrConfig__4___4__P:
        /*0020*/ 	.byte	0x01, 0x00, 0x00, 0xf0, 0x93, 0xf5, 0xe1, 0x43, 0x91, 0x70, 0xb9, 0x79, 0x48, 0xe8, 0x33, 0x28
        /*0030*/ 	.byte	0x5d, 0x58, 0x81, 0x81, 0xb6, 0x45, 0x50, 0xb8, 0x29, 0xa0, 0x31, 0xe1, 0x72, 0x4e, 0x64, 0x30
	.type		ag_types__impls__ark_ff__fields__models__fp__Fp_ark_ff__fields__models__fp__montgomery_backend__MontBackend_ark_bn254__fields__fr__FrConfig__4___4__R2,@object
	.size		ag_types__impls__ark_ff__fields__models__fp__Fp_ark_ff__fields__models__fp__montgomery_backend__MontBackend_ark_bn254__fields__fr__FrConfig__4___4__R2,(ag_types__impls__ark_ff__fields__models__fp__Fp_ark_ff__fields__models__fp__montgomery_backend__MontBackend_ark_bn254__fields__fr__FrConfig__4___4__ZERO - ag_types__impls__ark_ff__fields__models__fp__Fp_ark_ff__fields__models__fp__montgomery_backend__MontBackend_ark_bn254__fields__fr__FrConfig__4___4__R2)
ag_types__impls__ark_ff__fields__models__fp__Fp_ark_ff__fields__models__fp__montgomery_backend__MontBackend_ark_bn254__fields__fr__FrConfig__4___4__R2:
        /*0040*/ 	.byte	0xa7, 0x6d, 0x21, 0xae, 0x45, 0xe6, 0xb8, 0x1b, 0xe3, 0x59, 0x5c, 0xe3, 0xb1, 0x3a, 0xfe, 0x53
        /*0050*/ 	.byte	0x85, 0x80, 0xbb, 0x53, 0x3d, 0x83, 0x49, 0x8c, 0xa5, 0x44, 0x4e, 0x7f, 0xb1, 0xd0, 0x16, 0x02
	.type		ag_types__impls__ark_ff__fields__models__fp__Fp_ark_ff__fields__models__fp__montgomery_backend__MontBackend_ark_bn254__fields__fr__FrConfig__4___4__ZERO,@object
	.size		ag_types__impls__ark_ff__fields__models__fp__Fp_ark_ff__fields__models__fp__montgomery_backend__MontBackend_ark_bn254__fields__fr__FrConfig__4___4__ZERO,(.L_3 - ag_types__impls__ark_ff__fields__models__fp__Fp_ark_ff__fields__models__fp__montgomery_backend__MontBackend_ark_bn254__fields__fr__FrConfig__4___4__ZERO)
ag_types__impls__ark_ff__fields__models__fp__Fp_ark_ff__fields__models__fp__montgomery_backend__MontBackend_ark_bn254__fields__fr__FrConfig__4___4__ZERO:
	.zero		32
.L_3:


//--------------------- .text.ag_types__impls__ark_ff__fields__models__fp__Fp_ark_ff__fields__models__fp__montgomery_backend__MontBackend_ark_bn254__fields__fr__FrConfig__4___4__mul_by_field --------------------------
	.section	.text.ag_types__impls__ark_ff__fields__models__fp__Fp_ark_ff__fields__models__fp__montgomery_backend__MontBackend_ark_bn254__fields__fr__FrConfig__4___4__mul_by_field,"ax",@progbits
	.align	128
        .global         ag_types__impls__ark_ff__fields__models__fp__Fp_ark_ff__fields__models__fp__montgomery_backend__MontBackend_ark_bn254__fields__fr__FrConfig__4___4__mul_by_field
        .type           ag_types__impls__ark_ff__fields__models__fp__Fp_ark_ff__fields__models__fp__montgomery_backend__MontBackend_ark_bn254__fields__fr__FrConfig__4___4__mul_by_field,@function
        .size           ag_types__impls__ark_ff__fields__models__fp__Fp_ark_ff__fields__models__fp__montgomery_backend__MontBackend_ark_bn254__fields__fr__FrConfig__4___4__mul_by_field,(.L_x_63 - ag_types__impls__ark_ff__fields__models__fp__Fp_ark_ff__fields__models__fp__montgomery_backend__MontBackend_ark_bn254__fields__fr__FrConfig__4___4__mul_by_field)
        .other          ag_types__impls__ark_ff__fields__models__fp__Fp_ark_ff__fields__models__fp__montgomery_backend__MontBackend_ark_bn254__fields__fr__FrConfig__4___4__mul_by_field,@"STO_CUDA_ENTRY STV_DEFAULT"
ag_types__impls__ark_ff__fields__models__fp__Fp_ark_ff__fields__models__fp__montgomery_backend__MontBackend_ark_bn254__fields__fr__FrConfig__4___4__mul_by_field:
.text.ag_types__impls__ark_ff__fields__models__fp__Fp_ark_ff__fields__models__fp__montgomery_backend__MontBackend_ark_bn254__fields__fr__FrConfig__4___4__mul_by_field:
[----:B------:R-:W-:Y:S01]  /*0000*/  LDC R1, c[0x0][0x37c] ;  /* 0x0000df00ff017b82 */ /* 0x000fe20000000800 */
[----:B------:R-:W0:Y:S07]  /*0010*/  S2R R0, SR_TID.X ;  /* 0x0000000000007919 */ /* 0x000e2e0000002100 */
[----:B------:R-:W0:Y:S01]  /*0020*/  S2UR UR6, SR_CTAID.X ;  /* 0x00000000000679c3 */ /* 0x000e220000002500 */
[----:B------:R-:W1:Y:S01]  /*0030*/  LDCU.64 UR4, c[0x0][0x358] ;  /* 0x00006b00ff0477ac */ /* 0x000e620008000a00 */
[----:B------:R-:W2:Y:S06]  /*0040*/  LDCU.128 UR8, c[0x0][0x390] ;  /* 0x00007200ff0877ac */ /* 0x000eac0008000c00 */
[----:B------:R-:W0:Y:S01]  /*0050*/  LDC R3, c[0x0][0x360] ;  /* 0x0000d800ff037b82 */ /* 0x000e220000000800 */
[----:B------:R-:W3:Y:S01]  /*0060*/  LDCU UR13, c[0x0][0x38c] ;  /* 0x00007180ff0d77ac */ /* 0x000ee20008000800 */
[----:B------:R-:W4:Y:S06]  /*0070*/  LDCU UR12, c[0x0][0x3a8] ;  /* 0x00007500ff0c77ac */ /* 0x000f2c0008000800 */
[----:B------:R-:W5:Y:S01]  /*0080*/  LDC.64 R8, c[0x0][0x380] ;  /* 0x0000e000ff087b82 */ /* 0x000f620000000a00 */
[----:B------:R-:W-:Y:S01]  /*0090*/  HFMA2 R15, -RZ, RZ, 0, 0 ;  /* 0x00000000ff0f7431 */ /* 0x000fe200000001ff */
[----:B------:R-:W-:Y:S01]  /*00a0*/  MOV R16, RZ ;  /* 0x000000ff00107202 */ /* 0x000fe20000000f00 */
[----:B------:R-:W4:Y:S01]  /*00b0*/  LDCU.128 UR16, c[0x3][0x20] ;  /* 0x00c00400ff1077ac */ /* 0x000f220008000c00 */
[----:B------:R-:W4:Y:S01]  /*00c0*/  LDCU.128 UR20, c[0x3][0x30] ;  /* 0x00c00600ff1477ac */ /* 0x000f220008000c00 */
[----:B0-----:R-:W-:Y:S01]  /*00d0*/  IMAD R3, R3, UR6, R0 ;  /* 0x0000000603037c24 */ /* 0x001fe2000f8e0200 */
[----:B------:R-:W0:Y:S03]  /*00e0*/  LDCU.64 UR6, c[0x0][0x3a0] ;  /* 0x00007400ff0677ac */ /* 0x000e260008000a00 */
[----:B-----5:R-:W-:-:S05]  /*00f0*/  IMAD.WIDE.U32 R8, R3, 0x20, R8 ;  /* 0x0000002003087825 */ /* 0x020fca00078e0008 */
[----:B-1----:R-:W2:Y:S04]  /*0100*/  LDG.E R25, desc[UR4][R8.64] ;  /* 0x0000000408197981 */ /* 0x002ea8000c1e1900 */
[----:B------:R-:W3:Y:S04]  /*0110*/  LDG.E R7, desc[UR4][R8.64+0x4] ;  /* 0x0000040408077981 */ /* 0x000ee8000c1e1900 */
[----:B------:R-:W5:Y:S04]  /*0120*/  LDG.E R6, desc[UR4][R8.64+0x8] ;  /* 0x0000080408067981 */ /* 0x000f68000c1e1900 */
[----:B------:R-:W5:Y:S04]  /*0130*/  LDG.E R4, desc[UR4][R8.64+0xc] ;  /* 0x00000c0408047981 */ /* 0x000f68000c1e1900 */
[----:B------:R-:W5:Y:S04]  /*0140*/  LDG.E R5, desc[UR4][R8.64+0x10] ;  /* 0x0000100408057981 */ /* 0x000f68000c1e1900 */
[----:B------:R-:W5:Y:S04]  /*0150*/  LDG.E R3, desc[UR4][R8.64+0x14] ;  /* 0x0000140408037981 */ /* 0x000f68000c1e1900 */
[----:B------:R-:W5:Y:S04]  /*0160*/  LDG.E R0, desc[UR4][R8.64+0x18] ;  /* 0x0000180408007981 */ /* 0x000f68000c1e1900 */
[----:B------:R-:W5:Y:S01]  /*0170*/  LDG.E R2, desc[UR4][R8.64+0x1c] ;  /* 0x00001c0408027981 */ /* 0x000f62000c1e1900 */
[----:B------:R-:W-:Y:S01]  /*0180*/  HFMA2 R27, -RZ, RZ, 0, 0 ;  /* 0x00000000ff1b7431 */ /* 0x000fe200000001ff */
[----:B------:R-:W-:Y:S01]  /*0190*/  BSSY.RECONVERGENT B0, `(.L_x_0) ;  /* 0x00000ed000007945 */ /* 0x000fe20003800200 */
[----:B--2---:R-:W-:-:S04]  /*01a0*/  IMAD.WIDE.U32 R12, P0, R25, UR8, RZ ;  /* 0x00000008190c7c25 */ /* 0x004fc8000f8000ff */
[----:B------:R-:W-:-:S04]  /*01b0*/  IMAD.WIDE.U32.X R10, P0, R25, UR10, RZ, P0 ;  /* 0x0000000a190a7c25 */ /* 0x000fc800080004ff */
[----:B---3--:R-:W-:-:S04]  /*01c0*/  IMAD.WIDE.U32 R12, P1, R7, UR13, R12 ;  /* 0x0000000d070c7c25 */ /* 0x008fc8000f82000c */
[----:B0-----:R-:W-:Y:S01]  /*01d0*/  IMAD.WIDE.U32.X R18, P0, R25, UR6, RZ, P0 ;  /* 0x0000000619127c25 */ /* 0x001fe200080004ff */
[----:B------:R-:W-:Y:S02]  /*01e0*/  MOV R17, R12 ;  /* 0x0000000c00117202 */ /* 0x000fe40000000f00 */
[----:B------:R-:W-:Y:S01]  /*01f0*/  MOV R12, R13 ;  /* 0x0000000d000c7202 */ /* 0x000fe20000000f00 */
[----:B------:R-:W-:-:S04]  /*0200*/  IMAD.WIDE.U32.X R20, P1, R7, UR9, R10, P1 ;  /* 0x0000000907147c25 */ /* 0x000fc8000882040a */
[----:B----4-:R-:W-:-:S04]  /*0210*/  IMAD.WIDE.U32.X R10, R25, UR12, RZ, P0 ;  /* 0x0000000c190a7c25 */ /* 0x010fc800080e04ff */
[----:B------:R-:W-:-:S04]  /*0220*/  IMAD.WIDE.U32.X R18, P1, R7, UR11, R18, P1 ;  /* 0x0000000b07127c25 */ /* 0x000fc80008820412 */
[----:B-----5:R-:W-:-:S04]  /*0230*/  IMAD.WIDE.U32 R20, P0, R6, UR8, R20 ;  /* 0x0000000806147c25 */ /* 0x020fc8000f800014 */
[----:B------:R-:W-:-:S04]  /*0240*/  IMAD.WIDE.U32.X R10, P1, R7, UR7, R10, P1 ;  /* 0x00000007070a7c25 */ /* 0x000fc8000882040a */
[----:B------:R-:W-:Y:S01]  /*0250*/  IMAD.WIDE.U32.X R18, P0, R6, UR10, R18, P0 ;  /* 0x0000000a06127c25 */ /* 0x000fe20008000412 */
[----:B------:R-:W-:-:S03]  /*0260*/  SEL R14, RZ, 0x1, !P1 ;  /* 0x00000001ff0e7807 */ /* 0x000fc60004800000 */
[----:B------:R-:W-:-:S04]  /*0270*/  IMAD.WIDE.U32 R20, P2, R4, UR13, R20 ;  /* 0x0000000d04147c25 */ /* 0x000fc8000f840014 */
[----:B------:R-:W-:Y:S01]  /*0280*/  IMAD.WIDE.U32.X R10, P0, R6, UR6, R10, P0 ;  /* 0x00000006060a7c25 */ /* 0x000fe2000800040a */
[----:B------:R-:W-:Y:S02]  /*0290*/  MOV R13, R20 ;  /* 0x00000014000d7202 */ /* 0x000fe40000000f00 */
[----:B------:R-:W-:Y:S01]  /*02a0*/  MOV R20, R21 ;  /* 0x0000001500147202 */ /* 0x000fe20000000f00 */
[----:B------:R-:W-:-:S04]  /*02b0*/  IMAD.WIDE.U32.X R18, P2, R4, UR9, R18, P2 ;  /* 0x0000000904127c25 */ /* 0x000fc80009040412 */
[----:B------:R-:W-:-:S04]  /*02c0*/  IMAD.WIDE.U32.X R10, P2, R4, UR11, R10, P2 ;  /* 0x0000000b040a7c25 */ /* 0x000fc8000904040a */
[----:B------:R-:W-:-:S04]  /*02d0*/  IMAD.WIDE.U32 R18, P1, R5, UR8, R18 ;  /* 0x0000000805127c25 */ /* 0x000fc8000f820012 */
[----:B------:R-:W-:-:S04]  /*02e0*/  IMAD.WIDE.U32.X R14, R6, UR12, R14, P0 ;  /* 0x0000000c060e7c25 */ /* 0x000fc800080e040e */
[----:B------:R-:W-:-:S04]  /*02f0*/  IMAD.WIDE.U32.X R10, P1, R5, UR10, R10, P1 ;  /* 0x0000000a050a7c25 */ /* 0x000fc8000882040a */
[----:B------:R-:W-:-:S04]  /*0300*/  IMAD.WIDE.U32 R18, P0, R3, UR13, R18 ;  /* 0x0000000d03127c25 */ /* 0x000fc8000f800012 */
[----:B------:R-:W-:Y:S01]  /*0310*/  IMAD.WIDE.U32.X R14, P4, R4, UR7, R14, P2 ;  /* 0x00000007040e7c25 */ /* 0x000fe2000908040e */
[----:B------:R-:W-:Y:S02]  /*0320*/  MOV R21, R18 ;  /* 0x0000001200157202 */ /* 0x000fe40000000f00 */
[----:B------:R-:W-:Y:S01]  /*0330*/  MOV R22, R19 ;  /* 0x0000001300167202 */ /* 0x000fe20000000f00 */
[----:B------:R-:W-:-:S04]  /*0340*/  IMAD.WIDE.U32.X R10, P0, R3, UR9, R10, P0 ;  /* 0x00000009030a7c25 */ /* 0x000fc8000800040a */
[----:B------:R-:W-:Y:S01]  /*0350*/  HFMA2 R19, -RZ, RZ, 0, 0 ;  /* 0x00000000ff137431 */ /* 0x000fe200000001ff */
[----:B------:R-:W-:Y:S01]  /*0360*/  SEL R18, RZ, 0x1, !P4 ;  /* 0x00000001ff127807 */ /* 0x000fe20006000000 */
[----:B------:R-:W-:-:S04]  /*0370*/  IMAD.WIDE.U32.X R14, P3, R5, UR6, R14, P1 ;  /* 0x00000006050e7c25 */ /* 0x000fc8000886040e */
[----:B------:R-:W-:-:S04]  /*0380*/  IMAD.WIDE.U32 R10, P2, R0, UR8, R10 ;  /* 0x00000008000a7c25 */ /* 0x000fc8000f84000a */
[----:B------:R-:W-:-:S04]  /*0390*/  IMAD.WIDE.U32 R16, P1, R25, UR13, R16 ;  /* 0x0000000d19107c25 */ /* 0x000fc8000f820010 */
[----:B------:R-:W-:-:S04]  /*03a0*/  IMAD.WIDE.U32.X R12, P5, R25, UR9, R12, P1 ;  /* 0x00000009190c7c25 */ /* 0x000fc800088a040c */
[----:B------:R-:W-:-:S04]  /*03b0*/  IMAD.WIDE.U32 R10, P1, R2, UR13, R10 ;  /* 0x0000000d020a7c25 */ /* 0x000fc8000f82000a */
[----:B------:R-:W-:Y:S01]  /*03c0*/  IMAD.WIDE.U32.X R14, P0, R3, UR11, R14, P0 ;  /* 0x0000000b030e7c25 */ /* 0x000fe2000800040e */
[----:B------:R-:W-:-:S03]  /*03d0*/  MOV R23, R10 ;  /* 0x0000000a00177202 */ /* 0x000fc60000000f00 */
[----:B------:R-:W-:-:S04]  /*03e0*/  IMAD.WIDE.U32.X R20, P5, R25, UR11, R20, P5 ;  /* 0x0000000b19147c25 */ /* 0x000fc8000a8a0414 */
[----:B------:R-:W-:-:S04]  /*03f0*/  IMAD.WIDE.U32.X R14, P2, R0, UR10, R14, P2 ;  /* 0x0000000a000e7c25 */ /* 0x000fc8000904040e */
[----:B------:R-:W-:-:S04]  /*0400*/  IMAD.WIDE.U32.X R22, P5, R25, UR7, R22, P5 ;  /* 0x0000000719167c25 */ /* 0x000fc8000a8a0416 */
[----:B------:R-:W-:Y:S01]  /*0410*/  IMAD.WIDE.U32 R12, P4, R7, UR8, R12 ;  /* 0x00000008070c7c25 */ /* 0x000fe2000f88000c */
[----:B------:R-:W-:-:S03]  /*0420*/  IADD3.X R10, P5, PT, RZ, R11, RZ, P5, !PT ;  /* 0x0000000bff0a7210 */ /* 0x000fc60002fbe4ff */
[----:B------:R-:W-:-:S04]  /*0430*/  IMAD.WIDE.U32.X R14, P1, R2, UR9, R14, P1 ;  /* 0x00000009020e7c25 */ /* 0x000fc8000882040e */
[----:B------:R-:W-:Y:S01]  /*0440*/  IMAD.WIDE.U32.X R20, P4, R7, UR10, R20, P4 ;  /* 0x0000000a07147c25 */ /* 0x000fe2000a080414 */
[----:B------:R-:W-:-:S03]  /*0450*/  IADD3.X R11, P5, PT, RZ, R14, RZ, P5, !PT ;  /* 0x0000000eff0b7210 */ /* 0x000fc60002fbe4ff */
[----:B------:R-:W-:-:S04]  /*0460*/  IMAD.WIDE.U32.X R18, R5, UR12, R18, P3 ;  /* 0x0000000c05127c25 */ /* 0x000fc800098e0412 */
[----:B------:R-:W-:-:S04]  /*0470*/  IMAD.WIDE.U32 R12, P3, R6, UR13, R12 ;  /* 0x0000000d060c7c25 */ /* 0x000fc8000f86000c */
[----:B------:R-:W-:-:S04]  /*0480*/  IMAD.WIDE.U32.X R22, P4, R7, UR6, R22, P4 ;  /* 0x0000000607167c25 */ /* 0x000fc8000a080416 */
[----:B------:R-:W-:-:S04]  /*0490*/  IMAD.WIDE.U32.X R20, P3, R6, UR9, R20, P3 ;  /* 0x0000000906147c25 */ /* 0x000fc80009860414 */
[----:B------:R-:W-:-:S04]  /*04a0*/  IMAD.WIDE.U32.X R18, P0, R3, UR7, R18, P0 ;  /* 0x0000000703127c25 */ /* 0x000fc80008000412 */
[----:B------:R-:W-:Y:S01]  /*04b0*/  IMAD.WIDE.U32.X R10, P4, R7, UR12, R10, P4 ;  /* 0x0000000c070a7c25 */ /* 0x000fe2000a08040a */
[----:B------:R-:W-:-:S03]  /*04c0*/  SEL R7, RZ, 0x1, !P5 ;  /* 0x00000001ff077807 */ /* 0x000fc60006800000 */
[----:B------:R-:W-:Y:S01]  /*04d0*/  IMAD.WIDE.U32.X R22, P3, R6, UR11, R22, P3 ;  /* 0x0000000b06167c25 */ /* 0x000fe20009860416 */
[----:B------:R-:W-:-:S03]  /*04e0*/  IADD3.X R14, PT, PT, RZ, R7, RZ, P4, !PT ;  /* 0x00000007ff0e7210 */ /* 0x000fc600027fe4ff */
[----:B------:R-:W-:-:S04]  /*04f0*/  IMAD.WIDE.U32.X R18, P2, R0, UR6, R18, P2 ;  /* 0x0000000600127c25 */ /* 0x000fc80009040412 */
[----:B------:R-:W-:-:S04]  /*0500*/  IMAD.WIDE.U32.X R10, P3, R6, UR7, R10, P3 ;  /* 0x00000007060a7c25 */ /* 0x000fc8000986040a */
[----:B------:R-:W-:Y:S01]  /*0510*/  IMAD.WIDE.U32 R6, P5, R4, UR8, R20 ;  /* 0x0000000804067c25 */ /* 0x000fe2000f8a0014 */
[----:B------:R-:W-:-:S03]  /*0520*/  IADD3.X R14, P4, PT, R14, R15, RZ, P3, !PT ;  /* 0x0000000f0e0e7210 */ /* 0x000fc60001f9e4ff */
[----:B------:R-:W-:-:S04]  /*0530*/  IMAD.WIDE.U32.X R18, P1, R2, UR11, R18, P1 ;  /* 0x0000000b02127c25 */ /* 0x000fc80008820412 */
[----:B------:R-:W-:Y:S01]  /*0540*/  IMAD.WIDE.U32.X R22, P5, R4, UR10, R22, P5 ;  /* 0x0000000a04167c25 */ /* 0x000fe2000a8a0416 */
[----:B------:R-:W-:-:S03]  /*0550*/  IADD3.X R15, P4, PT, RZ, R18, RZ, P4, !PT ;  /* 0x00000012ff0f7210 */ /* 0x000fc6000279e4ff */
[----:B------:R-:W-:-:S04]  /*0560*/  IMAD.WIDE.U32 R6, P3, R5, UR13, R6 ;  /* 0x0000000d05067c25 */ /* 0x000fc8000f860006 */
[----:B------:R-:W-:Y:S01]  /*0570*/  IMAD.WIDE.U32.X R20, P5, R4, UR6, R10, P5 ;  /* 0x0000000604147c25 */ /* 0x000fe2000a8a040a */
[----:B------:R-:W-:Y:S02]  /*0580*/  SEL R10, RZ, 0x1, !P0 ;  /* 0x00000001ff0a7807 */ /* 0x000fe40004000000 */
[----:B------:R-:W-:Y:S01]  /*0590*/  MOV R11, RZ ;  /* 0x000000ff000b7202 */ /* 0x000fe20000000f00 */
[----:B------:R-:W-:-:S04]  /*05a0*/  IMAD.WIDE.U32.X R22, P3, R5, UR9, R22, P3 ;  /* 0x0000000905167c25 */ /* 0x000fc80009860416 */
[----:B------:R-:W-:Y:S01]  /*05b0*/  IMAD.WIDE.U32.X R14, P5, R4, UR12, R14, P5 ;  /* 0x0000000c040e7c25 */ /* 0x000fe2000a8a040e */
[----:B------:R-:W-:-:S03]  /*05c0*/  SEL R4, RZ, 0x1, !P4 ;  /* 0x00000001ff047807 */ /* 0x000fc60006000000 */
[----:B------:R-:W-:Y:S01]  /*05d0*/  IMAD.WIDE.U32.X R24, P3, R5, UR11, R20, P3 ;  /* 0x0000000b05187c25 */ /* 0x000fe20009860414 */
[----:B------:R-:W-:-:S03]  /*05e0*/  IADD3.X R18, PT, PT, RZ, R4, RZ, P5, !PT ;  /* 0x00000004ff127210 */ /* 0x000fc60002ffe4ff */
[----:B------:R-:W-:Y:S01]  /*05f0*/  IMAD.WIDE.U32.X R20, R0, UR12, R10, P2 ;  /* 0x0000000c00147c25 */ /* 0x000fe200090e040a */
[----:B------:R-:W-:-:S03]  /*0600*/  IADD3 RZ, P2, PT, RZ, R16, RZ ;  /* 0x00000010ffff7210 */ /* 0x000fc60007f5e0ff */
[----:B------:R-:W-:-:S04]  /*0610*/  IMAD.WIDE.U32.X R10, P3, R5, UR7, R14, P3 ;  /* 0x00000007050a7c25 */ /* 0x000fc8000986040e */
[----:B------:R-:W-:-:S04]  /*0620*/  IMAD.WIDE.U32 R4, P0, R3, UR8, R22 ;  /* 0x0000000803047c25 */ /* 0x000fc8000f800016 */
[----:B------:R-:W-:Y:S01]  /*0630*/  IMAD.WIDE.U32.X R14, P5, R2, UR7, R20, P1 ;  /* 0x00000007020e7c25 */ /* 0x000fe200088a0414 */
[----:B------:R-:W-:-:S03]  /*0640*/  IADD3.X R18, P1, PT, R18, R19, RZ, P3, !PT ;  /* 0x0000001312127210 */ /* 0x000fc60001f3e4ff */
[----:B------:R-:W-:Y:S01]  /*0650*/  IMAD.WIDE.U32.X R24, P3, R3, UR10, R24, P0 ;  /* 0x0000000a03187c25 */ /* 0x000fe20008060418 */
[----:B------:R-:W-:-:S03]  /*0660*/  IADD3.X R19, P1, PT, RZ, R14, RZ, P1, !PT ;  /* 0x0000000eff137210 */ /* 0x000fc60000f3e4ff */
[----:B------:R-:W-:Y:S02]  /*0670*/  IMAD R21, R16, -0x10000001, RZ ;  /* 0xefffffff10157824 */ /* 0x000fe400078e02ff */
[----:B------:R-:W-:-:S04]  /*0680*/  IMAD.WIDE.U32 R4, P0, R0, UR13, R4 ;  /* 0x0000000d00047c25 */ /* 0x000fc8000f800004 */
[----:B------:R-:W-:-:S04]  /*0690*/  IMAD.WIDE.U32.X R10, P3, R3, UR6, R10, P3 ;  /* 0x00000006030a7c25 */ /* 0x000fc8000986040a */
[----:B------:R-:W-:-:S04]  /*06a0*/  IMAD.HI.U32 R14, P4, R21, UR16, R16 ;  /* 0x00000010150e7c27 */ /* 0x000fc8000f880010 */
[----:B------:R-:W-:-:S04]  /*06b0*/  IMAD.WIDE.U32.X R16, P0, R0, UR9, R24, P0 ;  /* 0x0000000900107c25 */ /* 0x000fc80008000418 */
[----:B------:R-:W-:Y:S01]  /*06c0*/  IMAD.WIDE.U32.X R18, P3, R3, UR12, R18, P3 ;  /* 0x0000000c03127c25 */ /* 0x000fe20009860412 */
[----:B------:R-:W-:-:S03]  /*06d0*/  SEL R3, RZ, 0x1, !P1 ;  /* 0x00000001ff037807 */ /* 0x000fc60004800000 */
[----:B------:R-:W-:Y:S01]  /*06e0*/  IMAD R25, R21, UR17, RZ ;  /* 0x0000001115197c24 */ /* 0x000fe2000f8e02ff */
[----:B------:R-:W-:Y:S01]  /*06f0*/  IADD3.X R3, PT, PT, RZ, R3, RZ, P3, !PT ;  /* 0x00000003ff037210 */ /* 0x000fe20001ffe4ff */
[----:B------:R-:W-:-:S03]  /*0700*/  IMAD.WIDE.U32.X R22, P6, R0, UR11, R10, P0 ;  /* 0x0000000b00167c25 */ /* 0x000fc600080c040a */
[----:B------:R-:W-:Y:S01]  /*0710*/  IADD3.X R10, P0, PT, R25, R14, RZ, P2, !PT ;  /* 0x0000000e190a7210 */ /* 0x000fe2000171e4ff */
[----:B------:R-:W-:-:S04]  /*0720*/  IMAD.WIDE.U32.X R24, P2, R0, UR7, R18, P6 ;  /* 0x0000000700187c25 */ /* 0x000fc8000b040412 */
[----:B------:R-:W-:Y:S01]  /*0730*/  IMAD.HI.U32 R11, P3, R21, UR17, RZ ;  /* 0x00000011150b7c27 */ /* 0x000fe2000f8600ff */
[----:B------:R-:W-:Y:S02]  /*0740*/  IADD3.X R14, P2, PT, R3, R15, RZ, P2, !PT ;  /* 0x0000000f030e7210 */ /* 0x000fe4000175e4ff */
[----:B------:R-:W-:Y:S01]  /*0750*/  SEL R15, RZ, 0x1, !P5 ;  /* 0x00000001ff0f7807 */ /* 0x000fe20006800000 */
[----:B------:R-:W-:-:S03]  /*0760*/  IMAD.WIDE.U32.X R12, P4, R21, UR18, R12, P4 ;  /* 0x00000012150c7c25 */ /* 0x000fc6000a08040c */
[----:B------:R-:W-:Y:S01]  /*0770*/  IADD3.X R15, PT, PT, RZ, R15, RZ, P2, !PT ;  /* 0x0000000fff0f7210 */ /* 0x000fe200017fe4ff */
[----:B------:R-:W-:-:S04]  /*0780*/  IMAD.WIDE.U32 R18, P1, R2, UR8, R16 ;  /* 0x0000000802127c25 */ /* 0x000fc8000f820010 */
[----:B------:R-:W-:Y:S02]  /*0790*/  IMAD R3, R10, -0x10000001, RZ ;  /* 0xefffffff0a037824 */ /* 0x000fe400078e02ff */
[----:B------:R-:W-:-:S04]  /*07a0*/  IMAD.WIDE.U32.X R16, P3, R21, UR19, RZ, P3 ;  /* 0x0000001315107c25 */ /* 0x000fc800098604ff */
[----:B------:R-:W-:-:S04]  /*07b0*/  IMAD.WIDE.U32.X R6, P4, R21, UR20, R6, P4 ;  /* 0x0000001415067c25 */ /* 0x000fc8000a080406 */
[----:B------:R-:W-:-:S04]  /*07c0*/  IMAD.WIDE.U32.X R22, P1, R2, UR10, R22, P1 ;  /* 0x0000000a02167c25 */ /* 0x000fc80008820416 */
[----:B------:R-:W-:-:S04]  /*07d0*/  IMAD.HI.U32 R0, P5, R3, UR16, R10 ;  /* 0x0000001003007c27 */ /* 0x000fc8000f8a000a */
[----:B------:R-:W-:-:S04]  /*07e0*/  IMAD.WIDE.U32 R12, P2, R3, UR17, R12 ;  /* 0x00000011030c7c25 */ /* 0x000fc8000f84000c */
[----:B------:R-:W-:Y:S01]  /*07f0*/  IMAD.WIDE.U32.X R10, P3, R21, UR21, RZ, P3 ;  /* 0x00000015150a7c25 */ /* 0x000fe200098604ff */
[----:B------:R-:W-:-:S03]  /*0800*/  IADD3.X R12, P0, PT, R0, R12, RZ, P0, !PT ;  /* 0x0000000c000c7210 */ /* 0x000fc6000071e4ff */
[----:B------:R-:W-:-:S04]  /*0810*/  IMAD.WIDE.U32.X R4, P4, R21, UR22, R4, P4 ;  /* 0x0000001615047c25 */ /* 0x000fc8000a080404 */
[----:B------:R-:W-:Y:S01]  /*0820*/  IMAD.WIDE.U32.X R24, P1, R2, UR6, R24, P1 ;  /* 0x0000000602187c25 */ /* 0x000fe20008820418 */
[----:B------:R-:W-:-:S03]  /*0830*/  SEL R26, RZ, 0x1, !P4 ;  /* 0x00000001ff1a7807 */ /* 0x000fc60006000000 */
[----:B------:R-:W-:-:S04]  /*0840*/  IMAD.WIDE.U32.X R16, P5, R3, UR18, R16, P5 ;  /* 0x0000001203107c25 */ /* 0x000fc8000a8a0410 */
[----:B------:R-:W-:-:S04]  /*0850*/  IMAD.WIDE.U32.X R6, P2, R3, UR19, R6, P2 ;  /* 0x0000001303067c25 */ /* 0x000fc80009040406 */
[----:B------:R-:W-:-:S04]  /*0860*/  IMAD.WIDE.U32.X R20, R21, UR23, RZ, P3 ;  /* 0x0000001715147c25 */ /* 0x000fc800098e04ff */
[----:B------:R-:W-:-:S04]  /*0870*/  IMAD.WIDE.U32.X R14, R2, UR12, R14, P1 ;  /* 0x0000000c020e7c25 */ /* 0x000fc800088e040e */
[----:B------:R-:W-:-:S04]  /*0880*/  IMAD.WIDE.U32.X R10, P1, R3, UR20, R10, P5 ;  /* 0x00000014030a7c25 */ /* 0x000fc8000a82040a */
[----:B------:R-:W-:-:S04]  /*0890*/  IMAD.WIDE.U32.X R4, P2, R3, UR21, R4, P2 ;  /* 0x0000001503047c25 */ /* 0x000fc80009040404 */
[----:B------:R-:W-:-:S04]  /*08a0*/  IMAD.WIDE.U32.X R20, P1, R3, UR22, R20, P1 ;  /* 0x0000001603147c25 */ /* 0x000fc80008820414 */
[----:B------:R-:W-:-:S04]  /*08b0*/  IMAD.WIDE.U32.X R26, R3, UR23, R26, P2 ;  /* 0x00000017031a7c25 */ /* 0x000fc800090e041a */
[----:B------:R-:W-:-:S04]  /*08c0*/  IMAD R3, R12, -0x10000001, RZ ;  /* 0xefffffff0c037824 */ /* 0x000fc800078e02ff */
[----:B------:R-:W-:Y:S01]  /*08d0*/  IMAD.HI.U32 R13, P2, R3, UR16, R12 ;  /* 0x00000010030d7c27 */ /* 0x000fe2000f84000c */
[----:B------:R-:W-:-:S03]  /*08e0*/  SEL R12, RZ, 0x1, !P1 ;  /* 0x00000001ff0c7807 */ /* 0x000fc60004800000 */
[----:B------:R-:W-:-:S04]  /*08f0*/  IMAD.WIDE.U32 R16, P3, R3, UR17, R16 ;  /* 0x0000001103107c25 */ /* 0x000fc8000f860010 */
[----:B------:R-:W-:Y:S01]  /*0900*/  IMAD.WIDE.U32.X R6, P2, R3, UR18, R6, P2 ;  /* 0x0000001203067c25 */ /* 0x000fe20009040406 */
[----:B------:R-:W-:Y:S02]  /*0910*/  IADD3.X R16, P0, PT, R13, R16, RZ, P0, !PT ;  /* 0x000000100d107210 */ /* 0x000fe4000071e4ff */
[----:B------:R-:W-:Y:S01]  /*0920*/  MOV R13, RZ ;  /* 0x000000ff000d7202 */ /* 0x000fe20000000f00 */
[----:B------:R-:W-:-:S04]  /*0930*/  IMAD.WIDE.U32.X R10, P3, R3, UR19, R10, P3 ;  /* 0x00000013030a7c25 */ /* 0x000fc8000986040a */
        /* <DEDUP_REMOVED lines=9> */
[----:B------:R-:W-:-:S03]  /*09d0*/  IADD3.X R6, P0, PT, R17, R6, RZ, P0, !PT ;  /* 0x0000000611067210 */ /* 0x000fc6000071e4ff */
[----:B------:R-:W-:Y:S02]  /*09e0*/  HFMA2 R17, -RZ, RZ, 0, 0 ;  /* 0x00000000ff117431 */ /* 0x000fe400000001ff */
        /* <DEDUP_REMOVED lines=18> */
[----:B------:R-:W-:-:S04]  /*0b10*/  IMAD.HI.U32 R11, P4, R3, UR16, R10 ;  /* 0x00000010030b7c27 */ /* 0x000fc8000f88000a */
[----:B------:R-:W-:-:S03]  /*0b20*/  IMAD.WIDE.U32 R4, P3, R3, UR17, R4 ;  /* 0x0000001103047c25 */ /* 0x000fc6000f860004 */
[----:B------:R-:W-:Y:S01]  /*0b30*/  IADD3.X R4, P1, PT, R11, R4, RZ, P0, !PT ;  /* 0x000000040b047210 */ /* 0x000fe2000073e4ff */
[----:B------:R-:W-:-:S04]  /*0b40*/  IMAD.WIDE.U32.X R20, P0, R3, UR18, R20, P4 ;  /* 0x0000001203147c25 */ /* 0x000fc8000a000414 */
[----:B------:R-:W-:Y:S02]  /*0b50*/  IMAD R0, R4, -0x10000001, RZ ;  /* 0xefffffff04007824 */ /* 0x000fe400078e02ff */
[----:B------:R-:W-:-:S04]  /*0b60*/  IMAD.WIDE.U32.X R12, P0, R3, UR20, R12, P0 ;  /* 0x00000014030c7c25 */ /* 0x000fc8000800040c */
[----:B------:R-:W-:-:S04]  /*0b70*/  IMAD.HI.U32 R29, P6, R0, UR16, R4 ;  /* 0x00000010001d7c27 */ /* 0x000fc8000f8c0004 */
[----:B------:R-:W-:-:S04]  /*0b80*/  IMAD.WIDE.U32 R4, P4, R0, UR17, R20 ;  /* 0x0000001100047c25 */ /* 0x000fc8000f880014 */
[----:B------:R-:W-:Y:S01]  /*0b90*/  IMAD.WIDE.U32.X R10, P3, R3, UR19, R26, P3 ;  /* 0x00000013030a7c25 */ /* 0x000fe2000986041a */
[----:B------:R-:W-:-:S03]  /*0ba0*/  IADD3.X R4, P1, PT, R29, R4, RZ, P1, !PT ;  /* 0x000000041d047210 */ /* 0x000fc60000f3e4ff */
[----:B------:R-:W-:-:S04]  /*0bb0*/  IMAD.WIDE.U32.X R20, P4, R0, UR19, R12, P4 ;  /* 0x0000001300147c25 */ /* 0x000fc8000a08040c */
[----:B------:R-:W-:Y:S01]  /*0bc0*/  HFMA2 R13, -RZ, RZ, 0, 0 ;  /* 0x00000000ff0d7431 */ /* 0x000fe200000001ff */
[----:B------:R-:W-:Y:S01]  /*0bd0*/  SEL R12, RZ, 0x1, !P2 ;  /* 0x00000001ff0c7807 */ /* 0x000fe20005000000 */
[----:B------:R-:W-:-:S04]  /*0be0*/  IMAD.WIDE.U32.X R10, P6, R0, UR18, R10, P6 ;  /* 0x00000012000a7c25 */ /* 0x000fc8000b0c040a */
[----:B------:R-:W-:Y:S02]  /*0bf0*/  IMAD R27, R4, -0x10000001, RZ ;  /* 0xefffffff041b7824 */ /* 0x000fe400078e02ff */
[----:B------:R-:W-:-:S04]  /*0c00*/  IMAD.WIDE.U32.X R16, P3, R3, UR21, R16, P3 ;  /* 0x0000001503107c25 */ /* 0x000fc80009860410 */
[----:B------:R-:W-:-:S04]  /*0c10*/  IMAD.HI.U32 R5, P5, R27, UR16, R4 ;  /* 0x000000101b057c27 */ /* 0x000fc8000f8a0004 */
[----:B------:R-:W-:-:S04]  /*0c20*/  IMAD.WIDE.U32 R10, P2, R27, UR17, R10 ;  /* 0x000000111b0a7c25 */ /* 0x000fc8000f84000a */
[----:B------:R-:W-:Y:S01]  /*0c30*/  IMAD.WIDE.U32.X R6, P0, R3, UR22, R6, P0 ;  /* 0x0000001603067c25 */ /* 0x000fe20008000406 */
[----:B------:R-:W-:-:S03]  /*0c40*/  IADD3.X R5, P1, PT, R5, R10, RZ, P1, !PT ;  /* 0x0000000a05057210 */ /* 0x000fc60000f3e4ff */
[----:B------:R-:W-:Y:S01]  /*0c50*/  IMAD.WIDE.U32.X R16, P6, R0, UR20, R16, P6 ;  /* 0x0000001400107c25 */ /* 0x000fe2000b0c0410 */
[----:B------:R-:W-:-:S03]  /*0c60*/  SEL R2, RZ, 0x1, !P0 ;  /* 0x00000001ff027807 */ /* 0x000fc60004000000 */
[----:B------:R-:W-:-:S04]  /*0c70*/  IMAD.WIDE.U32.X R20, P5, R27, UR18, R20, P5 ;  /* 0x000000121b147c25 */ /* 0x000fc8000a8a0414 */
[----:B------:R-:W-:Y:S01]  /*0c80*/  IMAD.WIDE.U32.X R12, R3, UR23, R12, P3 ;  /* 0x00000017030c7c25 */ /* 0x000fe200098e040c */
[----:B------:R-:W-:Y:S02]  /*0c90*/  IADD3.X R11, P1, PT, R20, R11, RZ, P1, !PT ;  /* 0x0000000b140b7210 */ /* 0x000fe40000f3e4ff */
[----:B------:R-:W-:Y:S01]  /*0ca0*/  IADD3 R5, P3, PT, R5, R18, RZ ;  /* 0x0000001205057210 */ /* 0x000fe20007f7e0ff */
[----:B------:R-:W-:Y:S01]  /*0cb0*/  IMAD.WIDE.U32.X R6, P4, R0, UR21, R6, P4 ;  /* 0x0000001500067c25 */ /* 0x000fe2000a080406 */
[----:B------:R-:W-:Y:S02]  /*0cc0*/  MOV R3, RZ ;  /* 0x000000ff00037202 */ /* 0x000fe40000000f00 */
[----:B------:R-:W-:Y:S01]  /*0cd0*/  IADD3.X R11, P3, PT, R11, R19, RZ, P3, !PT ;  /* 0x000000130b0b7210 */ /* 0x000fe20001f7e4ff */
[----:B------:R-:W-:-:S04]  /*0ce0*/  IMAD.WIDE.U32.X R16, P2, R27, UR19, R16, P2 ;  /* 0x000000131b107c25 */ /* 0x000fc80009040410 */
[----:B------:R-:W-:Y:S01]  /*0cf0*/  IMAD.WIDE.U32.X R12, P6, R0, UR22, R12, P6 ;  /* 0x00000016000c7c25 */ /* 0x000fe2000b0c040c */
[----:B------:R-:W-:-:S03]  /*0d00*/  IADD3.X R21, P0, PT, R21, R16, RZ, P1, !PT ;  /* 0x0000001015157210 */ /* 0x000fc60000f1e4ff */
[----:B------:R-:W-:Y:S01]  /*0d10*/  IMAD.WIDE.U32.X R6, P5, R27, UR20, R6, P5 ;  /* 0x000000141b067c25 */ /* 0x000fe2000a8a0406 */
[----:B------:R-:W-:-:S03]  /*0d20*/  IADD3.X R21, P3, PT, R21, R22, RZ, P3, !PT ;  /* 0x0000001615157210 */ /* 0x000fc60001f7e4ff */
[----:B------:R-:W-:Y:S01]  /*0d30*/  IMAD.WIDE.U32.X R12, P2, R27, UR21, R12, P2 ;  /* 0x000000151b0c7c25 */ /* 0x000fe2000904040c */
[----:B------:R-:W-:Y:S02]  /*0d40*/  IADD3.X R17, P0, PT, R6, R17, RZ, P0, !PT ;  /* 0x0000001106117210 */ /* 0x000fe4000071e4ff */
[----:B------:R-:W-:Y:S01]  /*0d50*/  SEL R6, RZ, 0x1, !P6 ;  /* 0x00000001ff067807 */ /* 0x000fe20007000000 */
[----:B------:R-:W-:Y:S01]  /*0d60*/  IMAD.WIDE.U32.X R2, R0, UR23, R2, P4 ;  /* 0x0000001700027c25 */ /* 0x000fe2000a0e0402 */
[----:B------:R-:W-:-:S03]  /*0d70*/  IADD3.X R19, P0, PT, R7, R12, RZ, P0, !PT ;  /* 0x0000000c07137210 */ /* 0x000fc6000071e4ff */
[----:B------:R-:W-:Y:S01]  /*0d80*/  HFMA2 R7, -RZ, RZ, 0, 0 ;  /* 0x00000000ff077431 */ /* 0x000fe200000001ff */
[----:B------:R-:W-:Y:S01]  /*0d90*/  IADD3.X R17, P3, PT, R17, R23, RZ, P3, !PT ;  /* 0x0000001711117210 */ /* 0x000fe20001f7e4ff */
[----:B------:R-:W-:-:S03]  /*0da0*/  IMAD.WIDE.U32.X R2, P5, R27, UR22, R2, P5 ;  /* 0x000000161b027c25 */ /* 0x000fc6000a8a0402 */
[----:B------:R-:W-:Y:S02]  /*0db0*/  IADD3.X R19, P3, PT, R19, R24, RZ, P3, !PT ;  /* 0x0000001813137210 */ /* 0x000fe40001f7e4ff */
[----:B------:R-:W-:Y:S01]  /*0dc0*/  IADD3.X R13, P0, PT, R2, R13, RZ, P0, !PT ;  /* 0x0000000d020d7210 */ /* 0x000fe2000071e4ff */
[----:B------:R-:W-:-:S03]  /*0dd0*/  IMAD.WIDE.U32.X R6, R27, UR23, R6, P2 ;  /* 0x000000171b067c25 */ /* 0x000fc600090e0406 */
[----:B------:R-:W-:Y:S02]  /*0de0*/  IADD3.X R25, P3, PT, R13, R25, RZ, P3, !PT ;  /* 0x000000190d197210 */ /* 0x000fe40001f7e4ff */
[----:B------:R-:W-:Y:S02]  /*0df0*/  IADD3.X R13, P0, PT, R3, R6, RZ, P0, !PT ;  /* 0x00000006030d7210 */ /* 0x000fe4000071e4ff */
[----:B------:R-:W-:Y:S02]  /*0e00*/  SEL R3, RZ, 0x1, !P5 ;  /* 0x00000001ff037807 */ /* 0x000fe40006800000 */
[----:B------:R-:W-:-:S04]  /*0e10*/  IADD3.X R13, P3, PT, R13, R14, RZ, P3, !PT ;  /* 0x0000000e0d0d7210 */ /* 0x000fc80001f7e4ff */
[----:B------:R-:W-:-:S04]  /*0e20*/  IADD3.X R3, PT, PT, R15, R7, R3, P3, P0 ;  /* 0x000000070f037210 */ /* 0x000fc80001fe0403 */
[----:B------:R-:W-:-:S13]  /*0e30*/  ISETP.GT.U32.AND P0, PT, R3, UR23, PT ;  /* 0x0000001703007c0c */ /* 0x000fda000bf04070 */
[----:B------:R-:W-:Y:S05]  /*0e40*/  @P0 BRA `(.L_x_1) ;  /* 0x0000000000640947 */ /* 0x000fea0003800000 */
[----:B------:R-:W-:-:S13]  /*0e50*/  ISETP.GE.U32.AND P0, PT, R3, UR23, PT ;  /* 0x0000001703007c0c */ /* 0x000fda000bf06070 */
[----:B------:R-:W-:Y:S05]  /*0e60*/  @!P0 BRA `(.L_x_2) ;  /* 0x00000000007c8947 */ /* 0x000fea0003800000 */
        /* <DEDUP_REMOVED lines=18> */
[----:B------:R-:W-:-:S04]  /*0f90*/  ISETP.GE.U32.AND P0, PT, R5, UR16, PT ;  /* 0x0000001005007c0c */ /* 0x000fc8000bf06070 */
[----:B------:R-:W-:-:S04]  /*0fa0*/  ISETP.LT.U32.OR P0, PT, R11, UR17, !P0 ;  /* 0x000000110b007c0c */ /* 0x000fc8000c701470 */
[----:B------:R-:W-:-:S04]  /*0fb0*/  ISETP.LE.U32.AND P0, PT, R11, UR17, P0 ;  /* 0x000000110b007c0c */ /* 0x000fc80008703070 */
[----:B------:R-:W-:-:S13]  /*0fc0*/  ISETP.LT.U32.OR P0, PT, R21, UR18, P0 ;  /* 0x0000001215007c0c */ /* 0x000fda0008701470 */
[----:B------:R-:W-:Y:S05]  /*0fd0*/  @P0 BRA `(.L_x_2) ;  /* 0x0000000000200947 */ /* 0x000fea0003800000 */
.L_x_1:
[----:B------:R-:W-:-:S04]  /*0fe0*/  IADD3 R5, P0, PT, R5, -UR16, RZ ;  /* 0x8000001005057c10 */ /* 0x000fc8000ff1e0ff */
[----:B------:R-:W-:-:S04]  /*0ff0*/  IADD3.X R11, P0, PT, R11, ~UR17, RZ, P0, !PT ;  /* 0x800000110b0b7c10 */ /* 0x000fc8000871e4ff */
[----:B------:R-:W-:-:S04]  /*1000*/  IADD3.X R21, P0, PT, R21, ~UR18, RZ, P0, !PT ;  /* 0x8000001215157c10 */ /* 0x000fc8000871e4ff */
[----:B------:R-:W-:-:S04]  /*1010*/  IADD3.X R17, P0, PT, R17, ~UR19, RZ, P0, !PT ;  /* 0x8000001311117c10 */ /* 0x000fc8000871e4ff */
[----:B------:R-:W-:-:S04]  /*1020*/  IADD3.X R19, P0, PT, R19, ~UR20, RZ, P0, !PT ;  /* 0x8000001413137c10 */ /* 0x000fc8000871e4ff */
[----:B------:R-:W-:-:S04]  /*1030*/  IADD3.X R25, P0, PT, R25, ~UR21, RZ, P0, !PT ;  /* 0x8000001519197c10 */ /* 0x000fc8000871e4ff */
[----:B------:R-:W-:-:S04]  /*1040*/  IADD3.X R13, P0, PT, R13, ~UR22, RZ, P0, !PT ;  /* 0x800000160d0d7c10 */ /* 0x000fc8000871e4ff */
[----:B------:R-:W-:-:S09]  /*1050*/  IADD3.X R3, PT, PT, R3, ~UR23, RZ, P0, !PT ;  /* 0x8000001703037c10 */ /* 0x000fd200087fe4ff */
.L_x_2:
[----:B------:R-:W-:Y:S05]  /*1060*/  BSYNC.RECONVERGENT B0 ;  /* 0x0000000000007941 */ /* 0x000fea0003800200 */
.L_x_0:
[----:B------:R-:W-:Y:S04]  /*1070*/  STG.E desc[UR4][R8.64], R5 ;  /* 0x0000000508007986 */ /* 0x000fe8000c101904 */
[----:B------:R-:W-:Y:S04]  /*1080*/  STG.E desc[UR4][R8.64+0x4], R11 ;  /* 0x0000040b08007986 */ /* 0x000fe8000c101904 */
[----:B------:R-:W-:Y:S04]  /*1090*/  STG.E desc[UR4][R8.64+0x8], R21 ;  /* 0x0000081508007986 */ /* 0x000fe8000c101904 */
[----:B------:R-:W-:Y:S04]  /*10a0*/  STG.E desc[UR4][R8.64+0xc], R17 ;  /* 0x00000c1108007986 */ /* 0x000fe8000c101904 */
[----:B------:R-:W-:Y:S04]  /*10b0*/  STG.E desc[UR4][R8.64+0x10], R19 ;  /* 0x0000101308007986 */ /* 0x000fe8000c101904 */
[----:B------:R-:W-:Y:S04]  /*10c0*/  STG.E desc[UR4][R8.64+0x14], R25 ;  /* 0x0000141908007986 */ /* 0x000fe8000c101904 */
[----:B------:R-:W-:Y:S04]  /*10d0*/  STG.E desc[UR4][R8.64+0x18], R13 ;  /* 0x0000180d08007986 */ /* 0x000fe8000c101904 */
[----:B------:R-:W-:Y:S01]  /*10e0*/  STG.E desc[UR4][R8.64+0x1c], R3 ;  /* 0x00001c0308007986 */ /* 0x000fe2000c101904 */
[----:B------:R-:W-:Y:S05]  /*10f0*/  EXIT ;  /* 0x000000000000794d */ /* 0x000fea0003800000 */
.L_x_3:
[----:B------:R-:W-:-:S00]  /*1100*/  BRA `(.L_x_3) ;  /* 0xfffffffc00fc7947 */ /* 0x000fc0000383ffff */
[----:B------:R-:W-:-:S00]  /*1110*/  NOP ;  /* 0x0000000000007918 */ /* 0x000fc00000000000 */
        /* <DEDUP_REMOVED lines=14> */
.L_x_63:


//--------------------- .text.ag_types__impls__ark_ff__fields__models__fp__Fp_ark_ff__fields__models__fp__montgomery_backend__MontBackend_ark_bn254__fields__fr__FrConfig__4___4__radix_fft --------------------------
	.section	.text.ag_types__impls__ark_ff__fields__models__fp__Fp_ark_ff__fields__models__fp__montgomery_backend__MontBackend_ark_bn254__fields__fr__FrConfig__4___4__radix_fft,"ax",@progbits
	.align	128
        .global         ag_types__impls__ark_ff__fields__models__fp__Fp_ark_ff__fields__models__fp__montgomery_backend__MontBackend_ark_bn254__fields__fr__FrConfig__4___4__radix_fft
        .type           ag_types__impls__ark_ff__fields__models__fp__Fp_ark_ff__fields__models__fp__montgomery_backend__MontBackend_ark_bn254__fields__fr__FrConfig__4___4__radix_fft,@function
        .size           ag_types__impls__ark_ff__fields__models__fp__Fp_ark_ff__fields__models__fp__montgomery_backend__MontBackend_ark_bn254__fields__fr__FrConfig__4___4__radix_fft,(.L_x_64 - ag_types__impls__ark_ff__fields__models__fp__Fp_ark_ff__fields__models__fp__montgomery_backend__MontBackend_ark_bn254__fields__fr__FrConfig__4___4__radix_fft)
        .other          ag_types__impls__ark_ff__fields__models__fp__Fp_ark_ff__fields__models__fp__montgomery_backend__MontBackend_ark_bn254__fields__fr__FrConfig__4___4__radix_fft,@"STO_CUDA_ENTRY STV_DEFAULT"
ag_types__impls__ark_ff__fields__models__fp__Fp_ark_ff__fields__models__fp__montgomery_backend__MontBackend_ark_bn254__fields__fr__FrConfig__4___4__radix_fft:
.text.ag_types__impls__ark_ff__fields__models__fp__Fp_ark_ff__fields__models__fp__montgomery_backend__MontBackend_ark_bn254__fields__fr__FrConfig__4___4__radix_fft:
[----:B------:R-:W-:Y:S01]  /*0000*/  LDC R1, c[0x0][0x37c] ;  /* 0x0000df00ff017b82 */ /* 0x000fe20000000800 */
[----:B------:R-:W0:Y:S01]  /*0010*/  LDCU UR8, c[0x0][0x360] ;  /* 0x00006c00ff0877ac */ /* 0x000e220008000800 */
[----:B------:R-:W-:-:S06]  /*0020*/  HFMA2 R0, -RZ, RZ, 0, 5.9604644775390625e-08 ;  /* 0x00000001ff007431 */ /* 0x000fcc00000001ff */
[----:B------:R-:W1:Y:S01]  /*0030*/  S2UR UR9, SR_CTAID.X ;  /* 0x00000000000979c3 */ /* 0x000e620000002500 */
[----:B------:R-:W2:Y:S01]  /*0040*/  S2R R20, SR_TID.X ;  /* 0x0000000000147919 */ /* 0x000ea20000002100 */
[----:B------:R-:W3:Y:S01]  /*0050*/  LDCU UR7, c[0x0][0x3b0] ;  /* 0x00007600ff0777ac */ /* 0x000ee20008000800 */
[----:B------:R-:W4:Y:S01]  /*0060*/  LDCU.64 UR10, c[0x0][0x3a8] ;  /* 0x00007500ff0a77ac */ /* 0x000f220008000a00 */
[----:B------:R-:W-:Y:S01]  /*0070*/  UMOV UR4, 0xffffffff ;  /* 0xffffffff00047882 */ /* 0x000fe20000000000 */
[----:B------:R-:W5:Y:S01]  /*0080*/  LDCU.64 UR16, c[0x3][URZ] ;  /* 0x00c00000ff1077ac */ /* 0x000f620008000a00 */
[----:B------:R-:W1:Y:S01]  /*0090*/  LDCU.64 UR18, c[0x3][0x8] ;  /* 0x00c00100ff1277ac */ /* 0x000e620008000a00 */
[----:B0-----:R-:W0:Y:S01]  /*00a0*/  I2F.U32.RP R4, UR8 ;  /* 0x0000000800047d06 */ /* 0x001e220008209000 */
[----:B------:R-:W-:Y:S01]  /*00b0*/  ISETP.NE.U32.AND P2, PT, RZ, UR8, PT ;  /* 0x00000008ff007c0c */ /* 0x000fe2000bf45070 */
[----:B------:R-:W2:Y:S01]  /*00c0*/  LDCU.64 UR20, c[0x3][0x10] ;  /* 0x00c00200ff1477ac */ /* 0x000ea20008000a00 */
[----:B---3--:R-:W-:Y:S01]  /*00d0*/  SHF.L.U32 R0, R0, UR7, RZ ;  /* 0x0000000700007c19 */ /* 0x008fe200080006ff */
[----:B------:R-:W3:Y:S01]  /*00e0*/  LDCU.64 UR22, c[0x3][0x18] ;  /* 0x00c00300ff1677ac */ /* 0x000ee20008000a00 */
[----:B----4-:R-:W-:-:S02]  /*00f0*/  USHF.L.U32 UR4, UR4, UR11, URZ ;  /* 0x0000000b04047299 */ /* 0x010fc400080006ff */
[----:B------:R-:W-:Y:S01]  /*0100*/  USHF.R.U32.HI UR5, URZ, UR11, UR10 ;  /* 0x0000000bff057299 */ /* 0x000fe2000801160a */
[----:B-----5:R-:W-:Y:S01]  /*0110*/  MOV R40, UR17 ;  /* 0x0000001100287c02 */ /* 0x020fe20008000f00 */
[----:B0-----:R-:W0:Y:S01]  /*0120*/  MUFU.RCP R4, R4 ;  /* 0x0000000400047308 */ /* 0x001e220000001000 */
[----:B-1----:R-:W-:Y:S01]  /*0130*/  ULOP3.LUT UR6, UR9, UR4, URZ, 0x30, !UPT ;  /* 0x0000000409067292 */ /* 0x002fe2000f8e30ff */
[----:B------:R-:W-:Y:S01]  /*0140*/  IMAD.U32 R10, RZ, RZ, UR19 ;  /* 0x00000013ff0a7e24 */ /* 0x000fe2000f8e00ff */
[----:B------:R-:W-:Y:S01]  /*0150*/  USHF.R.U32.HI UR5, URZ, UR7, UR5 ;  /* 0x00000007ff057299 */ /* 0x000fe20008011605 */
[----:B------:R-:W-:Y:S01]  /*0160*/  MOV R41, UR18 ;  /* 0x0000001200297c02 */ /* 0x000fe20008000f00 */
[----:B------:R-:W1:Y:S01]  /*0170*/  LDCU.64 UR12, c[0x0][0x358] ;  /* 0x00006b00ff0c77ac */ /* 0x000e620008000a00 */
[----:B--2---:R-:W-:Y:S02]  /*0180*/  MOV R7, UR20 ;  /* 0x0000001400077c02 */ /* 0x004fe40008000f00 */
[----:B------:R-:W-:Y:S01]  /*0190*/  MOV R8, UR21 ;  /* 0x0000001500087c02 */ /* 0x000fe20008000f00 */
[----:B------:R-:W-:Y:S01]  /*01a0*/  UIMAD UR5, UR6, UR5, URZ ;  /* 0x00000005060572a4 */ /* 0x000fe2000f8e02ff */
[----:B---3--:R-:W-:Y:S01]  /*01b0*/  MOV R9, UR22 ;  /* 0x0000001600097c02 */ /* 0x008fe20008000f00 */
[----:B------:R-:W-:Y:S01]  /*01c0*/  UMOV UR7, UR23 ;  /* 0x0000001700077c82 */ /* 0x000fe20008000000 */
[----:B------:R-:W-:Y:S01]  /*01d0*/  MOV R6, UR23 ;  /* 0x0000001700067c02 */ /* 0x000fe20008000f00 */
[----:B------:R-:W-:Y:S01]  /*01e0*/  UISETP.NE.AND UP0, UPT, UR5, URZ, UPT ;  /* 0x000000ff0500728c */ /* 0x000fe2000bf05270 */
[----:B------:R-:W-:-:S02]  /*01f0*/  MOV R11, UR22 ;  /* 0x00000016000b7c02 */ /* 0x000fc40008000f00 */
[----:B------:R-:W-:Y:S02]  /*0200*/  MOV R21, UR20 ;  /* 0x0000001400157c02 */ /* 0x000fe40008000f00 */
[----:B0-----:R-:W-:Y:S02]  /*0210*/  IADD3 R2, PT, PT, R4, 0xffffffe, RZ ;  /* 0x0ffffffe04027810 */ /* 0x001fe40007ffe0ff */
[----:B------:R-:W-:Y:S02]  /*0220*/  MOV R4, UR21 ;  /* 0x0000001500047c02 */ /* 0x000fe40008000f00 */
[----:B------:R0:W2:Y:S01]  /*0230*/  F2I.FTZ.U32.TRUNC.NTZ R3, R2 ;  /* 0x0000000200037305 */ /* 0x0000a2000021f000 */
[----:B------:R-:W-:Y:S02]  /*0240*/  MOV R43, UR16 ;  /* 0x00000010002b7c02 */ /* 0x000fe40008000f00 */
[----:B0-----:R-:W-:Y:S02]  /*0250*/  MOV R2, RZ ;  /* 0x000000ff00027202 */ /* 0x001fe40000000f00 */
[----:B--2---:R-:W-:-:S05]  /*0260*/  IADD3 R5, PT, PT, RZ, -R3, RZ ;  /* 0x80000003ff057210 */ /* 0x004fca0007ffe0ff */
[----:B------:R-:W-:-:S04]  /*0270*/  IMAD R5, R5, UR8, RZ ;  /* 0x0000000805057c24 */ /* 0x000fc8000f8e02ff */
[----:B------:R-:W-:Y:S01]  /*0280*/  IMAD.HI.U32 R3, R3, R5, R2 ;  /* 0x0000000503037227 */ /* 0x000fe200078e0002 */
[----:B------:R-:W-:-:S03]  /*0290*/  MOV R5, UR18 ;  /* 0x0000001200057c02 */ /* 0x000fc60008000f00 */
[----:B------:R-:W-:Y:S02]  /*02a0*/  IMAD.U32 R2, RZ, RZ, UR19 ;  /* 0x00000013ff027e24 */ /* 0x000fe4000f8e00ff */
[----:B------:R-:W-:-:S04]  /*02b0*/  IMAD.HI.U32 R45, R3, R0, RZ ;  /* 0x00000000032d7227 */ /* 0x000fc800078e00ff */
[----:B------:R-:W-:-:S04]  /*02c0*/  IMAD.MOV R3, RZ, RZ, -R45 ;  /* 0x000000ffff037224 */ /* 0x000fc800078e0a2d */
[----:B------:R-:W-:Y:S01]  /*02d0*/  IMAD R0, R3, UR8, R0 ;  /* 0x0000000803007c24 */ /* 0x000fe2000f8e0200 */
[----:B------:R-:W-:-:S04]  /*02e0*/  MOV R3, UR16 ;  /* 0x0000001000037c02 */ /* 0x000fc80008000f00 */
[----:B------:R-:W-:-:S13]  /*02f0*/  ISETP.GE.U32.AND P0, PT, R0, UR8, PT ;  /* 0x0000000800007c0c */ /* 0x000fda000bf06070 */
[----:B------:R-:W-:Y:S02]  /*0300*/  @P0 IADD3 R0, PT, PT, R0, -UR8, RZ ;  /* 0x8000000800000c10 */ /* 0x000fe4000fffe0ff */
[----:B------:R-:W-:Y:S02]  /*0310*/  @P0 IADD3 R45, PT, PT, R45, 0x1, RZ ;  /* 0x000000012d2d0810 */ /* 0x000fe40007ffe0ff */
[----:B------:R-:W-:Y:S02]  /*0320*/  ISETP.GE.U32.AND P1, PT, R0, UR8, PT ;  /* 0x0000000800007c0c */ /* 0x000fe4000bf26070 */
[----:B------:R-:W-:-:S11]  /*0330*/  MOV R0, UR17 ;  /* 0x0000001100007c02 */ /* 0x000fd60008000f00 */
[----:B------:R-:W-:Y:S01]  /*0340*/  @P1 VIADD R45, R45, 0x1 ;  /* 0x000000012d2d1836 */ /* 0x000fe20000000000 */
[----:B------:R-:W-:-:S05]  /*0350*/  @!P2 LOP3.LUT R45, RZ, UR8, RZ, 0x33, !PT ;  /* 0x00000008ff2dac12 */ /* 0x000fca000f8e33ff */
[----:B------:R-:W-:-:S05]  /*0360*/  IMAD R20, R45, R20, RZ ;  /* 0x000000142d147224 */ /* 0x000fca00078e02ff */
[----:B------:R-:W-:Y:S01]  /*0370*/  IADD3 R45, PT, PT, R45, R20, RZ ;  /* 0x000000142d2d7210 */ /* 0x000fe20007ffe0ff */
[----:B-1----:R-:W-:Y:S06]  /*0380*/  BRA.U !UP0, `(.L_x_4) ;  /* 0x0000001108487547 */ /* 0x002fec000b800000 */
[----:B------:R-:W-:Y:S01]  /*0390*/  IMAD.U32 R43, RZ, RZ, UR16 ;  /* 0x00000010ff2b7e24 */ /* 0x000fe2000f8e00ff */
[----:B------:R-:W-:Y:S01]  /*03a0*/  MOV R40, UR17 ;  /* 0x0000001100287c02 */ /* 0x000fe20008000f00 */
[----:B------:R-:W-:Y:S01]  /*03b0*/  IMAD.U32 R8, RZ, RZ, UR21 ;  /* 0x00000015ff087e24 */ /* 0x000fe2000f8e00ff */
[----:B------:R-:W-:Y:S01]  /*03c0*/  MOV R41, UR18 ;  /* 0x0000001200297c02 */ /* 0x000fe20008000f00 */
[----:B------:R-:W0:Y:S01]  /*03d0*/  LDCU.64 UR14, c[0x0][0x398] ;  /* 0x00007300ff0e77ac */ /* 0x000e220008000a00 */
[----:B------:R-:W-:Y:S02]  /*03e0*/  MOV R10, UR19 ;  /* 0x00000013000a7c02 */ /* 0x000fe40008000f00 */
[----:B------:R-:W-:Y:S01]  /*03f0*/  MOV R21, UR20 ;  /* 0x0000001400157c02 */ /* 0x000fe20008000f00 */
[----:B------:R-:W-:Y:S01]  /*0400*/  UMOV UR7, UR23 ;  /* 0x0000001700077c82 */ /* 0x000fe20008000000 */
[----:B------:R-:W-:Y:S01]  /*0410*/  MOV R11, UR22 ;  /* 0x00000016000b7c02 */ /* 0x000fe20008000f00 */
[----:B------:R-:W-:-:S06]  /*0420*/  UMOV UR4, URZ ;  /* 0x000000ff00047c82 */ /* 0x000fcc0008000000 */
.L_x_7:
[----:B------:R-:W-:-:S04]  /*0430*/  ULOP3.LUT UR8, UR5, 0x1, URZ, 0xc0, !UPT ;  /* 0x0000000105087892 */ /* 0x000fc8000f8ec0ff */
[----:B------:R-:W-:-:S09]  /*0440*/  UISETP.NE.U32.AND UP0, UPT, UR8, 0x1, UPT ;  /* 0x000000010800788c */ /* 0x000fd2000bf05070 */
[----:B------:R-:W-:Y:S05]  /*0450*/  BRA.U UP0, `(.L_x_5) ;  /* 0x0000001100007547 */ /* 0x000fea000b800000 */
[----:B0-----:R-:W-:-:S06]  /*0460*/  UIMAD.WIDE.U32 UR10, UR4, 0x20, UR14 ;  /* 0x00000020040a78a5 */ /* 0x001fcc000f8e000e */
[----:B------:R-:W-:Y:S02]  /*0470*/  MOV R14, UR10 ;  /* 0x0000000a000e7c02 */ /* 0x000fe40008000f00 */
[----:B------:R-:W-:-:S05]  /*0480*/  MOV R15, UR11 ;  /* 0x0000000b000f7c02 */ /* 0x000fca0008000f00 */
[----:B------:R-:W2:Y:S04]  /*0490*/  LDG.E R27, desc[UR12][R14.64+0x4] ;  /* 0x0000040c0e1b7981 */ /* 0x000ea8000c1e1900 */
[----:B------:R-:W3:Y:S04]  /*04a0*/  LDG.E R26, desc[UR12][R14.64+0xc] ;  /* 0x00000c0c0e1a7981 */ /* 0x000ee8000c1e1900 */
[----:B------:R-:W4:Y:S04]  /*04b0*/  LDG.E R22, desc[UR12][R14.64] ;  /* 0x0000000c0e167981 */ /* 0x000f28000c1e1900 */
[----:B------:R-:W5:Y:S04]  /*04c0*/  LDG.E R44, desc[UR12][R14.64+0x14] ;  /* 0x0000140c0e2c7981 */ /* 0x000f68000c1e1900 */
[----:B------:R-:W5:Y:S04]  /*04d0*/  LDG.E R13, desc[UR12][R14.64+0x8] ;  /* 0x0000080c0e0d7981 */ /* 0x000f68000c1e1900 */
[----:B------:R-:W5:Y:S04]  /*04e0*/  LDG.E R42, desc[UR12][R14.64+0x1c] ;  /* 0x00001c0c0e2a7981 */ /* 0x000f68000c1e1900 */
[----:B------:R-:W5:Y:S04]  /*04f0*/  LDG.E R54, desc[UR12][R14.64+0x10] ;  /* 0x0000100c0e367981 */ /* 0x000f68000c1e1900 */
[----:B------:R0:W5:Y:S01]  /*0500*/  LDG.E R12, desc[UR12][R14.64+0x18] ;  /* 0x0000180c0e0c7981 */ /* 0x000162000c1e1900 */
[----:B------:R-:W-:-:S02]  /*0510*/  HFMA2 R49, -RZ, RZ, 0, 0 ;  /* 0x00000000ff317431 */ /* 0x000fc400000001ff */
[----:B------:R-:W-:Y:S02]  /*0520*/  IMAD.MOV.U32 R18, RZ, RZ, RZ ;  /* 0x000000ffff127224 */ /* 0x000fe400078e00ff */
[----:B------:R-:W-:Y:S01]  /*0530*/  HFMA2 R33, -RZ, RZ, 0, 0 ;  /* 0x00000000ff217431 */ /* 0x000fe200000001ff */
[----:B------:R-:W-:Y:S01]  /*0540*/  MOV R25, RZ ;  /* 0x000000ff00197202 */ /* 0x000fe20000000f00 */
[----:B0-----:R-:W0:Y:S01]  /*0550*/  LDC.64 R14, c[0x3][0x20] ;  /* 0x00c00800ff0e7b82 */ /* 0x001e220000000a00 */
[----:B--2---:R-:W-:-:S04]  /*0560*/  IMAD.WIDE.U32 R30, P0, R43, R27, RZ ;  /* 0x0000001b2b1e7225 */ /* 0x004fc800078000ff */
[----:B---3--:R-:W-:-:S04]  /*0570*/  IMAD.WIDE.U32.X R28, P0, R43, R26, RZ, P0 ;  /* 0x0000001a2b1c7225 */ /* 0x008fc800000004ff */
[----:B----4-:R-:W-:-:S04]  /*0580*/  IMAD.WIDE.U32 R30, P1, R40, R22, R30 ;  /* 0x00000016281e7225 */ /* 0x010fc8000782001e */
[----:B-----5:R-:W-:Y:S01]  /*0590*/  IMAD.WIDE.U32.X R52, P0, R43, R44, RZ, P0 ;  /* 0x0000002c2b347225 */ /* 0x020fe200000004ff */
[----:B------:R-:W-:Y:S02]  /*05a0*/  MOV R19, R30 ;  /* 0x0000001e00137202 */ /* 0x000fe40000000f00 */
[----:B------:R-:W-:Y:S01]  /*05b0*/  MOV R30, R31 ;  /* 0x0000001f001e7202 */ /* 0x000fe20000000f00 */
[----:B------:R-:W-:-:S04]  /*05c0*/  IMAD.WIDE.U32.X R28, P1, R40, R13, R28, P1 ;  /* 0x0000000d281c7225 */ /* 0x000fc8000082041c */
[----:B------:R-:W-:-:S04]  /*05d0*/  IMAD.WIDE.U32.X R16, R43, R42, RZ, P0 ;  /* 0x0000002a2b107225 */ /* 0x000fc800000e04ff */
[----:B------:R-:W-:-:S04]  /*05e0*/  IMAD.WIDE.U32.X R52, P1, R40, R54, R52, P1 ;  /* 0x0000003628347225 */ /* 0x000fc80000820434 */
[----:B------:R-:W-:-:S04]  /*05f0*/  IMAD.WIDE.U32 R28, P0, R41, R27, R28 ;  /* 0x0000001b291c7225 */ /* 0x000fc8000780001c */
[----:B------:R-:W-:-:S04]  /*0600*/  IMAD.WIDE.U32.X R16, P1, R40, R12, R16, P1 ;  /* 0x0000000c28107225 */ /* 0x000fc80000820410 */
[----:B------:R-:W-:Y:S01]  /*0610*/  IMAD.WIDE.U32.X R52, P0, R41, R26, R52, P0 ;  /* 0x0000001a29347225 */ /* 0x000fe20000000434 */
[----:B------:R-:W-:-:S03]  /*0620*/  SEL R48, RZ, 0x1, !P1 ;  /* 0x00000001ff307807 */ /* 0x000fc60004800000 */
[----:B------:R-:W-:-:S04]  /*0630*/  IMAD.WIDE.U32 R28, P2, R10, R22, R28 ;  /* 0x000000160a1c7225 */ /* 0x000fc8000784001c */
[----:B------:R-:W-:Y:S01]  /*0640*/  IMAD.WIDE.U32.X R16, P0, R41, R44, R16, P0 ;  /* 0x0000002c29107225 */ /* 0x000fe20000000410 */
[----:B------:R-:W-:Y:S02]  /*0650*/  MOV R31, R28 ;  /* 0x0000001c001f7202 */ /* 0x000fe40000000f00 */
[----:B------:R-:W-:Y:S01]  /*0660*/  MOV R28, R29 ;  /* 0x0000001d001c7202 */ /* 0x000fe20000000f00 */
[----:B------:R-:W-:-:S04]  /*0670*/  IMAD.WIDE.U32.X R52, P2, R10, R13, R52, P2 ;  /* 0x0000000d0a347225 */ /* 0x000fc80001040434 */
[----:B------:R-:W-:-:S04]  /*0680*/  IMAD.WIDE.U32.X R16, P3, R10, R54, R16, P2 ;  /* 0x000000360a107225 */ /* 0x000fc80001060410 */
[----:B------:R-:W-:-:S04]  /*0690*/  IMAD.WIDE.U32 R52, P2, R21, R27, R52 ;  /* 0x0000001b15347225 */ /* 0x000fc80007840034 */
[----:B------:R-:W-:-:S04]  /*06a0*/  IMAD.WIDE.U32.X R16, P2, R21, R26, R16, P2 ;  /* 0x0000001a15107225 */ /* 0x000fc80001040410 */
[----:B------:R-:W-:-:S04]  /*06b0*/  IMAD.WIDE.U32.X R48, R41, R42, R48, P0 ;  /* 0x0000002a29307225 */ /* 0x000fc800000e0430 */
[----:B------:R-:W-:-:S04]  /*06c0*/  IMAD.WIDE.U32 R52, P0, R8, R22, R52 ;  /* 0x0000001608347225 */ /* 0x000fc80007800034 */
[----:B------:R-:W-:-:S04]  /*06d0*/  IMAD.WIDE.U32.X R16, P0, R8, R13, R16, P0 ;  /* 0x0000000d08107225 */ /* 0x000fc80000000410 */
[----:B------:R-:W-:-:S04]  /*06e0*/  IMAD.WIDE.U32.X R48, P3, R10, R12, R48, P3 ;  /* 0x0000000c0a307225 */ /* 0x000fc80001860430 */
[----:B------:R-:W-:Y:S01]  /*06f0*/  IMAD.WIDE.U32 R16, P1, R11, R27, R16 ;  /* 0x0000001b0b107225 */ /* 0x000fe20007820010 */
[----:B------:R-:W-:-:S03]  /*0700*/  SEL R32, RZ, 0x1, !P3 ;  /* 0x00000001ff207807 */ /* 0x000fc60005800000 */
[----:B------:R-:W-:-:S04]  /*0710*/  IMAD.WIDE.U32.X R48, P2, R21, R44, R48, P2 ;  /* 0x0000002c15307225 */ /* 0x000fc80001040430 */
[----:B------:R-:W-:-:S04]  /*0720*/  IMAD.WIDE.U32 R18, P4, R43, R22, R18 ;  /* 0x000000162b127225 */ /* 0x000fc80007880012 */
[----:B------:R-:W-:-:S04]  /*0730*/  IMAD.WIDE.U32 R16, P6, R22, UR7, R16 ;  /* 0x0000000716107c25 */ /* 0x000fc8000f8c0010 */
[----:B------:R-:W-:-:S04]  /*0740*/  IMAD.WIDE.U32.X R30, P4, R43, R13, R30, P4 ;  /* 0x0000000d2b1e7225 */ /* 0x000fc8000208041e */
[----:B------:R-:W-:Y:S01]  /*0750*/  IMAD.MOV.U32 R29, RZ, RZ, R52 ;  /* 0x000000ffff1d7224 */ /* 0x000fe200078e0034 */
[----:B------:R-:W-:Y:S01]  /*0760*/  MOV R52, R53 ;  /* 0x0000003500347202 */ /* 0x000fe20000000f00 */
[----:B------:R-:W-:Y:S01]  /*0770*/  IMAD.WIDE.U32.X R48, P0, R8, R54, R48, P0 ;  /* 0x0000003608307225 */ /* 0x000fe20000000430 */
[----:B------:R-:W-:-:S03]  /*0780*/  MOV R53, R16 ;  /* 0x0000001000357202 */ /* 0x000fc60000000f00 */
[----:B------:R-:W-:-:S04]  /*0790*/  IMAD.WIDE.U32.X R28, P5, R43, R54, R28, P4 ;  /* 0x000000362b1c7225 */ /* 0x000fc800020a041c */
[----:B------:R-:W-:-:S04]  /*07a0*/  IMAD.WIDE.U32.X R48, P1, R11, R26, R48, P1 ;  /* 0x0000001a0b307225 */ /* 0x000fc80000820430 */
[----:B------:R-:W-:-:S04]  /*07b0*/  IMAD.WIDE.U32.X R52, P5, R43, R12, R52, P5 ;  /* 0x0000000c2b347225 */ /* 0x000fc800028a0434 */
[----:B------:R-:W-:Y:S01]  /*07c0*/  IMAD.WIDE.U32 R30, P4, R40, R27, R30 ;  /* 0x0000001b281e7225 */ /* 0x000fe2000788001e */
[----:B------:R-:W-:-:S03]  /*07d0*/  IADD3.X R16, P5, PT, RZ, R17, RZ, P5, !PT ;  /* 0x00000011ff107210 */ /* 0x000fc60002fbe4ff */
[----:B------:R-:W-:-:S04]  /*07e0*/  IMAD.WIDE.U32.X R48, P6, R13, UR7, R48, P6 ;  /* 0x000000070d307c25 */ /* 0x000fc8000b0c0430 */
[----:B------:R-:W-:Y:S01]  /*07f0*/  IMAD.WIDE.U32.X R28, P4, R40, R26, R28, P4 ;  /* 0x0000001a281c7225 */ /* 0x000fe2000208041c */
[----:B------:R-:W-:-:S03]  /*0800*/  IADD3.X R17, P5, PT, RZ, R48, RZ, P5, !PT ;  /* 0x00000030ff117210 */ /* 0x000fc60002fbe4ff */
[----:B------:R-:W-:Y:S01]  /*0810*/  IMAD.WIDE.U32.X R32, R21, R42, R32, P2 ;  /* 0x0000002a15207225 */ /* 0x000fe200010e0420 */
[----:B------:R-:W-:-:S03]  /*0820*/  SEL R23, RZ, 0x1, !P5 ;  /* 0x00000001ff177807 */ /* 0x000fc60006800000 */
[----:B------:R-:W-:-:S04]  /*0830*/  IMAD.WIDE.U32 R30, P3, R41, R22, R30 ;  /* 0x00000016291e7225 */ /* 0x000fc8000786001e */
[----:B------:R-:W-:-:S04]  /*0840*/  IMAD.WIDE.U32.X R52, P4, R40, R44, R52, P4 ;  /* 0x0000002c28347225 */ /* 0x000fc80002080434 */
[----:B------:R-:W-:-:S04]  /*0850*/  IMAD.WIDE.U32.X R28, P3, R41, R13, R28, P3 ;  /* 0x0000000d291c7225 */ /* 0x000fc8000186041c */
[----:B------:R-:W-:-:S04]  /*0860*/  IMAD.WIDE.U32.X R32, P0, R8, R12, R32, P0 ;  /* 0x0000000c08207225 */ /* 0x000fc80000000420 */
[----:B------:R-:W-:Y:S01]  /*0870*/  IMAD.WIDE.U32.X R16, P4, R40, R42, R16, P4 ;  /* 0x0000002a28107225 */ /* 0x000fe20002080410 */
[----:B------:R-:W-:-:S03]  /*0880*/  SEL R24, RZ, 0x1, !P0 ;  /* 0x00000001ff187807 */ /* 0x000fc60004000000 */
[----:B------:R-:W-:Y:S01]  /*0890*/  IMAD.WIDE.U32.X R52, P3, R41, R54, R52, P3 ;  /* 0x0000003629347225 */ /* 0x000fe20001860434 */
[----:B------:R-:W-:-:S03]  /*08a0*/  IADD3.X R23, PT, PT, RZ, R23, RZ, P4, !PT ;  /* 0x00000017ff177210 */ /* 0x000fc600027fe4ff */
[----:B------:R-:W-:-:S04]  /*08b0*/  IMAD.WIDE.U32.X R32, P1, R11, R44, R32, P1 ;  /* 0x0000002c0b207225 */ /* 0x000fc80000820420 */
[----:B------:R-:W-:Y:S02]  /*08c0*/  IMAD.WIDE.U32.X R40, P3, R41, R12, R16, P3 ;  /* 0x0000000c29287225 */ /* 0x000fe40001860410 */
[----:B------:R-:W1:Y:S02]  /*08d0*/  LDC.64 R16, c[0x3][0x28] ;  /* 0x00c00a00ff107b82 */ /* 0x000e640000000a00 */
[----:B------:R-:W-:Y:S01]  /*08e0*/  IMAD.WIDE.U32 R28, P2, R10, R27, R28 ;  /* 0x0000001b0a1c7225 */ /* 0x000fe2000784001c */
[----:B------:R-:W-:-:S03]  /*08f0*/  IADD3.X R48, P4, PT, R23, R49, RZ, P3, !PT ;  /* 0x0000003117307210 */ /* 0x000fc60001f9e4ff */
[----:B------:R-:W-:-:S04]  /*0900*/  IMAD.WIDE.U32.X R32, P6, R54, UR7, R32, P6 ;  /* 0x0000000736207c25 */ /* 0x000fc8000b0c0420 */
[----:B------:R-:W-:Y:S01]  /*0910*/  IMAD.WIDE.U32.X R52, P2, R10, R26, R52, P2 ;  /* 0x0000001a0a347225 */ /* 0x000fe20001040434 */
[----:B------:R-:W-:-:S03]  /*0920*/  IADD3.X R49, P4, PT, RZ, R32, RZ, P4, !PT ;  /* 0x00000020ff317210 */ /* 0x000fc6000279e4ff */
[----:B------:R-:W-:Y:S01]  /*0930*/  IMAD.WIDE.U32 R28, P5, R21, R22, R28 ;  /* 0x00000016151c7225 */ /* 0x000fe200078a001c */
[----:B------:R-:W-:Y:S02]  /*0940*/  SEL R32, RZ, 0x1, !P4 ;  /* 0x00000001ff207807 */ /* 0x000fe40006000000 */
[----:B------:R-:W-:Y:S01]  /*0950*/  IADD3 RZ, P4, PT, RZ, R18, RZ ;  /* 0x00000012ffff7210 */ /* 0x000fe20007f9e0ff */
[----:B------:R-:W-:-:S04]  /*0960*/  IMAD.WIDE.U32.X R40, P2, R10, R44, R40, P2 ;  /* 0x0000002c0a287225 */ /* 0x000fc80001040428 */
[----:B------:R-:W-:-:S04]  /*0970*/  IMAD.WIDE.U32.X R52, P5, R21, R13, R52, P5 ;  /* 0x0000000d15347225 */ /* 0x000fc800028a0434 */
[----:B------:R-:W-:-:S04]  /*0980*/  IMAD.WIDE.U32.X R48, P2, R10, R42, R48, P2 ;  /* 0x0000002a0a307225 */ /* 0x000fc80001040430 */
[----:B------:R-:W-:Y:S02]  /*0990*/  IMAD R56, R18, -0x10000001, RZ ;  /* 0xefffffff12387824 */ /* 0x000fe400078e02ff */
[----:B------:R-:W-:-:S04]  /*09a0*/  IMAD.WIDE.U32 R52, P3, R8, R27, R52 ;  /* 0x0000001b08347225 */ /* 0x000fc80007860034 */
[----:B------:R-:W-:Y:S02]  /*09b0*/  IMAD.X R32, RZ, RZ, R32, P2 ;  /* 0x000000ffff207224 */ /* 0x000fe400010e0620 */
[----:B0-----:R-:W-:Y:S02]  /*09c0*/  IMAD.HI.U32 R34, P2, R56, R14, R18 ;  /* 0x0000000e38227227 */ /* 0x001fe40007840012 */
[----:B------:R-:W0:Y:S02]  /*09d0*/  LDC.64 R18, c[0x3][0x30] ;  /* 0x00c00c00ff127b82 */ /* 0x000e240000000a00 */
[----:B------:R-:W-:-:S04]  /*09e0*/  IMAD.WIDE.U32.X R40, P5, R21, R54, R40, P5 ;  /* 0x0000003615287225 */ /* 0x000fc800028a0428 */
[C---:B------:R-:W-:Y:S02]  /*09f0*/  IMAD.WIDE.U32 R52, P0, R11.reuse, R22, R52 ;  /* 0x000000160b347225 */ /* 0x040fe40007800034 */
[----:B------:R-:W2:Y:S02]  /*0a00*/  LDC.64 R22, c[0x3][0x38] ;  /* 0x00c00e00ff167b82 */ /* 0x000ea40000000a00 */
[----:B------:R-:W-:-:S04]  /*0a10*/  IMAD.WIDE.U32.X R24, R11, R42, R24, P1 ;  /* 0x0000002a0b187225 */ /* 0x000fc800008e0418 */
[----:B------:R-:W-:Y:S02]  /*0a20*/  IMAD R35, R56, R15, RZ ;  /* 0x0000000f38237224 */ /* 0x000fe400078e02ff */
[----:B------:R-:W-:-:S03]  /*0a30*/  IMAD.WIDE.U32.X R48, P5, R21, R12, R48, P5 ;  /* 0x0000000c15307225 */ /* 0x000fc600028a0430 */
[----:B------:R-:W-:Y:S01]  /*0a40*/  IADD3.X R34, P4, PT, R35, R34, RZ, P4, !PT ;  /* 0x0000002223227210 */ /* 0x000fe2000279e4ff */
[----:B------:R-:W-:Y:S01]  /*0a50*/  IMAD.WIDE.U32.X R24, P6, R12, UR7, R24, P6 ;  /* 0x000000070c187c25 */ /* 0x000fe2000b0c0418 */
[----:B------:R-:W-:-:S03]  /*0a60*/  IADD3.X R32, P5, PT, R32, R33, RZ, P5, !PT ;  /* 0x0000002120207210 */ /* 0x000fc60002fbe4ff */
[----:B------:R-:W-:Y:S01]  /*0a70*/  IMAD.WIDE.U32.X R40, P3, R8, R26, R40, P3 ;  /* 0x0000001a08287225 */ /* 0x000fe20001860428 */
[----:B------:R-:W-:-:S03]  /*0a80*/  IADD3.X R33, P5, PT, RZ, R24, RZ, P5, !PT ;  /* 0x00000018ff217210 */ /* 0x000fc60002fbe4ff */
[----:B------:R-:W-:Y:S01]  /*0a90*/  IMAD.HI.U32 R35, P1, R56, R15, RZ ;  /* 0x0000000f38237227 */ /* 0x000fe200078200ff */
[----:B------:R-:W-:-:S03]  /*0aa0*/  SEL R47, RZ, 0x1, !P5 ;  /* 0x00000001ff2f7807 */ /* 0x000fc60006800000 */
[----:B-1----:R-:W-:-:S04]  /*0ab0*/  IMAD.WIDE.U32.X R30, P2, R56, R16, R30, P2 ;  /* 0x00000010381e7225 */ /* 0x002fc8000104041e */
[----:B------:R-:W-:Y:S02]  /*0ac0*/  IMAD R21, R34, -0x10000001, RZ ;  /* 0xefffffff22157824 */ /* 0x000fe400078e02ff */
[----:B------:R-:W-:Y:S01]  /*0ad0*/  IMAD.WIDE.U32.X R40, P0, R11, R13, R40, P0 ;  /* 0x0000000d0b287225 */ /* 0x000fe20000000428 */
[----:B------:R-:W-:-:S03]  /*0ae0*/  SEL R13, RZ, 0x1, !P6 ;  /* 0x00000001ff0d7807 */ /* 0x000fc60007000000 */
[----:B------:R-:W-:-:S04]  /*0af0*/  IMAD.HI.U32 R37, P6, R21, R14, R34 ;  /* 0x0000000e15257227 */ /* 0x000fc800078c0022 */
[----:B------:R-:W-:-:S04]  /*0b00*/  IMAD.WIDE.U32 R34, P5, R21, R15, R30 ;  /* 0x0000000f15227225 */ /* 0x000fc800078a001e */
[----:B------:R-:W-:Y:S02]  /*0b10*/  HFMA2 R31, -RZ, RZ, 0, 0 ;  /* 0x00000000ff1f7431 */ /* 0x000fe400000001ff */
[----:B------:R-:W-:Y:S01]  /*0b20*/  IMAD.WIDE.U32.X R48, P3, R8, R44, R48, P3 ;  /* 0x0000002c08307225 */ /* 0x000fe20001860430 */
[----:B------:R-:W-:-:S03]  /*0b30*/  IADD3.X R34, P4, PT, R37, R34, RZ, P4, !PT ;  /* 0x0000002225227210 */ /* 0x000fc6000279e4ff */
[----:B0-----:R-:W-:-:S04]  /*0b40*/  IMAD.WIDE.U32.X R28, P2, R56, R18, R28, P2 ;  /* 0x00000012381c7225 */ /* 0x001fc8000104041c */
[----:B------:R-:W-:-:S04]  /*0b50*/  IMAD.WIDE.U32.X R32, P3, R8, R42, R32, P3 ;  /* 0x0000002a08207225 */ /* 0x000fc80001860420 */
[----:B--2---:R-:W-:Y:S01]  /*0b60*/  IMAD.WIDE.U32.X R52, P2, R56, R22, R52, P2 ;  /* 0x0000001638347225 */ /* 0x004fe20001040434 */
[----:B------:R-:W-:-:S03]  /*0b70*/  IADD3.X R47, PT, PT, RZ, R47, RZ, P3, !PT ;  /* 0x0000002fff2f7210 */ /* 0x000fc60001ffe4ff */
[----:B------:R-:W-:Y:S01]  /*0b80*/  IMAD.WIDE.U32.X R36, P1, R56, R17, RZ, P1 ;  /* 0x0000001138247225 */ /* 0x000fe200008204ff */
[----:B------:R-:W-:-:S03]  /*0b90*/  SEL R30, RZ, 0x1, !P2 ;  /* 0x00000001ff1e7807 */ /* 0x000fc60005000000 */
[----:B------:R-:W-:Y:S02]  /*0ba0*/  IMAD R39, R34, -0x10000001, RZ ;  /* 0xefffffff22277824 */ /* 0x000fe400078e02ff */
[----:B------:R-:W-:-:S04]  /*0bb0*/  IMAD.WIDE.U32 R40, P3, R27, UR7, R40 ;  /* 0x000000071b287c25 */ /* 0x000fc8000f860028 */
[----:B------:R-:W-:-:S04]  /*0bc0*/  IMAD.HI.U32 R27, P2, R39, R14, R34 ;  /* 0x0000000e271b7227 */ /* 0x000fc80007840022 */
[----:B------:R-:W-:-:S04]  /*0bd0*/  IMAD.WIDE.U32.X R36, P6, R21, R16, R36, P6 ;  /* 0x0000001015247225 */ /* 0x000fc800030c0424 */
[----:B------:R-:W-:-:S04]  /*0be0*/  IMAD.WIDE.U32.X R34, P1, R56, R19, RZ, P1 ;  /* 0x0000001338227225 */ /* 0x000fc800008204ff */
[----:B------:R-:W-:-:S04]  /*0bf0*/  IMAD.WIDE.U32.X R56, R56, R23, RZ, P1 ;  /* 0x0000001738387225 */ /* 0x000fc800008e04ff */
[----:B------:R-:W-:-:S04]  /*0c00*/  IMAD.WIDE.U32 R36, P1, R39, R15, R36 ;  /* 0x0000000f27247225 */ /* 0x000fc80007820024 */
[----:B------:R-:W-:Y:S01]  /*0c10*/  IMAD.WIDE.U32.X R28, P5, R21, R17, R28, P5 ;  /* 0x00000011151c7225 */ /* 0x000fe200028a041c */
[----:B------:R-:W-:-:S03]  /*0c20*/  IADD3.X R36, P4, PT, R27, R36, RZ, P4, !PT ;  /* 0x000000241b247210 */ /* 0x000fc6000279e4ff */
[----:B------:R-:W-:-:S04]  /*0c30*/  IMAD.WIDE.U32.X R34, P6, R21, R18, R34, P6 ;  /* 0x0000001215227225 */ /* 0x000fc800030c0422 */
[----:B------:R-:W-:-:S04]  /*0c40*/  IMAD.WIDE.U32.X R52, P5, R21, R19, R52, P5 ;  /* 0x0000001315347225 */ /* 0x000fc800028a0434 */
[----:B------:R-:W-:-:S04]  /*0c50*/  IMAD.WIDE.U32.X R56, P6, R21, R22, R56, P6 ;  /* 0x0000001615387225 */ /* 0x000fc800030c0438 */
[----:B------:R-:W-:Y:S02]  /*0c60*/  IMAD R27, R36, -0x10000001, RZ ;  /* 0xefffffff241b7824 */ /* 0x000fe400078e02ff */
[----:B------:R-:W-:-:S04]  /*0c70*/  IMAD.WIDE.U32.X R28, P2, R39, R16, R28, P2 ;  /* 0x00000010271c7225 */ /* 0x000fc8000104041c */
[----:B------:R-:W-:-:S04]  /*0c80*/  IMAD.WIDE.U32.X R30, R21, R23, R30, P5 ;  /* 0x00000017151e7225 */ /* 0x000fc800028e041e */
[----:B------:R-:W-:Y:S01]  /*0c90*/  IMAD.HI.U32 R37, P5, R27, R14, R36 ;  /* 0x0000000e1b257227 */ /* 0x000fe200078a0024 */
[----:B------:R-:W-:-:S03]  /*0ca0*/  SEL R36, RZ, 0x1, !P6 ;  /* 0x00000001ff247807 */ /* 0x000fc60007000000 */
[----:B------:R-:W-:-:S04]  /*0cb0*/  IMAD.WIDE.U32 R28, P6, R27, R15, R28 ;  /* 0x0000000f1b1c7225 */ /* 0x000fc800078c001c */
[----:B------:R-:W-:Y:S01]  /*0cc0*/  IMAD.WIDE.U32.X R34, P1, R39, R17, R34, P1 ;  /* 0x0000001127227225 */ /* 0x000fe20000820422 */
[----:B------:R-:W-:Y:S02]  /*0cd0*/  IADD3.X R28, P4, PT, R37, R28, RZ, P4, !PT ;  /* 0x0000001c251c7210 */ /* 0x000fe4000279e4ff */
[----:B------:R-:W-:Y:S01]  /*0ce0*/  MOV R37, RZ ;  /* 0x000000ff00257202 */ /* 0x000fe20000000f00 */
[----:B------:R-:W-:-:S04]  /*0cf0*/  IMAD.WIDE.U32.X R52, P2, R39, R18, R52, P2 ;  /* 0x0000001227347225 */ /* 0x000fc80001040434 */
[----:B------:R-:W-:-:S04]  /*0d00*/  IMAD.WIDE.U32.X R30, P2, R39, R22, R30, P2 ;  /* 0x00000016271e7225 */ /* 0x000fc8000104041e */
[----:B------:R-:W-:Y:S01]  /*0d10*/  IMAD.WIDE.U32.X R56, P1, R39, R19, R56, P1 ;  /* 0x0000001327387225 */ /* 0x000fe20000820438 */
[----:B------:R-:W-:-:S03]  /*0d20*/  SEL R38, RZ, 0x1, !P2 ;  /* 0x00000001ff267807 */ /* 0x000fc60005000000 */
[----:B------:R-:W-:-:S04]  /*0d30*/  IMAD.WIDE.U32.X R34, P5, R27, R16, R34, P5 ;  /* 0x000000101b227225 */ /* 0x000fc800028a0422 */
[----:B------:R-:W-:Y:S02]  /*0d40*/  IMAD R21, R28, -0x10000001, RZ ;  /* 0xefffffff1c157824 */ /* 0x000fe400078e02ff */
[----:B------:R-:W-:-:S04]  /*0d50*/  IMAD.WIDE.U32.X R36, R39, R23, R36, P1 ;  /* 0x0000001727247225 */ /* 0x000fc800008e0424 */
[----:B------:R-:W-:-:S04]  /*0d60*/  IMAD.HI.U32 R39, P2, R21, R14, R28 ;  /* 0x0000000e15277227 */ /* 0x000fc8000784001c */
[----:B------:R-:W-:-:S04]  /*0d70*/  IMAD.WIDE.U32 R28, P1, R21, R15, R34 ;  /* 0x0000000f151c7225 */ /* 0x000fc80007820022 */
[----:B------:R-:W-:Y:S02]  /*0d80*/  HFMA2 R35, -RZ, RZ, 0, 0 ;  /* 0x00000000ff237431 */ /* 0x000fe400000001ff */
[----:B------:R-:W-:Y:S01]  /*0d90*/  IMAD.WIDE.U32.X R52, P6, R27, R17, R52, P6 ;  /* 0x000000111b347225 */ /* 0x000fe200030c0434 */
[----:B------:R-:W-:-:S03]  /*0da0*/  IADD3.X R28, P4, PT, R39, R28, RZ, P4, !PT ;  /* 0x0000001c271c7210 */ /* 0x000fc6000279e4ff */
[----:B------:R-:W-:-:S04]  /*0db0*/  IMAD.WIDE.U32.X R56, P5, R27, R18, R56, P5 ;  /* 0x000000121b387225 */ /* 0x000fc800028a0438 */
[----:B------:R-:W-:-:S04]  /*0dc0*/  IMAD.WIDE.U32.X R36, P5, R27, R22, R36, P5 ;  /* 0x000000161b247225 */ /* 0x000fc800028a0424 */
[----:B------:R-:W-:Y:S01]  /*0dd0*/  IMAD.WIDE.U32.X R52, P2, R21, R16, R52, P2 ;  /* 0x0000001015347225 */ /* 0x000fe20001040434 */
[----:B------:R-:W-:-:S03]  /*0de0*/  SEL R34, RZ, 0x1, !P5 ;  /* 0x00000001ff227807 */ /* 0x000fc60006800000 */
[----:B------:R-:W-:-:S04]  /*0df0*/  IMAD.WIDE.U32.X R30, P6, R27, R19, R30, P6 ;  /* 0x000000131b1e7225 */ /* 0x000fc800030c041e */
[----:B------:R-:W-:Y:S02]  /*0e00*/  IMAD.MOV.U32 R39, RZ, RZ, RZ ;  /* 0x000000ffff277224 */ /* 0x000fe400078e00ff */
[----:B------:R-:W-:Y:S02]  /*0e10*/  IMAD R51, R28, -0x10000001, RZ ;  /* 0xefffffff1c337824 */ /* 0x000fe400078e02ff */
[----:B------:R-:W-:-:S04]  /*0e20*/  IMAD.WIDE.U32.X R38, R27, R23, R38, P6 ;  /* 0x000000171b267225 */ /* 0x000fc800030e0426 */
[----:B------:R-:W-:Y:S01]  /*0e30*/  IMAD.HI.U32 R27, P6, R51, R14, R28 ;  /* 0x0000000e331b7227 */ /* 0x000fe200078c001c */
[----:B------:R-:W-:-:S03]  /*0e40*/  MOV R29, RZ ;  /* 0x000000ff001d7202 */ /* 0x000fc60000000f00 */
[----:B------:R-:W-:-:S04]  /*0e50*/  IMAD.WIDE.U32 R52, P5, R51, R15, R52 ;  /* 0x0000000f33347225 */ /* 0x000fc800078a0034 */
[----:B------:R-:W-:Y:S01]  /*0e60*/  IMAD.WIDE.U32.X R56, P1, R21, R17, R56, P1 ;  /* 0x0000001115387225 */ /* 0x000fe20000820438 */
[----:B------:R-:W-:-:S03]  /*0e70*/  IADD3.X R52, P4, PT, R27, R52, RZ, P4, !PT ;  /* 0x000000341b347210 */ /* 0x000fc6000279e4ff */
[----:B------:R-:W-:-:S04]  /*0e80*/  IMAD.WIDE.U32.X R30, P2, R21, R18, R30, P2 ;  /* 0x00000012151e7225 */ /* 0x000fc8000104041e */
[----:B------:R-:W-:-:S04]  /*0e90*/  IMAD.WIDE.U32.X R54, P0, R11, R54, R48, P0 ;  /* 0x000000360b367225 */ /* 0x000fc80000000430 */
[----:B------:R-:W-:-:S04]  /*0ea0*/  IMAD.WIDE.U32.X R36, P1, R21, R19, R36, P1 ;  /* 0x0000001315247225 */ /* 0x000fc80000820424 */
[----:B------:R-:W-:-:S04]  /*0eb0*/  IMAD.WIDE.U32.X R56, P6, R51, R16, R56, P6 ;  /* 0x0000001033387225 */ /* 0x000fc800030c0438 */
[----:B------:R-:W-:-:S04]  /*0ec0*/  IMAD.WIDE.U32.X R38, P2, R21, R22, R38, P2 ;  /* 0x0000001615267225 */ /* 0x000fc80001040426 */
[----:B------:R-:W-:Y:S01]  /*0ed0*/  IMAD R49, R52, -0x10000001, RZ ;  /* 0xefffffff34317824 */ /* 0x000fe200078e02ff */
[----:B------:R-:W-:Y:S01]  /*0ee0*/  SEL R28, RZ, 0x1, !P2 ;  /* 0x00000001ff1c7807 */ /* 0x000fe20005000000 */
[----:B------:R-:W-:-:S04]  /*0ef0*/  IMAD.WIDE.U32.X R34, R21, R23, R34, P1 ;  /* 0x0000001715227225 */ /* 0x000fc800008e0422 */
[----:B------:R-:W-:-:S04]  /*0f00*/  IMAD.HI.U32 R21, P1, R49, R14, R52 ;  /* 0x0000000e31157227 */ /* 0x000fc80007820034 */
[----:B------:R-:W-:-:S04]  /*0f10*/  IMAD.WIDE.U32 R52, P2, R49, R15, R56 ;  /* 0x0000000f31347225 */ /* 0x000fc80007840038 */
[----:B------:R-:W-:Y:S01]  /*0f20*/  IMAD.WIDE.U32.X R30, P5, R51, R17, R30, P5 ;  /* 0x00000011331e7225 */ /* 0x000fe200028a041e */
[----:B------:R-:W-:-:S03]  /*0f30*/  IADD3.X R52, P4, PT, R21, R52, RZ, P4, !PT ;  /* 0x0000003415347210 */ /* 0x000fc6000279e4ff */
[----:B------:R-:W-:-:S04]  /*0f40*/  IMAD.WIDE.U32.X R36, P6, R51, R18, R36, P6 ;  /* 0x0000001233247225 */ /* 0x000fc800030c0424 */
[----:B------:R-:W-:-:S04]  /*0f50*/  IMAD.WIDE.U32.X R34, P6, R51, R22, R34, P6 ;  /* 0x0000001633227225 */ /* 0x000fc800030c0422 */
[----:B------:R-:W-:Y:S01]  /*0f60*/  IMAD.WIDE.U32.X R30, P1, R49, R16, R30, P1 ;  /* 0x00000010311e7225 */ /* 0x000fe2000082041e */
[----:B------:R-:W-:-:S03]  /*0f70*/  SEL R10, RZ, 0x1, !P6 ;  /* 0x00000001ff0a7807 */ /* 0x000fc60007000000 */
[----:B------:R-:W-:-:S04]  /*0f80*/  IMAD.WIDE.U32.X R38, P5, R51, R19, R38, P5 ;  /* 0x0000001333267225 */ /* 0x000fc800028a0426 */
[----:B------:R-:W-:Y:S02]  /*0f90*/  IMAD R21, R52, -0x10000001, RZ ;  /* 0xefffffff34157824 */ /* 0x000fe400078e02ff */
[----:B------:R-:W-:-:S04]  /*0fa0*/  IMAD.WIDE.U32.X R36, P2, R49, R17, R36, P2 ;  /* 0x0000001131247225 */ /* 0x000fc80001040424 */
[----:B------:R-:W-:-:S04]  /*0fb0*/  IMAD.WIDE.U32.X R28, R51, R23, R28, P5 ;  /* 0x00000017331c7225 */ /* 0x000fc800028e041c */
[----:B------:R-:W-:-:S04]  /*0fc0*/  IMAD.HI.U32 R43, P6, R21, R14, R52 ;  /* 0x0000000e152b7227 */ /* 0x000fc800078c0034 */
[----:B------:R-:W-:-:S04]  /*0fd0*/  IMAD.WIDE.U32 R30, P5, R21, R15, R30 ;  /* 0x0000000f151e7225 */ /* 0x000fc800078a001e */
[----:B------:R-:W-:Y:S01]  /*0fe0*/  IMAD.WIDE.U32.X R38, P1, R49, R18, R38, P1 ;  /* 0x0000001231267225 */ /* 0x000fe20000820426 */
[----:B------:R-:W-:-:S03]  /*0ff0*/  IADD3.X R43, P4, PT, R43, R30, RZ, P4, !PT ;  /* 0x0000001e2b2b7210 */ /* 0x000fc6000279e4ff */
[----:B------:R-:W-:-:S04]  /*1000*/  IMAD.WIDE.U32.X R36, P6, R21, R16, R36, P6 ;  /* 0x0000001015247225 */ /* 0x000fc800030c0424 */
[----:B------:R-:W-:Y:S01]  /*1010*/  IMAD.WIDE.U32.X R28, P1, R49, R22, R28, P1 ;  /* 0x00000016311c7225 */ /* 0x000fe2000082041c */
[----:B------:R-:W-:-:S03]  /*1020*/  IADD3.X R51, P4, PT, R36, R31, RZ, P4, !PT ;  /* 0x0000001f24337210 */ /* 0x000fc6000279e4ff */
[----:B------:R-:W-:-:S04]  /*1030*/  IMAD.WIDE.U32.X R32, P0, R11, R12, R32, P0 ;  /* 0x0000000c0b207225 */ /* 0x000fc80000000420 */
[----:B------:R-:W-:Y:S01]  /*1040*/  HFMA2 R11, -RZ, RZ, 0, 0 ;  /* 0x00000000ff0b7431 */ /* 0x000fe200000001ff */
[----:B------:R-:W-:Y:S01]  /*1050*/  SEL R24, RZ, 0x1, !P1 ;  /* 0x00000001ff187807 */ /* 0x000fe20004800000 */
[----:B------:R-:W-:Y:S01]  /*1060*/  IMAD.WIDE.U32.X R34, P2, R49, R19, R34, P2 ;  /* 0x0000001331227225 */ /* 0x000fe20001040422 */
[----:B------:R-:W-:Y:S02]  /*1070*/  IADD3 R43, P1, PT, R43, R40, RZ ;  /* 0x000000282b2b7210 */ /* 0x000fe40007f3e0ff */
[----:B------:R-:W-:Y:S01]  /*1080*/  IADD3.X R12, P0, PT, R47, R25, RZ, P0, !PT ;  /* 0x000000192f0c7210 */ /* 0x000fe2000071e4ff */
[----:B------:R-:W-:Y:S01]  /*1090*/  IMAD.WIDE.U32.X R30, P5, R21, R17, R38, P5 ;  /* 0x00000011151e7225 */ /* 0x000fe200028a0426 */
[----:B------:R-:W-:Y:S02]  /*10a0*/  IADD3.X R40, P1, PT, R51, R41, RZ, P1, !PT ;  /* 0x0000002933287210 */ /* 0x000fe40000f3e4ff */
[----:B------:R-:W-:Y:S01]  /*10b0*/  IADD3.X R13, PT, PT, RZ, R13, RZ, P0, !PT ;  /* 0x0000000dff0d7210 */ /* 0x000fe200007fe4ff */
[----:B------:R-:W-:Y:S01]  /*10c0*/  IMAD.WIDE.U32.X R26, P3, R26, UR7, R54, P3 ;  /* 0x000000071a1a7c25 */ /* 0x000fe20009860436 */
[----:B------:R-:W-:-:S03]  /*10d0*/  IADD3.X R39, P4, PT, R37, R30, RZ, P4, !PT ;  /* 0x0000001e25277210 */ /* 0x000fc6000279e4ff */
[----:B------:R-:W-:Y:S01]  /*10e0*/  IMAD.WIDE.U32.X R34, P6, R21, R18, R34, P6 ;  /* 0x0000001215227225 */ /* 0x000fe200030c0422 */
[----:B------:R-:W-:-:S03]  /*10f0*/  IADD3.X R41, P1, PT, R39, R26, RZ, P1, !PT ;  /* 0x0000001a27297210 */ /* 0x000fc60000f3e4ff */
[----:B------:R-:W-:Y:S01]  /*1100*/  IMAD.WIDE.U32.X R36, R49, R23, R10, P2 ;  /* 0x0000001731247225 */ /* 0x000fe200010e040a */
[----:B------:R-:W-:-:S03]  /*1110*/  IADD3.X R31, P4, PT, R34, R31, RZ, P4, !PT ;  /* 0x0000001f221f7210 */ /* 0x000fc6000279e4ff */
[----:B------:R-:W-:Y:S01]  /*1120*/  IMAD.WIDE.U32.X R28, P5, R21, R19, R28, P5 ;  /* 0x00000013151c7225 */ /* 0x000fe200028a041c */
[----:B------:R-:W-:-:S03]  /*1130*/  IADD3.X R10, P1, PT, R31, R27, RZ, P1, !PT ;  /* 0x0000001b1f0a7210 */ /* 0x000fc60000f3e4ff */
[----:B------:R-:W-:Y:S01]  /*1140*/  IMAD.WIDE.U32.X R32, P3, R44, UR7, R32, P3 ;  /* 0x000000072c207c25 */ /* 0x000fe20009860420 */
[----:B------:R-:W-:-:S03]  /*1150*/  IADD3.X R35, P4, PT, R35, R28, RZ, P4, !PT ;  /* 0x0000001c23237210 */ /* 0x000fc6000279e4ff */
[----:B------:R-:W-:-:S04]  /*1160*/  IMAD.WIDE.U32.X R36, P6, R21, R22, R36, P6 ;  /* 0x0000001615247225 */ /* 0x000fc800030c0424 */
[----:B------:R-:W-:Y:S01]  /*1170*/  IMAD.MOV.U32 R25, RZ, RZ, RZ ;  /* 0x000000ffff197224 */ /* 0x000fe200078e00ff */
[----:B------:R-:W-:Y:S01]  /*1180*/  IADD3.X R29, P4, PT, R36, R29, RZ, P4, !PT ;  /* 0x0000001d241d7210 */ /* 0x000fe2000279e4ff */
[----:B------:R-:W-:Y:S01]  /*1190*/  IMAD.WIDE.U32.X R12, R42, UR7, R12, P3 ;  /* 0x000000072a0c7c25 */ /* 0x000fe200098e040c */
[----:B------:R-:W-:-:S03]  /*11a0*/  SEL R27, RZ, 0x1, !P6 ;  /* 0x00000001ff1b7807 */ /* 0x000fc60007000000 */
[----:B------:R-:W-:Y:S01]  /*11b0*/  IMAD.WIDE.U32.X R24, R21, R23, R24, P5 ;  /* 0x0000001715187225 */ /* 0x000fe200028e0418 */
[----:B------:R-:W-:-:S04]  /*11c0*/  IADD3.X R21, P1, PT, R35, R32, RZ, P1, !PT ;  /* 0x0000002023157210 */ /* 0x000fc80000f3e4ff */
[----:B------:R-:W-:Y:S02]  /*11d0*/  IADD3.X R8, P1, PT, R29, R33, RZ, P1, !PT ;  /* 0x000000211d087210 */ /* 0x000fe40000f3e4ff */
[----:B------:R-:W-:-:S04]  /*11e0*/  IADD3.X R11, P4, PT, R37, R24, RZ, P4, !PT ;  /* 0x00000018250b7210 */ /* 0x000fc8000279e4ff */
[----:B------:R-:W-:-:S04]  /*11f0*/  IADD3.X R11, P1, PT, R11, R12, RZ, P1, !PT ;  /* 0x0000000c0b0b7210 */ /* 0x000fc80000f3e4ff */
[----:B------:R-:W-:-:S04]  /*1200*/  IADD3.X R27, PT, PT, R13, R25, R27, P1, P4 ;  /* 0x000000190d1b7210 */ /* 0x000fc80000fe841b */
[----:B------:R-:W-:-:S13]  /*1210*/  R2UR UR7, R27 ;  /* 0x000000001b0772ca */ /* 0x000fda00000e0000 */
[----:B------:R-:W-:-:S13]  /*1220*/  ISETP.LT.U32.AND P0, PT, R23, UR7, PT ;  /* 0x0000000717007c0c */ /* 0x000fda000bf01070 */
[----:B------:R-:W-:Y:S05]  /*1230*/  @P0 BRA `(.L_x_6) ;  /* 0x0000000000640947 */ /* 0x000fea0003800000 */
[----:B------:R-:W-:-:S13]  /*1240*/  ISETP.LE.U32.AND P0, PT, R23, UR7, PT ;  /* 0x0000000717007c0c */ /* 0x000fda000bf03070 */
[----:B------:R-:W-:Y:S05]  /*1250*/  @!P0 BRA `(.L_x_5) ;  /* 0x0000000000808947 */ /* 0x000fea0003800000 */
[----:B------:R-:W-:-:S13]  /*1260*/  ISETP.GT.U32.AND P0, PT, R11, R22, PT ;  /* 0x000000160b00720c */ /* 0x000fda0003f04070 */
[----:B------:R-:W-:Y:S05]  /*1270*/  @P0 BRA `(.L_x_6) ;  /* 0x0000000000540947 */ /* 0x000fea0003800000 */
[----:B------:R-:W-:-:S13]  /*1280*/  ISETP.GE.U32.AND P0, PT, R11, R22, PT ;  /* 0x000000160b00720c */ /* 0x000fda0003f06070 */
        /* <DEDUP_REMOVED lines=15> */
[----:B------:R-:W-:-:S04]  /*1380*/  ISETP.GE.U32.AND P0, PT, R43, R14, PT ;  /* 0x0000000e2b00720c */ /* 0x000fc80003f06070 */
[----:B------:R-:W-:-:S04]  /*1390*/  ISETP.LT.U32.OR P0, PT, R40, R15, !P0 ;  /* 0x0000000f2800720c */ /* 0x000fc80004701470 */
[----:B------:R-:W-:-:S04]  /*13a0*/  ISETP.LE.U32.AND P0, PT, R40, R15, P0 ;  /* 0x0000000f2800720c */ /* 0x000fc80000703070 */
[----:B------:R-:W-:-:S13]  /*13b0*/  ISETP.LT.U32.OR P0, PT, R41, R16, P0 ;  /* 0x000000102900720c */ /* 0x000fda0000701470 */
[----:B------:R-:W-:Y:S05]  /*13c0*/  @P0 BRA `(.L_x_5) ;  /* 0x0000000000240947 */ /* 0x000fea0003800000 */
.L_x_6:
[----:B------:R-:W-:-:S04]  /*13d0*/  IADD3 R43, P0, PT, R43, -R14, RZ ;  /* 0x8000000e2b2b7210 */ /* 0x000fc80007f1e0ff */
[----:B------:R-:W-:-:S04]  /*13e0*/  IADD3.X R40, P0, PT, R40, ~R15, RZ, P0, !PT ;  /* 0x8000000f28287210 */ /* 0x000fc8000071e4ff */
[----:B------:R-:W-:-:S04]  /*13f0*/  IADD3.X R41, P0, PT, R41, ~R16, RZ, P0, !PT ;  /* 0x8000001029297210 */ /* 0x000fc8000071e4ff */
[----:B------:R-:W-:-:S04]  /*1400*/  IADD3.X R10, P0, PT, R10, ~R17, RZ, P0, !PT ;  /* 0x800000110a0a7210 */ /* 0x000fc8000071e4ff */
[----:B------:R-:W-:-:S04]  /*1410*/  IADD3.X R21, P0, PT, R21, ~R18, RZ, P0, !PT ;  /* 0x8000001215157210 */ /* 0x000fc8000071e4ff */
[----:B------:R-:W-:-:S04]  /*1420*/  IADD3.X R8, P0, PT, R8, ~R19, RZ, P0, !PT ;  /* 0x8000001308087210 */ /* 0x000fc8000071e4ff */
[----:B------:R-:W-:-:S04]  /*1430*/  IADD3.X R11, P0, PT, R11, ~R22, RZ, P0, !PT ;  /* 0x800000160b0b7210 */ /* 0x000fc8000071e4ff */
[----:B------:R-:W-:-:S04]  /*1440*/  IADD3.X R23, PT, PT, ~R23, UR7, RZ, P0, !PT ;  /* 0x0000000717177c10 */ /* 0x000fc800087fe5ff */
[----:B------:R-:W-:-:S15]  /*1450*/  R2UR UR7, R23 ;  /* 0x00000000170772ca */ /* 0x000fde00000e0000 */
.L_x_5:
[----:B------:R-:W-:Y:S02]  /*1460*/  UISETP.GT.U32.AND UP0, UPT, UR5, 0x1, UPT ;  /* 0x000000010500788c */ /* 0x000fe4000bf04070 */
[----:B------:R-:W-:Y:S02]  /*1470*/  USHF.R.U32.HI UR8, URZ, 0x1, UR5 ;  /* 0x00000001ff087899 */ /* 0x000fe40008011605 */
[----:B------:R-:W-:-:S05]  /*1480*/  UIADD3 UR4, UPT, UPT, UR4, 0x1, URZ ;  /* 0x0000000104047890 */ /* 0x000fca000fffe0ff */
[----:B------:R-:W-:Y:S01]  /*1490*/  UMOV UR5, UR8 ;  /* 0x0000000800057c82 */ /* 0x000fe20008000000 */
[----:B------:R-:W-:Y:S06]  /*14a0*/  BRA.U UP0, `(.L_x_7) ;  /* 0xffffffed00e07547 */ /* 0x000fec000b83ffff */
.L_x_4:
[----:B------:R-:W-:Y:S01]  /*14b0*/  ISETP.NE.AND P0, PT, R20, RZ, PT ;  /* 0x000000ff1400720c */ /* 0x000fe20003f05270 */
[----:B------:R-:W-:-:S12]  /*14c0*/  BSSY.RECONVERGENT B0, `(.L_x_8) ;  /* 0x00001fa000007945 */ /* 0x000fd80003800200 */
[----:B------:R-:W-:Y:S05]  /*14d0*/  @!P0 BRA `(.L_x_9) ;  /* 0x0000001c00e08947 */ /* 0x000fea0003800000 */
[----:B------:R-:W-:Y:S01]  /*14e0*/  MOV R42, R20 ;  /* 0x00000014002a7202 */ /* 0x000fe20000000f00 */
[----:B------:R-:W-:Y:S01]  /*14f0*/  IMAD.MOV.U32 R36, RZ, RZ, R10 ;  /* 0x000000ffff247224 */ /* 0x000fe200078e000a */
[----:B------:R-:W-:Y:S02]  /*1500*/  MOV R53, R43 ;  /* 0x0000002b00357202 */ /* 0x000fe40000000f00 */
[----:B------:R-:W-:Y:S02]  /*1510*/  MOV R38, R40 ;  /* 0x0000002800267202 */ /* 0x000fe40000000f00 */
[----:B------:R-:W-:Y:S02]  /*1520*/  MOV R51, R41 ;  /* 0x0000002900337202 */ /* 0x000fe40000000f00 */
[----:B------:R-:W-:Y:S02]  /*1530*/  MOV R27, R21 ;  /* 0x00000015001b7202 */ /* 0x000fe40000000f00 */
[----:B------:R-:W-:-:S02]  /*1540*/  MOV R34, R8 ;  /* 0x0000000800227202 */ /* 0x000fc40000000f00 */
[----:B------:R-:W-:Y:S02]  /*1550*/  MOV R29, R11 ;  /* 0x0000000b001d7202 */ /* 0x000fe40000000f00 */
[----:B------:R-:W-:-:S07]  /*1560*/  MOV R32, UR7 ;  /* 0x0000000700207c02 */ /* 0x000fce0008000f00 */
.L_x_16:
[----:B------:R-:W-:Y:S01]  /*1570*/  LOP3.LUT R12, R42, 0x1, RZ, 0xc0, !PT ;  /* 0x000000012a0c7812 */ /* 0x000fe200078ec0ff */
[----:B------:R-:W-:Y:S03]  /*1580*/  BSSY.RECONVERGENT B1, `(.L_x_10) ;  /* 0x00000f6000017945 */ /* 0x000fe60003800200 */
[----:B------:R-:W-:-:S13]  /*1590*/  ISETP.NE.U32.AND P0, PT, R12, 0x1, PT ;  /* 0x000000010c00780c */ /* 0x000fda0003f05070 */
[----:B------:R-:W-:Y:S05]  /*15a0*/  @P0 BRA `(.L_x_11) ;  /* 0x0000000c00cc0947 */ /* 0x000fea0003800000 */
[----:B------:R-:W-:-:S04]  /*15b0*/  IMAD.WIDE.U32 R22, P0, R3, R38, RZ ;  /* 0x0000002603167225 */ /* 0x000fc800078000ff */
[----:B------:R-:W-:Y:S01]  /*15c0*/  HFMA2 R18, -RZ, RZ, 0, 0 ;  /* 0x00000000ff127431 */ /* 0x000fe200000001ff */
[----:B------:R-:W1:Y:S01]  /*15d0*/  LDC.64 R12, c[0x3][0x20] ;  /* 0x00c00800ff0c7b82 */ /* 0x000e620000000a00 */
[----:B------:R-:W-:Y:S02]  /*15e0*/  HFMA2 R25, -RZ, RZ, 0, 0 ;  /* 0x00000000ff197431 */ /* 0x000fe400000001ff */
[----:B------:R-:W-:Y:S01]  /*15f0*/  IMAD.WIDE.U32.X R46, P0, R3, R36, RZ, P0 ;  /* 0x00000024032e7225 */ /* 0x000fe200000004ff */
[----:B------:R-:W-:-:S03]  /*1600*/  MOV R49, RZ ;  /* 0x000000ff00317202 */ /* 0x000fc60000000f00 */
[C---:B------:R-:W-:Y:S01]  /*1610*/  IMAD.WIDE.U32 R22, P1, R0.reuse, R53, R22 ;  /* 0x0000003500167225 */ /* 0x040fe20007820016 */
[----:B------:R-:W2:Y:S03]  /*1620*/  LDC.64 R14, c[0x3][0x28] ;  /* 0x00c00a00ff0e7b82 */ /* 0x000ea60000000a00 */
[C---:B------:R-:W-:Y:S01]  /*1630*/  IMAD.WIDE.U32.X R56, P0, R3.reuse, R34, RZ, P0 ;  /* 0x0000002203387225 */ /* 0x040fe200000004ff */
[----:B------:R-:W-:Y:S02]  /*1640*/  MOV R19, R22 ;  /* 0x0000001600137202 */ /* 0x000fe40000000f00 */
[----:B------:R-:W-:Y:S01]  /*1650*/  MOV R22, R23 ;  /* 0x0000001700167202 */ /* 0x000fe20000000f00 */
[----:B------:R-:W-:Y:S01]  /*1660*/  IMAD.WIDE.U32.X R46, P1, R0, R51, R46, P1 ;  /* 0x00000033002e7225 */ /* 0x000fe2000082042e */
[----:B------:R-:W3:Y:S03]  /*1670*/  LDC.64 R16, c[0x3][0x30] ;  /* 0x00c00c00ff107b82 */ /* 0x000ee60000000a00 */
        /* <DEDUP_REMOVED lines=8> */
[----:B------:R-:W-:-:S03]  /*1700*/  MOV R23, R46 ;  /* 0x0000002e00177202 */ /* 0x000fc60000000f00 */
[----:B------:R-:W-:-:S04]  /*1710*/  IMAD.WIDE.U32.X R56, P2, R2, R51, R56, P2 ;  /* 0x0000003302387225 */ /* 0x000fc80001040438 */
[----:B------:R-:W-:-:S04]  /*1720*/  IMAD.WIDE.U32.X R54, P2, R2, R27, R54, P2 ;  /* 0x0000001b02367225 */ /* 0x000fc80001040436 */
[----:B------:R-:W-:-:S04]  /*1730*/  IMAD.WIDE.U32 R56, P5, R7, R38, R56 ;  /* 0x0000002607387225 */ /* 0x000fc800078a0038 */
[----:B------:R-:W-:Y:S02]  /*1740*/  IMAD.MOV.U32 R31, RZ, RZ, RZ ;  /* 0x000000ffff1f7224 */ /* 0x000fe400078e00ff */
[----:B------:R-:W-:-:S04]  /*1750*/  IMAD.WIDE.U32.X R54, P5, R7, R36, R54, P5 ;  /* 0x0000002407367225 */ /* 0x000fc800028a0436 */
[----:B------:R-:W-:-:S04]  /*1760*/  IMAD.WIDE.U32.X R30, R5, R32, R30, P0 ;  /* 0x00000020051e7225 */ /* 0x000fc800000e041e */
[----:B------:R-:W-:-:S04]  /*1770*/  IMAD.WIDE.U32 R56, P0, R4, R53, R56 ;  /* 0x0000003504387225 */ /* 0x000fc80007800038 */
[----:B------:R-:W-:-:S04]  /*1780*/  IMAD.WIDE.U32.X R54, P0, R4, R51, R54, P0 ;  /* 0x0000003304367225 */ /* 0x000fc80000000436 */
[----:B------:R-:W-:-:S04]  /*1790*/  IMAD.WIDE.U32.X R30, P2, R2, R29, R30, P2 ;  /* 0x0000001d021e7225 */ /* 0x000fc8000104041e */
[----:B------:R-:W-:Y:S01]  /*17a0*/  IMAD.WIDE.U32 R54, P1, R9, R38, R54 ;  /* 0x0000002609367225 */ /* 0x000fe20007820036 */
[----:B------:R-:W-:-:S03]  /*17b0*/  SEL R24, RZ, 0x1, !P2 ;  /* 0x00000001ff187807 */ /* 0x000fc60005000000 */
[----:B------:R-:W-:-:S04]  /*17c0*/  IMAD.WIDE.U32 R18, P3, R3, R53, R18 ;  /* 0x0000003503127225 */ /* 0x000fc80007860012 */
[----:B------:R-:W-:-:S04]  /*17d0*/  IMAD.WIDE.U32.X R30, P5, R7, R34, R30, P5 ;  /* 0x00000022071e7225 */ /* 0x000fc800028a041e */
[----:B------:R-:W-:-:S04]  /*17e0*/  IMAD.WIDE.U32.X R22, P4, R3, R51, R22, P3 ;  /* 0x0000003303167225 */ /* 0x000fc80001880416 */
[----:B------:R-:W-:-:S04]  /*17f0*/  IMAD.WIDE.U32 R54, P3, R6, R53, R54 ;  /* 0x0000003506367225 */ /* 0x000fc80007860036 */
[----:B------:R-:W-:Y:S01]  /*1800*/  IMAD.MOV.U32 R46, RZ, RZ, R47 ;  /* 0x000000ffff2e7224 */ /* 0x000fe200078e002f */
[----:B------:R-:W-:Y:S01]  /*1810*/  MOV R47, R56 ;  /* 0x00000038002f7202 */ /* 0x000fe20000000f00 */
[----:B------:R-:W-:Y:S01]  /*1820*/  IMAD.WIDE.U32.X R30, P0, R4, R27, R30, P0 ;  /* 0x0000001b041e7225 */ /* 0x000fe2000000041e */
[----:B------:R-:W-:Y:S02]  /*1830*/  MOV R56, R57 ;  /* 0x0000003900387202 */ /* 0x000fe40000000f00 */
[----:B------:R-:W-:Y:S01]  /*1840*/  MOV R57, R54 ;  /* 0x0000003600397202 */ /* 0x000fe20000000f00 */
[----:B------:R-:W-:-:S04]  /*1850*/  IMAD.WIDE.U32.X R46, P4, R3, R27, R46, P4 ;  /* 0x0000001b032e7225 */ /* 0x000fc8000208042e */
[----:B------:R-:W-:-:S04]  /*1860*/  IMAD.WIDE.U32.X R30, P1, R9, R36, R30, P1 ;  /* 0x00000024091e7225 */ /* 0x000fc8000082041e */
[----:B------:R-:W-:-:S04]  /*1870*/  IMAD.WIDE.U32.X R56, P6, R3, R29, R56, P4 ;  /* 0x0000001d03387225 */ /* 0x000fc800020c0438 */
[----:B------:R-:W-:Y:S01]  /*1880*/  IMAD.WIDE.U32 R22, P4, R0, R38, R22 ;  /* 0x0000002600167225 */ /* 0x000fe20007880016 */
[----:B------:R-:W-:-:S03]  /*1890*/  IADD3.X R54, P2, PT, RZ, R55, RZ, P6, !PT ;  /* 0x00000037ff367210 */ /* 0x000fc6000375e4ff */
[----:B------:R-:W-:-:S04]  /*18a0*/  IMAD.WIDE.U32.X R30, P3, R6, R51, R30, P3 ;  /* 0x00000033061e7225 */ /* 0x000fc8000186041e */
[----:B------:R-:W-:Y:S01]  /*18b0*/  IMAD.WIDE.U32.X R46, P4, R0, R36, R46, P4 ;  /* 0x00000024002e7225 */ /* 0x000fe2000208042e */
[----:B------:R-:W-:-:S03]  /*18c0*/  IADD3.X R55, P2, PT, RZ, R30, RZ, P2, !PT ;  /* 0x0000001eff377210 */ /* 0x000fc6000175e4ff */
[----:B------:R-:W-:-:S04]  /*18d0*/  IMAD.WIDE.U32.X R24, R7, R32, R24, P5 ;  /* 0x0000002007187225 */ /* 0x000fc800028e0418 */
[----:B------:R-:W-:-:S04]  /*18e0*/  IMAD.WIDE.U32 R22, P5, R5, R53, R22 ;  /* 0x0000003505167225 */ /* 0x000fc800078a0016 */
[----:B------:R-:W-:-:S04]  /*18f0*/  IMAD.WIDE.U32.X R56, P4, R0, R34, R56, P4 ;  /* 0x0000002200387225 */ /* 0x000fc80002080438 */
[----:B------:R-:W-:-:S04]  /*1900*/  IMAD.WIDE.U32.X R46, P5, R5, R51, R46, P5 ;  /* 0x00000033052e7225 */ /* 0x000fc800028a042e */
[----:B------:R-:W-:-:S04]  /*1910*/  IMAD.WIDE.U32.X R24, P0, R4, R29, R24, P0 ;  /* 0x0000001d04187225 */ /* 0x000fc80000000418 */
[----:B------:R-:W-:Y:S01]  /*1920*/  IMAD.WIDE.U32.X R54, P4, R0, R32, R54, P4 ;  /* 0x0000002000367225 */ /* 0x000fe20002080436 */
[----:B------:R-:W-:Y:S02]  /*1930*/  SEL R0, RZ, 0x1, !P2 ;  /* 0x00000001ff007807 */ /* 0x000fe40005000000 */
[----:B------:R-:W-:Y:S01]  /*1940*/  SEL R48, RZ, 0x1, !P0 ;  /* 0x00000001ff307807 */ /* 0x000fe20004000000 */
[----:B------:R-:W-:-:S04]  /*1950*/  IMAD.WIDE.U32.X R56, P5, R5, R27, R56, P5 ;  /* 0x0000001b05387225 */ /* 0x000fc800028a0438 */
[----:B------:R-:W-:-:S04]  /*1960*/  IMAD.WIDE.U32.X R24, P1, R9, R34, R24, P1 ;  /* 0x0000002209187225 */ /* 0x000fc80000820418 */
[----:B------:R-:W-:-:S04]  /*1970*/  IMAD.WIDE.U32.X R54, P5, R5, R29, R54, P5 ;  /* 0x0000001d05367225 */ /* 0x000fc800028a0436 */
[----:B------:R-:W-:Y:S02]  /*1980*/  IMAD.X R30, RZ, RZ, R0, P4 ;  /* 0x000000ffff1e7224 */ /* 0x000fe400020e0600 */
[----:B------:R-:W-:-:S03]  /*1990*/  IMAD.WIDE.U32 R46, P2, R2, R38, R46 ;  /* 0x00000026022e7225 */ /* 0x000fc6000784002e */
[----:B------:R-:W-:Y:S01]  /*19a0*/  IADD3.X R30, P4, PT, R30, R31, RZ, P5, !PT ;  /* 0x0000001f1e1e7210 */ /* 0x000fe20002f9e4ff */
[----:B------:R-:W-:-:S04]  /*19b0*/  IMAD.WIDE.U32.X R24, P3, R6, R27, R24, P3 ;  /* 0x0000001b06187225 */ /* 0x000fc80001860418 */
[----:B------:R-:W-:Y:S01]  /*19c0*/  IMAD.WIDE.U32.X R56, P5, R2, R36, R56, P2 ;  /* 0x0000002402387225 */ /* 0x000fe200010a0438 */
[----:B------:R-:W-:-:S03]  /*19d0*/  IADD3.X R31, P4, PT, RZ, R24, RZ, P4, !PT ;  /* 0x00000018ff1f7210 */ /* 0x000fc6000279e4ff */
[----:B------:R-:W-:Y:S01]  /*19e0*/  IMAD.WIDE.U32 R46, P2, R7, R53, R46 ;  /* 0x00000035072e7225 */ /* 0x000fe2000784002e */
[----:B------:R-:W-:-:S03]  /*19f0*/  SEL R0, RZ, 0x1, !P4 ;  /* 0x00000001ff007807 */ /* 0x000fc60006000000 */
[----:B------:R-:W-:-:S04]  /*1a00*/  IMAD.WIDE.U32.X R54, P5, R2, R34, R54, P5 ;  /* 0x0000002202367225 */ /* 0x000fc800028a0436 */
[----:B------:R-:W-:-:S04]  /*1a10*/  IMAD.WIDE.U32.X R56, P2, R7, R51, R56, P2 ;  /* 0x0000003307387225 */ /* 0x000fc80001040438 */
[----:B------:R-:W-:-:S04]  /*1a20*/  IMAD.WIDE.U32.X R30, P5, R2, R32, R30, P5 ;  /* 0x00000020021e7225 */ /* 0x000fc800028a041e */
[----:B------:R-:W-:Y:S01]  /*1a30*/  IMAD.WIDE.U32.X R54, P2, R7, R27, R54, P2 ;  /* 0x0000001b07367225 */ /* 0x000fe20001040436 */
[----:B------:R-:W-:Y:S02]  /*1a40*/  IADD3.X R24, PT, PT, RZ, R0, RZ, P5, !PT ;  /* 0x00000000ff187210 */ /* 0x000fe40002ffe4ff */
[----:B------:R-:W-:Y:S01]  /*1a50*/  IADD3 RZ, P5, PT, RZ, R18, RZ ;  /* 0x00000012ffff7210 */ /* 0x000fe20007fbe0ff */
[----:B------:R-:W-:-:S04]  /*1a60*/  IMAD.WIDE.U32.X R48, R9, R32, R48, P1 ;  /* 0x0000002009307225 */ /* 0x000fc800008e0430 */
[----:B------:R-:W-:-:S04]  /*1a70*/  IMAD.WIDE.U32.X R30, P2, R7, R29, R30, P2 ;  /* 0x0000001d071e7225 */ /* 0x000fc8000104041e */
[----:B------:R-:W-:Y:S01]  /*1a80*/  IMAD.WIDE.U32 R56, P0, R4, R38, R56 ;  /* 0x0000002604387225 */ /* 0x000fe20007800038 */
[----:B------:R-:W-:-:S03]  /*1a90*/  IADD3.X R24, P1, PT, R24, R25, RZ, P2, !PT ;  /* 0x0000001918187210 */ /* 0x000fc6000173e4ff */
[----:B------:R-:W-:-:S04]  /*1aa0*/  IMAD.WIDE.U32.X R48, P3, R6, R29, R48, P3 ;  /* 0x0000001d06307225 */ /* 0x000fc80001860430 */
[----:B------:R-:W-:Y:S01]  /*1ab0*/  IMAD.WIDE.U32.X R54, P0, R4, R36, R54, P0 ;  /* 0x0000002404367225 */ /* 0x000fe20000000436 */
[----:B------:R-:W-:-:S03]  /*1ac0*/  IADD3.X R25, P1, PT, RZ, R48, RZ, P1, !PT ;  /* 0x00000030ff197210 */ /* 0x000fc60000f3e4ff */
[----:B------:R-:W-:Y:S01]  /*1ad0*/  IMAD.WIDE.U32 R56, P4, R9, R53, R56 ;  /* 0x0000003509387225 */ /* 0x000fe20007880038 */
[----:B------:R-:W-:-:S03]  /*1ae0*/  SEL R0, RZ, 0x1, !P1 ;  /* 0x00000001ff007807 */ /* 0x000fc60004800000 */
[----:B------:R-:W-:-:S04]  /*1af0*/  IMAD.WIDE.U32.X R30, P0, R4, R34, R30, P0 ;  /* 0x00000022041e7225 */ /* 0x000fc8000000041e */
[----:B------:R-:W-:Y:S02]  /*1b00*/  IMAD R33, R18, -0x10000001, RZ ;  /* 0xefffffff12217824 */ /* 0x000fe400078e02ff */
[----:B------:R-:W-:-:S04]  /*1b10*/  IMAD.WIDE.U32.X R54, P4, R9, R51, R54, P4 ;  /* 0x0000003309367225 */ /* 0x000fc80002080436 */
[----:B------:R-:W-:Y:S01]  /*1b20*/  IMAD.WIDE.U32.X R24, P2, R4, R32, R24, P0 ;  /* 0x0000002004187225 */ /* 0x000fe20000040418 */
[----:B------:R-:W-:-:S03]  /*1b30*/  SEL R4, RZ, 0x1, !P3 ;  /* 0x00000001ff047807 */ /* 0x000fc60005800000 */
[C---:B-1----:R-:W-:Y:S01]  /*1b40*/  IMAD.HI.U32 R2, P0, R33.reuse, R12, R18 ;  /* 0x0000000c21027227 */ /* 0x042fe20007800012 */
[----:B------:R-:W-:Y:S01]  /*1b50*/  IADD3.X R48, PT, PT, RZ, R0, RZ, P2, !PT ;  /* 0x00000000ff307210 */ /* 0x000fe200017fe4ff */
[----:B------:R-:W1:Y:S02]  /*1b60*/  LDC.64 R18, c[0x3][0x38] ;  /* 0x00c00e00ff127b82 */ /* 0x000e640000000a00 */
[----:B------:R-:W-:Y:S02]  /*1b70*/  IMAD R3, R33, R13, RZ ;  /* 0x0000000d21037224 */ /* 0x000fe400078e02ff */
[----:B------:R-:W-:-:S03]  /*1b80*/  IMAD.WIDE.U32.X R30, P4, R9, R27, R30, P4 ;  /* 0x0000001b091e7225 */ /* 0x000fc6000208041e */
[----:B------:R-:W-:Y:S01]  /*1b90*/  IADD3.X R2, P1, PT, R3, R2, RZ, P5, !PT ;  /* 0x0000000203027210 */ /* 0x000fe20002f3e4ff */
[----:B------:R-:W-:-:S04]  /*1ba0*/  IMAD.WIDE.U32.X R24, P4, R9, R29, R24, P4 ;  /* 0x0000001d09187225 */ /* 0x000fc80002080418 */
[----:B------:R-:W-:Y:S01]  /*1bb0*/  IMAD.WIDE.U32 R54, P5, R6, R38, R54 ;  /* 0x0000002606367225 */ /* 0x000fe200078a0036 */
[----:B------:R-:W-:-:S03]  /*1bc0*/  IADD3.X R48, P4, PT, R48, R49, RZ, P4, !PT ;  /* 0x0000003130307210 */ /* 0x000fc6000279e4ff */
[----:B------:R-:W-:Y:S01]  /*1bd0*/  IMAD.HI.U32 R3, P2, R33, R13, RZ ;  /* 0x0000000d21037227 */ /* 0x000fe200078400ff */
[----:B------:R-:W-:-:S03]  /*1be0*/  IADD3.X R49, PT, PT, RZ, R4, RZ, P4, !PT ;  /* 0x00000004ff317210 */ /* 0x000fc600027fe4ff */
[----:B------:R-:W-:Y:S02]  /*1bf0*/  IMAD R0, R2, -0x10000001, RZ ;  /* 0xefffffff02007824 */ /* 0x000fe400078e02ff */
[----:B------:R-:W-:-:S04]  /*1c00*/  IMAD.WIDE.U32.X R30, P5, R6, R36, R30, P5 ;  /* 0x00000024061e7225 */ /* 0x000fc800028a041e */
[----:B------:R-:W-:-:S04]  /*1c10*/  IMAD.HI.U32 R7, P3, R0, R12, R2 ;  /* 0x0000000c00077227 */ /* 0x000fc80007860002 */
[----:B------:R-:W-:-:S04]  /*1c20*/  IMAD.WIDE.U32.X R24, P5, R6, R34, R24, P5 ;  /* 0x0000002206187225 */ /* 0x000fc800028a0418 */
[----:B--2---:R-:W-:-:S04]  /*1c30*/  IMAD.WIDE.U32.X R2, P4, R33, R14, R22, P0 ;  /* 0x0000000e21027225 */ /* 0x004fc80000080416 */
[----:B------:R-:W-:-:S04]  /*1c40*/  IMAD.WIDE.U32.X R4, P2, R33, R15, RZ, P2 ;  /* 0x0000000f21047225 */ /* 0x000fc800010404ff */
[----:B------:R-:W-:-:S04]  /*1c50*/  IMAD.WIDE.U32.X R22, R6, R32, R48, P5 ;  /* 0x0000002006167225 */ /* 0x000fc800028e0430 */
[----:B---3--:R-:W-:-:S04]  /*1c60*/  IMAD.WIDE.U32.X R48, P0, R33, R17, RZ, P2 ;  /* 0x0000001121307225 */ /* 0x008fc800010004ff */
[----:B------:R-:W-:-:S04]  /*1c70*/  IMAD.WIDE.U32 R2, P2, R0, R13, R2 ;  /* 0x0000000d00027225 */ /* 0x000fc80007840002 */
[----:B------:R-:W-:Y:S01]  /*1c80*/  IMAD.WIDE.U32.X R46, P4, R33, R16, R46, P4 ;  /* 0x00000010212e7225 */ /* 0x000fe2000208042e */
[----:B------:R-:W-:-:S03]  /*1c90*/  IADD3.X R2, P1, PT, R7, R2, RZ, P1, !PT ;  /* 0x0000000207027210 */ /* 0x000fc60000f3e4ff */
[----:B-1----:R-:W-:-:S04]  /*1ca0*/  IMAD.WIDE.U32.X R58, P4, R33, R18, R56, P4 ;  /* 0x00000012213a7225 */ /* 0x002fc80002080438 */
[----:B------:R-:W-:Y:S01]  /*1cb0*/  IMAD.WIDE.U32.X R6, P2, R0, R15, R46, P2 ;  /* 0x0000000f00067225 */ /* 0x000fe2000104042e */
[----:B------:R-:W-:-:S03]  /*1cc0*/  SEL R46, RZ, 0x1, !P4 ;  /* 0x00000001ff2e7807 */ /* 0x000fc60006000000 */
[----:B------:R-:W-:-:S04]  /*1cd0*/  IMAD.WIDE.U32.X R4, P3, R0, R14, R4, P3 ;  /* 0x0000000e00047225 */ /* 0x000fc80001860404 */
[----:B------:R-:W-:-:S04]  /*1ce0*/  IMAD.WIDE.U32.X R58, P2, R0, R17, R58, P2 ;  /* 0x00000011003a7225 */ /* 0x000fc8000104043a */
[----:B------:R-:W-:Y:S02]  /*1cf0*/  IMAD.MOV.U32 R47, RZ, RZ, RZ ;  /* 0x000000ffff2f7224 */ /* 0x000fe400078e00ff */
[----:B------:R-:W-:Y:S02]  /*1d00*/  IMAD R9, R2, -0x10000001, RZ ;  /* 0xefffffff02097824 */ /* 0x000fe400078e02ff */
[----:B------:R-:W-:-:S04]  /*1d10*/  IMAD.WIDE.U32.X R56, R33, R19, RZ, P0 ;  /* 0x0000001321387225 */ /* 0x000fc800000e04ff */
[----:B------:R-:W-:-:S04]  /*1d20*/  IMAD.WIDE.U32.X R46, R0, R19, R46, P2 ;  /* 0x00000013002e7225 */ /* 0x000fc800010e042e */
[----:B------:R-:W-:-:S04]  /*1d30*/  IMAD.HI.U32 R3, P0, R9, R12, R2 ;  /* 0x0000000c09037227 */ /* 0x000fc80007800002 */
[----:B------:R-:W-:-:S04]  /*1d40*/  IMAD.WIDE.U32 R4, P2, R9, R13, R4 ;  /* 0x0000000d09047225 */ /* 0x000fc80007840004 */
[----:B------:R-:W-:Y:S01]  /*1d50*/  IMAD.WIDE.U32.X R48, P3, R0, R16, R48, P3 ;  /* 0x0000001000307225 */ /* 0x000fe20001860430 */
[----:B------:R-:W-:-:S03]  /*1d60*/  IADD3.X R4, P1, PT, R3, R4, RZ, P1, !PT ;  /* 0x0000000403047210 */ /* 0x000fc60000f3e4ff */
[----:B------:R-:W-:Y:S02]  /*1d70*/  HFMA2 R3, -RZ, RZ, 0, 0 ;  /* 0x00000000ff037431 */ /* 0x000fe400000001ff */
[----:B------:R-:W-:-:S04]  /*1d80*/  IMAD.WIDE.U32.X R56, P3, R0, R18, R56, P3 ;  /* 0x0000001200387225 */ /* 0x000fc80001860438 */
[----:B------:R-:W-:Y:S01]  /*1d90*/  IMAD.WIDE.U32.X R6, P0, R9, R14, R6, P0 ;  /* 0x0000000e09067225 */ /* 0x000fe20000000406 */
[----:B------:R-:W-:-:S03]  /*1da0*/  SEL R2, RZ, 0x1, !P3 ;  /* 0x00000001ff027807 */ /* 0x000fc60005800000 */
[----:B------:R-:W-:-:S04]  /*1db0*/  IMAD.WIDE.U32.X R48, P2, R9, R15, R48, P2 ;  /* 0x0000000f09307225 */ /* 0x000fc80001040430 */
[----:B------:R-:W-:-:S04]  /*1dc0*/  IMAD.WIDE.U32.X R58, P0, R9, R16, R58, P0 ;  /* 0x00000010093a7225 */ /* 0x000fc8000000043a */
[----:B------:R-:W-:-:S04]  /*1dd0*/  IMAD.WIDE.U32.X R56, P2, R9, R17, R56, P2 ;  /* 0x0000001109387225 */ /* 0x000fc80001040438 */
[----:B------:R-:W-:-:S04]  /*1de0*/  IMAD.WIDE.U32.X R46, P0, R9, R18, R46, P0 ;  /* 0x00000012092e7225 */ /* 0x000fc8000000042e */
[----:B------:R-:W-:-:S04]  /*1df0*/  IMAD.WIDE.U32.X R2, R9, R19, R2, P2 ;  /* 0x0000001309027225 */ /* 0x000fc800010e0402 */
[----:B------:R-:W-:-:S04]  /*1e00*/  IMAD R9, R4, -0x10000001, RZ ;  /* 0xefffffff04097824 */ /* 0x000fc800078e02ff */
        /* <DEDUP_REMOVED lines=16> */
[----:B------:R-:W-:-:S03]  /*1f10*/  IADD3.X R48, P2, PT, R7, R48, RZ, P1, !PT ;  /* 0x0000003007307210 */ /* 0x000fc60000f5e4ff */
[----:B------:R-:W-:Y:S02]  /*1f20*/  HFMA2 R7, -RZ, RZ, 0, 0 ;  /* 0x00000000ff077431 */ /* 0x000fe400000001ff */
[----:B------:R-:W-:-:S04]  /*1f30*/  IMAD.WIDE.U32.X R56, P4, R9, R15, R56, P4 ;  /* 0x0000000f09387225 */ /* 0x000fc80002080438 */
[----:B------:R-:W-:-:S04]  /*1f40*/  IMAD.WIDE.U32.X R46, P1, R9, R16, R46, P3 ;  /* 0x00000010092e7225 */ /* 0x000fc8000182042e */
        /* <DEDUP_REMOVED lines=9> */
[----:B------:R-:W-:Y:S02]  /*1fe0*/  IMAD R37, R48, -0x10000001, RZ ;  /* 0xefffffff30257824 */ /* 0x000fe400078e02ff */
[----:B------:R-:W-:-:S04]  /*1ff0*/  IMAD.WIDE.U32.X R2, P5, R35, R16, R2, P5 ;  /* 0x0000001023027225 */ /* 0x000fc800028a0402 */
[----:B------:R-:W-:Y:S01]  /*2000*/  IMAD.HI.U32 R49, P3, R37, R12, R48 ;  /* 0x0000000c25317227 */ /* 0x000fe20007860030 */
[----:B------:R-:W-:-:S03]  /*2010*/  SEL R48, RZ, 0x1, !P1 ;  /* 0x00000001ff307807 */ /* 0x000fc60004800000 */
[----:B------:R-:W-:-:S04]  /*2020*/  IMAD.WIDE.U32 R56, P4, R37, R13, R56 ;  /* 0x0000000d25387225 */ /* 0x000fc80007880038 */
[----:B------:R-:W-:Y:S01]  /*2030*/  IMAD.WIDE.U32.X R46, P3, R37, R14, R46, P3 ;  /* 0x0000000e252e7225 */ /* 0x000fe2000186042e */
[----:B------:R-:W-:Y:S02]  /*2040*/  IADD3.X R56, P6, PT, R49, R56, RZ, P2, !PT ;  /* 0x0000003831387210 */ /* 0x000fe400017de4ff */
[----:B------:R-:W-:Y:S01]  /*2050*/  MOV R49, RZ ;  /* 0x000000ff00317202 */ /* 0x000fe20000000f00 */
[----:B------:R-:W-:-:S04]  /*2060*/  IMAD.WIDE.U32.X R4, P0, R35, R17, R4, P0 ;  /* 0x0000001123047225 */ /* 0x000fc80000000404 */
[----:B------:R-:W-:Y:S02]  /*2070*/  IMAD R9, R56, -0x10000001, RZ ;  /* 0xefffffff38097824 */ /* 0x000fe400078e02ff */
[----:B------:R-:W-:-:S04]  /*2080*/  IMAD.WIDE.U32.X R2, P4, R37, R15, R2, P4 ;  /* 0x0000000f25027225 */ /* 0x000fc80002080402 */
[----:B------:R-:W-:-:S04]  /*2090*/  IMAD.HI.U32 R39, P1, R9, R12, R56 ;  /* 0x0000000c09277227 */ /* 0x000fc80007820038 */
[----:B------:R-:W-:-:S04]  /*20a0*/  IMAD.WIDE.U32 R46, P2, R9, R13, R46 ;  /* 0x0000000d092e7225 */ /* 0x000fc8000784002e */
[----:B------:R-:W-:Y:S01]  /*20b0*/  IMAD.WIDE.U32.X R4, P3, R37, R16, R4, P3 ;  /* 0x0000001025047225 */ /* 0x000fe20001860404 */
[----:B------:R-:W-:-:S03]  /*20c0*/  IADD3.X R39, P6, PT, R39, R46, RZ, P6, !PT ;  /* 0x0000002e27277210 */ /* 0x000fc600037de4ff */
[----:B------:R-:W-:-:S04]  /*20d0*/  IMAD.WIDE.U32.X R6, P5, R35, R18, R6, P5 ;  /* 0x0000001223067225 */ /* 0x000fc800028a0406 */
[----:B------:R-:W-:Y:S01]  /*20e0*/  IMAD.WIDE.U32.X R2, P1, R9, R14, R2, P1 ;  /* 0x0000000e09027225 */ /* 0x000fe20000820402 */
[----:B------:R-:W-:-:S03]  /*20f0*/  SEL R46, RZ, 0x1, !P5 ;  /* 0x00000001ff2e7807 */ /* 0x000fc60006800000 */
[----:B------:R-:W-:Y:S01]  /*2100*/  IMAD.WIDE.U32.X R48, R35, R19, R48, P0 ;  /* 0x0000001323307225 */ /* 0x000fe200000e0430 */
[----:B------:R-:W-:-:S03]  /*2110*/  IADD3.X R33, P6, PT, R2, R47, RZ, P6, !PT ;  /* 0x0000002f02217210 */ /* 0x000fc600037de4ff */
[----:B------:R-:W-:-:S04]  /*2120*/  IMAD.WIDE.U32.X R4, P2, R9, R15, R4, P2 ;  /* 0x0000000f09047225 */ /* 0x000fc80001040404 */
[----:B------:R-:W-:Y:S01]  /*2130*/  IMAD.WIDE.U32.X R6, P4, R37, R17, R6, P4 ;  /* 0x0000001125067225 */ /* 0x000fe20002080406 */
[----:B------:R-:W-:Y:S02]  /*2140*/  IADD3.X R35, P6, PT, R3, R4, RZ, P6, !PT ;  /* 0x0000000403237210 */ /* 0x000fe400037de4ff */
[----:B------:R-:W-:Y:S01]  /*2150*/  IADD3 R3, P0, PT, R39, R54, RZ ;  /* 0x0000003627037210 */ /* 0x000fe20007f1e0ff */
[----:B------:R-:W-:-:S03]  /*2160*/  IMAD.WIDE.U32.X R48, P3, R37, R18, R48, P3 ;  /* 0x0000001225307225 */ /* 0x000fc60001860430 */
[----:B------:R-:W-:Y:S01]  /*2170*/  IADD3.X R0, P0, PT, R33, R55, RZ, P0, !PT ;  /* 0x0000003721007210 */ /* 0x000fe2000071e4ff */
[----:B------:R-:W-:-:S04]  /*2180*/  IMAD.WIDE.U32.X R6, P1, R9, R16, R6, P1 ;  /* 0x0000001009067225 */ /* 0x000fc80000820406 */
[----:B------:R-:W-:Y:S01]  /*2190*/  IMAD.WIDE.U32.X R48, P2, R9, R17, R48, P2 ;  /* 0x0000001109307225 */ /* 0x000fe20001040430 */
[----:B------:R-:W-:Y:S02]  /*21a0*/  IADD3.X R33, P6, PT, R6, R5, RZ, P6, !PT ;  /* 0x0000000506217210 */ /* 0x000fe400037de4ff */
[----:B------:R-:W-:Y:S01]  /*21b0*/  IADD3.X R5, P0, PT, R35, R30, RZ, P0, !PT ;  /* 0x0000001e23057210 */ /* 0x000fe2000071e4ff */
[----:B------:R-:W-:Y:S01]  /*21c0*/  IMAD.MOV.U32 R47, RZ, RZ, RZ ;  /* 0x000000ffff2f7224 */ /* 0x000fe200078e00ff */
[----:B------:R-:W-:Y:S01]  /*21d0*/  IADD3.X R35, P6, PT, R7, R48, RZ, P6, !PT ;  /* 0x0000003007237210 */ /* 0x000fe200037de4ff */
[----:B------:R-:W-:Y:S01]  /*21e0*/  HFMA2 R7, -RZ, RZ, 0, 0 ;  /* 0x00000000ff077431 */ /* 0x000fe200000001ff */
[----:B------:R-:W-:Y:S01]  /*21f0*/  SEL R6, RZ, 0x1, !P3 ;  /* 0x00000001ff067807 */ /* 0x000fe20005800000 */
[----:B------:R-:W-:Y:S01]  /*2200*/  IMAD.WIDE.U32.X R46, R37, R19, R46, P4 ;  /* 0x00000013252e7225 */ /* 0x000fe200020e042e */
[----:B------:R-:W-:-:S03]  /*2210*/  IADD3.X R2, P0, PT, R33, R31, RZ, P0, !PT ;  /* 0x0000001f21027210 */ /* 0x000fc6000071e4ff */
[----:B------:R-:W-:-:S04]  /*2220*/  IMAD.WIDE.U32.X R46, P1, R9, R18, R46, P1 ;  /* 0x00000012092e7225 */ /* 0x000fc8000082042e */
[----:B------:R-:W-:Y:S01]  /*2230*/  IMAD.WIDE.U32.X R30, R9, R19, R6, P2 ;  /* 0x00000013091e7225 */ /* 0x000fe200010e0406 */
[----:B------:R-:W-:Y:S02]  /*2240*/  IADD3.X R49, P6, PT, R46, R49, RZ, P6, !PT ;  /* 0x000000312e317210 */ /* 0x000fe400037de4ff */
[----:B------:R-:W-:Y:S02]  /*2250*/  IADD3.X R7, P0, PT, R35, R24, RZ, P0, !PT ;  /* 0x0000001823077210 */ /* 0x000fe4000071e4ff */
[----:B------:R-:W-:Y:S02]  /*2260*/  IADD3.X R9, P6, PT, R47, R30, RZ, P6, !PT ;  /* 0x0000001e2f097210 */ /* 0x000fe400037de4ff */
[----:B------:R-:W-:Y:S02]  /*2270*/  IADD3.X R4, P0, PT, R49, R25, RZ, P0, !PT ;  /* 0x0000001931047210 */ /* 0x000fe4000071e4ff */
[----:B------:R-:W-:Y:S02]  /*2280*/  SEL R25, RZ, 0x1, !P1 ;  /* 0x00000001ff197807 */ /* 0x000fe40004800000 */
[----:B------:R-:W-:-:S04]  /*2290*/  IADD3.X R9, P0, PT, R9, R22, RZ, P0, !PT ;  /* 0x0000001609097210 */ /* 0x000fc8000071e4ff */
[----:B------:R-:W-:-:S04]  /*22a0*/  IADD3.X R6, PT, PT, R23, R31, R25, P0, P6 ;  /* 0x0000001f17067210 */ /* 0x000fc800007ec419 */
        /* <DEDUP_REMOVED lines=27> */
.L_x_12:
[----:B------:R-:W-:-:S04]  /*2460*/  IADD3 R3, P0, PT, R3, -R12, RZ ;  /* 0x8000000c03037210 */ /* 0x000fc80007f1e0ff */
[----:B------:R-:W-:-:S04]  /*2470*/  IADD3.X R0, P0, PT, R0, ~R13, RZ, P0, !PT ;  /* 0x8000000d00007210 */ /* 0x000fc8000071e4ff */
[----:B------:R-:W-:-:S04]  /*2480*/  IADD3.X R5, P0, PT, R5, ~R14, RZ, P0, !PT ;  /* 0x8000000e05057210 */ /* 0x000fc8000071e4ff */
[----:B------:R-:W-:-:S04]  /*2490*/  IADD3.X R2, P0, PT, R2, ~R15, RZ, P0, !PT ;  /* 0x8000000f02027210 */ /* 0x000fc8000071e4ff */
[----:B------:R-:W-:-:S04]  /*24a0*/  IADD3.X R7, P0, PT, R7, ~R16, RZ, P0, !PT ;  /* 0x8000001007077210 */ /* 0x000fc8000071e4ff */
[----:B------:R-:W-:-:S04]  /*24b0*/  IADD3.X R4, P0, PT, R4, ~R17, RZ, P0, !PT ;  /* 0x8000001104047210 */ /* 0x000fc8000071e4ff */
[----:B------:R-:W-:-:S04]  /*24c0*/  IADD3.X R9, P0, PT, R9, ~R18, RZ, P0, !PT ;  /* 0x8000001209097210 */ /* 0x000fc8000071e4ff */
[----:B------:R-:W-:-:S09]  /*24d0*/  IADD3.X R6, PT, PT, R6, ~R19, RZ, P0, !PT ;  /* 0x8000001306067210 */ /* 0x000fd200007fe4ff */
.L_x_11:
[----:B0-----:R-:W-:Y:S05]  /*24e0*/  BSYNC.RECONVERGENT B1 ;  /* 0x0000000000017941 */ /* 0x001fea0003800200 */
.L_x_10:
[----:B------:R-:W-:Y:S01]  /*24f0*/  IMAD.WIDE.U32 R18, P0, R38, R53, RZ ;  /* 0x0000003526127225 */ /* 0x000fe200078000ff */
[----:B------:R-:W-:-:S03]  /*2500*/  MOV R17, RZ ;  /* 0x000000ff00117202 */ /* 0x000fc60000000f00 */
[----:B------:R-:W-:Y:S01]  /*2510*/  HFMA2 R31, -RZ, RZ, 0, 0 ;  /* 0x00000000ff1f7431 */ /* 0x000fe200000001ff */
[----:B------:R-:W-:Y:S01]  /*2520*/  MOV R47, RZ ;  /* 0x000000ff002f7202 */ /* 0x000fe20000000f00 */
[-C--:B------:R-:W-:Y:S01]  /*2530*/  IMAD.WIDE.U32.X R24, P0, R36, R53.reuse, RZ, P0 ;  /* 0x0000003524187225 */ /* 0x080fe200000004ff */
[----:B------:R-:W-:Y:S03]  /*2540*/  BSSY.RECONVERGENT B1, `(.L_x_13) ;  /* 0x00000ee000017945 */ /* 0x000fe60003800200 */
[----:B------:R-:W-:Y:S01]  /*2550*/  IMAD.HI.U32 R22, P1, R38, R53, R18 ;  /* 0x0000003526167227 */ /* 0x000fe20007820012 */
[----:B------:R-:W-:-:S03]  /*2560*/  IADD3 R19, PT, PT, R18, R18, RZ ;  /* 0x0000001212137210 */ /* 0x000fc60007ffe0ff */
[----:B------:R-:W-:-:S04]  /*2570*/  IMAD.WIDE.U32.X R48, P0, R34, R53, RZ, P0 ;  /* 0x0000003522307225 */ /* 0x000fc800000004ff */
        /* <DEDUP_REMOVED lines=17> */
[----:B------:R-:W-:Y:S01]  /*2690*/  IMAD.WIDE.U32.X R14, P3, R34, R51, R14, P3 ;  /* 0x00000033220e7225 */ /* 0x000fe2000186040e */
[----:B------:R-:W-:Y:S02]  /*26a0*/  MOV R25, R48 ;  /* 0x0000003000197202 */ /* 0x000fe40000000f00 */
[----:B------:R-:W-:Y:S01]  /*26b0*/  MOV R48, R49 ;  /* 0x0000003100307202 */ /* 0x000fe20000000f00 */
[----:B------:R-:W-:-:S04]  /*26c0*/  IMAD.WIDE.U32.X R16, P4, R29, R36, R16, P4 ;  /* 0x000000241d107225 */ /* 0x000fc80002080410 */
[----:B------:R-:W-:Y:S01]  /*26d0*/  IMAD.MOV.U32 R18, RZ, RZ, RZ ;  /* 0x000000ffff127224 */ /* 0x000fe200078e00ff */
[----:B------:R-:W-:Y:S01]  /*26e0*/  SEL R30, RZ, 0x1, !P4 ;  /* 0x00000001ff1e7807 */ /* 0x000fe20006000000 */
[----:B------:R-:W-:-:S04]  /*26f0*/  IMAD.WIDE.U32 R14, P1, R29, R38, R14 ;  /* 0x000000261d0e7225 */ /* 0x000fc8000782000e */
[----:B------:R-:W-:-:S04]  /*2700*/  IMAD.WIDE.U32.X R16, P2, R34, R27, R16, P2 ;  /* 0x0000001b22107225 */ /* 0x000fc80001040410 */
[----:B------:R-:W-:-:S04]  /*2710*/  IMAD.WIDE.U32 R18, P0, R53, R53, R18 ;  /* 0x0000003535127225 */ /* 0x000fc80007800012 */
[----:B------:R-:W-:-:S04]  /*2720*/  IMAD.WIDE.U32.X R22, P5, R51, R53, R22, P0 ;  /* 0x0000003533167225 */ /* 0x000fc800000a0416 */
[----:B------:R-:W-:-:S04]  /*2730*/  IMAD.WIDE.U32 R14, P0, R32, R53, R14 ;  /* 0x00000035200e7225 */ /* 0x000fc8000780000e */
[----:B------:R-:W-:-:S04]  /*2740*/  IMAD.WIDE.U32.X R16, P3, R34, R27, R16, P3 ;  /* 0x0000001b22107225 */ /* 0x000fc80001860410 */
[----:B------:R-:W-:-:S04]  /*2750*/  IMAD.WIDE.U32.X R24, P5, R27, R53, R24, P5 ;  /* 0x000000351b187225 */ /* 0x000fc800028a0418 */
[----:B------:R-:W-:Y:S02]  /*2760*/  IMAD.MOV.U32 R49, RZ, RZ, R14 ;  /* 0x000000ffff317224 */ /* 0x000fe400078e000e */
[----:B------:R-:W-:-:S04]  /*2770*/  IMAD.WIDE.U32.X R16, P1, R29, R36, R16, P1 ;  /* 0x000000241d107225 */ /* 0x000fc80000820410 */
[----:B------:R-:W-:-:S04]  /*2780*/  IMAD.WIDE.U32.X R48, P5, R29, R53, R48, P5 ;  /* 0x000000351d307225 */ /* 0x000fc800028a0430 */
[----:B------:R-:W-:Y:S01]  /*2790*/  IMAD.WIDE.U32 R22, P6, R38, R38, R22 ;  /* 0x0000002626167225 */ /* 0x000fe200078c0016 */
[----:B------:R-:W-:-:S03]  /*27a0*/  IADD3.X R14, P5, PT, RZ, R15, RZ, P5, !PT ;  /* 0x0000000fff0e7210 */ /* 0x000fc60002fbe4ff */
[----:B------:R-:W-:-:S04]  /*27b0*/  IMAD.WIDE.U32.X R16, P0, R32, R51, R16, P0 ;  /* 0x0000003320107225 */ /* 0x000fc80000000410 */
[----:B------:R-:W-:Y:S01]  /*27c0*/  IMAD.WIDE.U32.X R24, P6, R36, R38, R24, P6 ;  /* 0x0000002624187225 */ /* 0x000fe200030c0418 */
[----:B------:R-:W-:-:S03]  /*27d0*/  IADD3.X R15, P5, PT, RZ, R16, RZ, P5, !PT ;  /* 0x00000010ff0f7210 */ /* 0x000fc60002fbe4ff */
[----:B------:R-:W-:Y:S01]  /*27e0*/  IMAD.WIDE.U32 R22, P4, R51, R53, R22 ;  /* 0x0000003533167225 */ /* 0x000fe20007880016 */
[----:B------:R-:W-:-:S03]  /*27f0*/  SEL R12, RZ, 0x1, !P5 ;  /* 0x00000001ff0c7807 */ /* 0x000fc60006800000 */
[----:B------:R-:W-:-:S04]  /*2800*/  IMAD.WIDE.U32.X R30, R32, R27, R30, P2 ;  /* 0x0000001b201e7225 */ /* 0x000fc800010e041e */
[----:B------:R-:W-:-:S04]  /*2810*/  IMAD.WIDE.U32.X R48, P6, R34, R38, R48, P6 ;  /* 0x0000002622307225 */ /* 0x000fc800030c0430 */
[----:B------:R-:W-:-:S04]  /*2820*/  IMAD.WIDE.U32.X R24, P4, R51, R51, R24, P4 ;  /* 0x0000003333187225 */ /* 0x000fc80002080418 */
[----:B------:R-:W-:-:S04]  /*2830*/  IMAD.WIDE.U32.X R14, P5, R32, R38, R14, P6 ;  /* 0x00000026200e7225 */ /* 0x000fc800030a040e */
[----:B------:R-:W-:Y:S01]  /*2840*/  IMAD.WIDE.U32.X R30, P3, R29, R34, R30, P3 ;  /* 0x000000221d1e7225 */ /* 0x000fe2000186041e */
[----:B------:R-:W-:Y:S02]  /*2850*/  IADD3.X R16, PT, PT, RZ, R12, RZ, P5, !PT ;  /* 0x0000000cff107210 */ /* 0x000fe40002ffe4ff */
[----:B------:R-:W0:Y:S01]  /*2860*/  LDC.64 R12, c[0x3][0x20] ;  /* 0x00c00800ff0c7b82 */ /* 0x000e220000000a00 */
[----:B------:R-:W-:Y:S01]  /*2870*/  IMAD.WIDE.U32.X R48, P2, R27, R51, R48, P4 ;  /* 0x000000331b307225 */ /* 0x000fe20002040430 */
[----:B------:R-:W-:-:S03]  /*2880*/  SEL R46, RZ, 0x1, !P3 ;  /* 0x00000001ff2e7807 */ /* 0x000fc60005800000 */
[----:B------:R-:W-:-:S04]  /*2890*/  IMAD.WIDE.U32 R24, P4, R36, R38, R24 ;  /* 0x0000002624187225 */ /* 0x000fc80007880018 */
[----:B------:R-:W-:-:S04]  /*28a0*/  IMAD.WIDE.U32.X R14, P2, R29, R51, R14, P2 ;  /* 0x000000331d0e7225 */ /* 0x000fc8000104040e */
[----:B------:R-:W-:Y:S01]  /*28b0*/  IMAD.WIDE.U32.X R30, P1, R29, R34, R30, P1 ;  /* 0x000000221d1e7225 */ /* 0x000fe2000082041e */
[----:B------:R-:W-:-:S03]  /*28c0*/  IADD3.X R16, P5, PT, R16, R17, RZ, P2, !PT ;  /* 0x0000001110107210 */ /* 0x000fc600017be4ff */
[----:B------:R-:W-:-:S04]  /*28d0*/  IMAD.WIDE.U32.X R48, P4, R36, R36, R48, P4 ;  /* 0x0000002424307225 */ /* 0x000fc80002080430 */
[----:B------:R-:W-:-:S04]  /*28e0*/  IMAD.WIDE.U32 R24, P6, R27, R53, R24 ;  /* 0x000000351b187225 */ /* 0x000fc800078c0018 */
[----:B------:R-:W-:-:S04]  /*28f0*/  IMAD.WIDE.U32.X R14, P4, R34, R36, R14, P4 ;  /* 0x00000024220e7225 */ /* 0x000fc8000208040e */
[----:B------:R-:W-:-:S04]  /*2900*/  IMAD.WIDE.U32.X R30, P0, R32, R27, R30, P0 ;  /* 0x0000001b201e7225 */ /* 0x000fc8000000041e */
[----:B------:R-:W-:Y:S01]  /*2910*/  IMAD.WIDE.U32.X R48, P6, R27, R51, R48, P6 ;  /* 0x000000331b307225 */ /* 0x000fe200030c0430 */
[----:B------:R-:W-:-:S03]  /*2920*/  IADD3.X R17, P5, PT, RZ, R30, RZ, P5, !PT ;  /* 0x0000001eff117210 */ /* 0x000fc60002fbe4ff */
[----:B------:R-:W-:Y:S01]  /*2930*/  IMAD.WIDE.U32.X R14, P6, R27, R27, R14, P6 ;  /* 0x0000001b1b0e7225 */ /* 0x000fe200030c040e */
[----:B------:R-:W-:Y:S02]  /*2940*/  SEL R26, RZ, 0x1, !P5 ;  /* 0x00000001ff1a7807 */ /* 0x000fe40006800000 */
[----:B------:R-:W-:Y:S01]  /*2950*/  IADD3 RZ, P5, PT, RZ, R18, RZ ;  /* 0x00000012ffff7210 */ /* 0x000fe20007fbe0ff */
[----:B------:R-:W-:-:S04]  /*2960*/  IMAD.WIDE.U32 R48, P2, R34, R38, R48 ;  /* 0x0000002622307225 */ /* 0x000fc80007840030 */
[----:B------:R-:W-:-:S04]  /*2970*/  IMAD.WIDE.U32.X R16, P4, R32, R36, R16, P4 ;  /* 0x0000002420107225 */ /* 0x000fc80002080410 */
[----:B------:R-:W-:-:S04]  /*2980*/  IMAD.WIDE.U32.X R14, P2, R34, R36, R14, P2 ;  /* 0x00000024220e7225 */ /* 0x000fc8000104040e */
[----:B------:R-:W-:Y:S01]  /*2990*/  IMAD.WIDE.U32 R48, P3, R29, R53, R48 ;  /* 0x000000351d307225 */ /* 0x000fe20007860030 */
[----:B------:R-:W-:-:S03]  /*29a0*/  IADD3.X R53, PT, PT, RZ, R26, RZ, P4, !PT ;  /* 0x0000001aff357210 */ /* 0x000fc600027fe4ff */
[----:B------:R-:W-:-:S04]  /*29b0*/  IMAD.WIDE.U32.X R46, R32, R29, R46, P1 ;  /* 0x0000001d202e7225 */ /* 0x000fc800008e042e */
[----:B------:R-:W-:-:S04]  /*29c0*/  IMAD.WIDE.U32.X R16, P6, R29, R27, R16, P6 ;  /* 0x0000001b1d107225 */ /* 0x000fc800030c0410 */
[----:B------:R-:W-:Y:S01]  /*29d0*/  IMAD.WIDE.U32.X R14, P1, R29, R51, R14, P3 ;  /* 0x000000331d0e7225 */ /* 0x000fe2000182040e */
[----:B------:R-:W-:-:S03]  /*29e0*/  IADD3.X R52, P3, PT, R53, R31, RZ, P6, !PT ;  /* 0x0000001f35347210 */ /* 0x000fc6000377e4ff */
[----:B------:R-:W-:-:S04]  /*29f0*/  IMAD.WIDE.U32.X R30, P0, R32, R29, R46, P0 ;  /* 0x0000001d201e7225 */ /* 0x000fc8000000042e */
[----:B------:R-:W-:Y:S01]  /*2a00*/  IMAD.WIDE.U32.X R50, P4, R34, R34, R16, P2 ;  /* 0x0000002222327225 */ /* 0x000fe20001080410 */
[----:B------:R-:W-:Y:S01]  /*2a10*/  IADD3.X R53, P3, PT, RZ, R30, RZ, P3, !PT ;  /* 0x0000001eff357210 */ /* 0x000fe20001f7e4ff */
[----:B------:R-:W1:Y:S02]  /*2a20*/  LDC.64 R16, c[0x3][0x30] ;  /* 0x00c00c00ff107b82 */ /* 0x000e640000000a00 */
[----:B------:R-:W-:Y:S01]  /*2a30*/  IMAD.WIDE.U32 R38, P2, R32, R38, R14 ;  /* 0x0000002620267225 */ /* 0x000fe2000784000e */
[----:B------:R-:W-:-:S03]  /*2a40*/  SEL R26, RZ, 0x1, !P3 ;  /* 0x00000001ff1a7807 */ /* 0x000fc60005800000 */
[----:B------:R-:W-:Y:S02]  /*2a50*/  IMAD R47, R18, -0x10000001, RZ ;  /* 0xefffffff122f7824 */ /* 0x000fe400078e02ff */
[----:B------:R-:W2:Y:S01]  /*2a60*/  LDC.64 R14, c[0x3][0x28] ;  /* 0x00c00a00ff0e7b82 */ /* 0x000ea20000000a00 */
[----:B------:R-:W-:-:S04]  /*2a70*/  IMAD.WIDE.U32.X R52, P4, R32, R34, R52, P4 ;  /* 0x0000002220347225 */ /* 0x000fc80002080434 */
[----:B------:R-:W-:-:S04]  /*2a80*/  IMAD.WIDE.U32.X R50, P6, R29, R27, R50, P1 ;  /* 0x0000001b1d327225 */ /* 0x000fc800008c0432 */
[C---:B0-----:R-:W-:Y:S02]  /*2a90*/  IMAD.HI.U32 R27, P1, R47.reuse, R12, R18 ;  /* 0x0000000c2f1b7227 */ /* 0x041fe40007820012 */
[----:B------:R-:W0:Y:S02]  /*2aa0*/  LDC.64 R18, c[0x3][0x38] ;  /* 0x00c00e00ff127b82 */ /* 0x000e240000000a00 */
[----:B------:R-:W-:Y:S02]  /*2ab0*/  IMAD R28, R47, R13, RZ ;  /* 0x0000000d2f1c7224 */ /* 0x000fe400078e02ff */
[----:B------:R-:W-:-:S04]  /*2ac0*/  IMAD.WIDE.U32.X R52, P3, R29, R29, R52, P6 ;  /* 0x0000001d1d347225 */ /* 0x000fc80003060434 */
[----:B------:R-:W-:Y:S01]  /*2ad0*/  IMAD.X R29, RZ, RZ, R26, P4 ;  /* 0x000000ffff1d7224 */ /* 0x000fe200020e061a */
[----:B------:R-:W-:Y:S01]  /*2ae0*/  IADD3.X R26, P5, PT, R28, R27, RZ, P5, !PT ;  /* 0x0000001b1c1a7210 */ /* 0x000fe20002fbe4ff */
[----:B------:R-:W-:-:S03]  /*2af0*/  IMAD.WIDE.U32.X R36, P4, R32, R36, R50, P2 ;  /* 0x0000002420247225 */ /* 0x000fc60001080432 */
[----:B------:R-:W-:Y:S01]  /*2b00*/  IADD3.X R28, P3, PT, R29, R31, RZ, P3, !PT ;  /* 0x0000001f1d1c7210 */ /* 0x000fe20001f7e4ff */
[----:B------:R-:W-:Y:S01]  /*2b10*/  IMAD.HI.U32 R27, P2, R47, R13, RZ ;  /* 0x0000000d2f1b7227 */ /* 0x000fe200078400ff */
[----:B------:R-:W-:-:S03]  /*2b20*/  SEL R29, RZ, 0x1, !P0 ;  /* 0x00000001ff1d7807 */ /* 0x000fc60004000000 */
[----:B------:R-:W-:Y:S01]  /*2b30*/  IMAD.WIDE.U32.X R34, P0, R32, R34, R52, P4 ;  /* 0x0000002220227225 */ /* 0x000fe20002000434 */
[----:B------:R-:W-:-:S03]  /*2b40*/  IADD3.X R29, PT, PT, RZ, R29, RZ, P3, !PT ;  /* 0x0000001dff1d7210 */ /* 0x000fc60001ffe4ff */
[----:B------:R-:W-:Y:S02]  /*2b50*/  IMAD R51, R26, -0x10000001, RZ ;  /* 0xefffffff1a337824 */ /* 0x000fe400078e02ff */
[----:B--2---:R-:W-:-:S04]  /*2b60*/  IMAD.WIDE.U32.X R30, P4, R47, R15, RZ, P2 ;  /* 0x0000000f2f1e7225 */ /* 0x004fc800010804ff */
[----:B------:R-:W-:-:S04]  /*2b70*/  IMAD.WIDE.U32.X R22, P2, R47, R14, R22, P1 ;  /* 0x0000000e2f167225 */ /* 0x000fc80000840416 */
[----:B------:R-:W-:-:S04]  /*2b80*/  IMAD.HI.U32 R27, P3, R51, R12, R26 ;  /* 0x0000000c331b7227 */ /* 0x000fc8000786001a */
[----:B------:R-:W-:-:S04]  /*2b90*/  IMAD.WIDE.U32.X R32, R32, R32, R28, P0 ;  /* 0x0000002020207225 */ /* 0x000fc800000e041c */
[----:B-1----:R-:W-:-:S04]  /*2ba0*/  IMAD.WIDE.U32.X R52, P0, R47, R17, RZ, P4 ;  /* 0x000000112f347225 */ /* 0x002fc800020004ff */
[----:B------:R-:W-:-:S04]  /*2bb0*/  IMAD.WIDE.U32 R22, P1, R51, R13, R22 ;  /* 0x0000000d33167225 */ /* 0x000fc80007820016 */
[----:B------:R-:W-:Y:S01]  /*2bc0*/  IMAD.WIDE.U32.X R30, P4, R51, R14, R30, P3 ;  /* 0x0000000e331e7225 */ /* 0x000fe2000188041e */
[----:B------:R-:W-:-:S03]  /*2bd0*/  IADD3.X R22, P5, PT, R27, R22, RZ, P5, !PT ;  /* 0x000000161b167210 */ /* 0x000fc60002fbe4ff */
[----:B------:R-:W-:Y:S02]  /*2be0*/  HFMA2 R27, -RZ, RZ, 0, 0 ;  /* 0x00000000ff1b7431 */ /* 0x000fe400000001ff */
[----:B------:R-:W-:-:S04]  /*2bf0*/  IMAD.WIDE.U32.X R28, P3, R47, R16, R24, P2 ;  /* 0x000000102f1c7225 */ /* 0x000fc80001060418 */
[----:B0-----:R-:W-:-:S04]  /*2c00*/  IMAD.WIDE.U32.X R48, P3, R47, R18, R48, P3 ;  /* 0x000000122f307225 */ /* 0x001fc80001860430 */
[----:B------:R-:W-:Y:S01]  /*2c10*/  IMAD.WIDE.U32.X R28, P1, R51, R15, R28, P1 ;  /* 0x0000000f331c7225 */ /* 0x000fe2000082041c */
[----:B------:R-:W-:-:S03]  /*2c20*/  SEL R26, RZ, 0x1, !P3 ;  /* 0x00000001ff1a7807 */ /* 0x000fc60005800000 */
[----:B------:R-:W-:-:S04]  /*2c30*/  IMAD.WIDE.U32.X R46, R47, R19, RZ, P0 ;  /* 0x000000132f2e7225 */ /* 0x000fc800000e04ff */
[----:B------:R-:W-:-:S04]  /*2c40*/  IMAD.WIDE.U32.X R24, P2, R51, R16, R52, P4 ;  /* 0x0000001033187225 */ /* 0x000fc80002040434 */
[----:B------:R-:W-:-:S04]  /*2c50*/  IMAD.WIDE.U32.X R48, P1, R51, R17, R48, P1 ;  /* 0x0000001133307225 */ /* 0x000fc80000820430 */
[----:B------:R-:W-:-:S04]  /*2c60*/  IMAD.WIDE.U32.X R46, P2, R51, R18, R46, P2 ;  /* 0x00000012332e7225 */ /* 0x000fc8000104042e */
[----:B------:R-:W-:-:S04]  /*2c70*/  IMAD.WIDE.U32.X R26, R51, R19, R26, P1 ;  /* 0x00000013331a7225 */ /* 0x000fc800008e041a */
[----:B------:R-:W-:-:S04]  /*2c80*/  IMAD R51, R22, -0x10000001, RZ ;  /* 0xefffffff16337824 */ /* 0x000fc800078e02ff */
[----:B------:R-:W-:-:S04]  /*2c90*/  IMAD.HI.U32 R53, P0, R51, R12, R22 ;  /* 0x0000000c33357227 */ /* 0x000fc80007800016 */
[C---:B------:R-:W-:Y:S01]  /*2ca0*/  IMAD.WIDE.U32 R22, P1, R51.reuse, R13, R30 ;  /* 0x0000000d33167225 */ /* 0x040fe2000782001e */
[----:B------:R-:W-:Y:S02]  /*2cb0*/  SEL R30, RZ, 0x1, !P2 ;  /* 0x00000001ff1e7807 */ /* 0x000fe40005000000 */
[----:B------:R-:W-:Y:S01]  /*2cc0*/  MOV R31, RZ ;  /* 0x000000ff001f7202 */ /* 0x000fe20000000f00 */
[----:B------:R-:W-:Y:S01]  /*2cd0*/  IMAD.WIDE.U32.X R28, P0, R51, R14, R28, P0 ;  /* 0x0000000e331c7225 */ /* 0x000fe2000000041c */
[----:B------:R-:W-:-:S03]  /*2ce0*/  IADD3.X R22, P5, PT, R53, R22, RZ, P5, !PT ;  /* 0x0000001635167210 */ /* 0x000fc60002fbe4ff */
[----:B------:R-:W-:-:S04]  /*2cf0*/  IMAD.WIDE.U32.X R24, P1, R51, R15, R24, P1 ;  /* 0x0000000f33187225 */ /* 0x000fc80000820418 */
[----:B------:R-:W-:-:S04]  /*2d00*/  IMAD.WIDE.U32.X R48, P0, R51, R16, R48, P0 ;  /* 0x0000001033307225 */ /* 0x000fc80000000430 */
[----:B------:R-:W-:-:S04]  /*2d10*/  IMAD.WIDE.U32.X R46, P1, R51, R17, R46, P1 ;  /* 0x00000011332e7225 */ /* 0x000fc8000082042e */
[----:B------:R-:W-:-:S04]  /*2d20*/  IMAD.WIDE.U32.X R26, P0, R51, R18, R26, P0 ;  /* 0x00000012331a7225 */ /* 0x000fc8000000041a */
[----:B------:R-:W-:-:S04]  /*2d30*/  IMAD.WIDE.U32.X R30, R51, R19, R30, P1 ;  /* 0x00000013331e7225 */ /* 0x000fc800008e041e */
[----:B------:R-:W-:-:S04]  /*2d40*/  IMAD R51, R22, -0x10000001, RZ ;  /* 0xefffffff16337824 */ /* 0x000fc800078e02ff */
[----:B------:R-:W-:-:S04]  /*2d50*/  IMAD.HI.U32 R53, P1, R51, R12, R22 ;  /* 0x0000000c33357227 */ /* 0x000fc80007820016 */
[----:B------:R-:W-:-:S04]  /*2d60*/  IMAD.WIDE.U32 R22, P2, R51, R13, R28 ;  /* 0x0000000d33167225 */ /* 0x000fc8000784001c */
[----:B------:R-:W-:Y:S01]  /*2d70*/  HFMA2 R29, -RZ, RZ, 0, 0 ;  /* 0x00000000ff1d7431 */ /* 0x000fe200000001ff */
[----:B------:R-:W-:Y:S01]  /*2d80*/  SEL R28, RZ, 0x1, !P0 ;  /* 0x00000001ff1c7807 */ /* 0x000fe20004000000 */
        /* <DEDUP_REMOVED lines=13> */
[----:B------:R-:W-:-:S04]  /*2e60*/  IMAD.WIDE.U32.X R46, P2, R51, R15, R46, P2 ;  /* 0x0000000f332e7225 */ /* 0x000fc8000104042e */
[----:B------:R-:W-:-:S04]  /*2e70*/  IMAD.WIDE.U32.X R26, P1, R51, R16, R26, P1 ;  /* 0x00000010331a7225 */ /* 0x000fc8000082041a */
[----:B------:R-:W-:-:S04]  /*2e80*/  IMAD.WIDE.U32.X R30, P2, R51, R17, R30, P2 ;  /* 0x00000011331e7225 */ /* 0x000fc8000104041e */
[----:B------:R-:W-:Y:S02]  /*2e90*/  IMAD.MOV.U32 R23, RZ, RZ, RZ ;  /* 0x000000ffff177224 */ /* 0x000fe400078e00ff */
[----:B------:R-:W-:-:S04]  /*2ea0*/  IMAD.WIDE.U32.X R28, P1, R51, R18, R28, P1 ;  /* 0x00000012331c7225 */ /* 0x000fc8000082041c */
[----:B------:R-:W-:-:S04]  /*2eb0*/  IMAD.WIDE.U32.X R22, R51, R19, R22, P2 ;  /* 0x0000001333167225 */ /* 0x000fc800010e0416 */
[----:B------:R-:W-:-:S04]  /*2ec0*/  IMAD R51, R24, -0x10000001, RZ ;  /* 0xefffffff18337824 */ /* 0x000fc800078e02ff */
        /* <DEDUP_REMOVED lines=11> */
[----:B------:R-:W-:-:S03]  /*2f80*/  IADD3.X R52, P6, PT, R25, R52, RZ, P6, !PT ;  /* 0x0000003419347210 */ /* 0x000fc600037de4ff */
[----:B------:R-:W-:-:S04]  /*2f90*/  IMAD.WIDE.U32.X R28, P0, R51, R17, R28, P0 ;  /* 0x00000011331c7225 */ /* 0x000fc8000000041c */
[----:B------:R-:W-:Y:S02]  /*2fa0*/  IMAD R49, R52, -0x10000001, RZ ;  /* 0xefffffff34317824 */ /* 0x000fe400078e02ff */
[----:B------:R-:W-:-:S04]  /*2fb0*/  IMAD.WIDE.U32.X R30, P4, R47, R15, R30, P4 ;  /* 0x0000000f2f1e7225 */ /* 0x000fc8000208041e */
[----:B------:R-:W-:-:S04]  /*2fc0*/  IMAD.HI.U32 R25, P1, R49, R12, R52 ;  /* 0x0000000c31197227 */ /* 0x000fc80007820034 */
[----:B------:R-:W-:-:S04]  /*2fd0*/  IMAD.WIDE.U32 R26, P2, R49, R13, R26 ;  /* 0x0000000d311a7225 */ /* 0x000fc8000784001a */
[----:B------:R-:W-:Y:S01]  /*2fe0*/  IMAD.WIDE.U32.X R28, P3, R47, R16, R28, P3 ;  /* 0x000000102f1c7225 */ /* 0x000fe2000186041c */
[----:B------:R-:W-:Y:S02]  /*2ff0*/  IADD3.X R53, P6, PT, R25, R26, RZ, P6, !PT ;  /* 0x0000001a19357210 */ /* 0x000fe400037de4ff */
[----:B------:R-:W-:Y:S01]  /*3000*/  MOV R25, RZ ;  /* 0x000000ff00197202 */ /* 0x000fe20000000f00 */
[----:B------:R-:W-:-:S04]  /*3010*/  IMAD.WIDE.U32.X R30, P1, R49, R14, R30, P1 ;  /* 0x0000000e311e7225 */ /* 0x000fc8000082041e */
[----:B------:R-:W-:Y:S01]  /*3020*/  IMAD.WIDE.U32.X R22, P5, R51, R18, R22, P5 ;  /* 0x0000001233167225 */ /* 0x000fe200028a0416 */
[----:B------:R-:W-:-:S03]  /*3030*/  IADD3.X R27, P6, PT, R30, R27, RZ, P6, !PT ;  /* 0x0000001b1e1b7210 */ /* 0x000fc600037de4ff */
[----:B------:R-:W-:Y:S01]  /*3040*/  IMAD.WIDE.U32.X R28, P2, R49, R15, R28, P2 ;  /* 0x0000000f311c7225 */ /* 0x000fe2000104041c */
[----:B------:R-:W-:-:S03]  /*3050*/  SEL R30, RZ, 0x1, !P5 ;  /* 0x00000001ff1e7807 */ /* 0x000fc60006800000 */
[----:B------:R-:W-:Y:S01]  /*3060*/  IMAD.WIDE.U32.X R24, R51, R19, R24, P0 ;  /* 0x0000001333187225 */ /* 0x000fe200000e0418 */
[----:B------:R-:W-:-:S03]  /*3070*/  IADD3.X R51, P6, PT, R31, R28, RZ, P6, !PT ;  /* 0x0000001c1f337210 */ /* 0x000fc600037de4ff */
[----:B------:R-:W-:Y:S01]  /*3080*/  HFMA2 R31, -RZ, RZ, 0, 0 ;  /* 0x00000000ff1f7431 */ /* 0x000fe200000001ff */
[----:B------:R-:W-:Y:S01]  /*3090*/  IADD3 R53, P0, PT, R53, R38, RZ ;  /* 0x0000002635357210 */ /* 0x000fe20007f1e0ff */
[----:B------:R-:W-:-:S03]  /*30a0*/  IMAD.WIDE.U32.X R22, P4, R47, R17, R22, P4 ;  /* 0x000000112f167225 */ /* 0x000fc60002080416 */
[----:B------:R-:W-:Y:S01]  /*30b0*/  IADD3.X R38, P0, PT, R27, R39, RZ, P0, !PT ;  /* 0x000000271b267210 */ /* 0x000fe2000071e4ff */
[----:B------:R-:W-:-:S03]  /*30c0*/  IMAD.WIDE.U32.X R24, P3, R47, R18, R24, P3 ;  /* 0x000000122f187225 */ /* 0x000fc60001860418 */
[----:B------:R-:W-:Y:S01]  /*30d0*/  IADD3.X R51, P0, PT, R51, R36, RZ, P0, !PT ;  /* 0x0000002433337210 */ /* 0x000fe2000071e4ff */
[----:B------:R-:W-:-:S04]  /*30e0*/  IMAD.WIDE.U32.X R22, P1, R49, R16, R22, P1 ;  /* 0x0000001031167225 */ /* 0x000fc80000820416 */
[----:B------:R-:W-:Y:S01]  /*30f0*/  IMAD.WIDE.U32.X R24, P2, R49, R17, R24, P2 ;  /* 0x0000001131187225 */ /* 0x000fe20001040418 */
[----:B------:R-:W-:Y:S02]  /*3100*/  IADD3.X R29, P6, PT, R22, R29, RZ, P6, !PT ;  /* 0x0000001d161d7210 */ /* 0x000fe400037de4ff */
[----:B------:R-:W-:Y:S01]  /*3110*/  SEL R22, RZ, 0x1, !P3 ;  /* 0x00000001ff167807 */ /* 0x000fe20005800000 */
[----:B------:R-:W-:Y:S01]  /*3120*/  IMAD.WIDE.U32.X R30, R47, R19, R30, P4 ;  /* 0x000000132f1e7225 */ /* 0x000fe200020e041e */
[----:B------:R-:W-:Y:S02]  /*3130*/  IADD3.X R27, P6, PT, R23, R24, RZ, P6, !PT ;  /* 0x00000018171b7210 */ /* 0x000fe400037de4ff */
[----:B------:R-:W-:Y:S02]  /*3140*/  MOV R23, RZ ;  /* 0x000000ff00177202 */ /* 0x000fe40000000f00 */
[----:B------:R-:W-:Y:S01]  /*3150*/  IADD3.X R36, P0, PT, R29, R37, RZ, P0, !PT ;  /* 0x000000251d247210 */ /* 0x000fe2000071e4ff */
[----:B------:R-:W-:-:S03]  /*3160*/  IMAD.WIDE.U32.X R30, P1, R49, R18, R30, P1 ;  /* 0x00000012311e7225 */ /* 0x000fc6000082041e */
[----:B------:R-:W-:Y:S01]  /*3170*/  IADD3.X R27, P0, PT, R27, R34, RZ, P0, !PT ;  /* 0x000000221b1b7210 */ /* 0x000fe2000071e4ff */
[----:B------:R-:W-:Y:S01]  /*3180*/  IMAD.WIDE.U32.X R22, R49, R19, R22, P2 ;  /* 0x0000001331167225 */ /* 0x000fe200010e0416 */
[----:B------:R-:W-:-:S04]  /*3190*/  IADD3.X R25, P6, PT, R30, R25, RZ, P6, !PT ;  /* 0x000000191e197210 */ /* 0x000fc800037de4ff */
        /* <DEDUP_REMOVED lines=32> */
.L_x_14:
        /* <DEDUP_REMOVED lines=8> */
.L_x_15:
[----:B------:R-:W-:Y:S05]  /*3420*/  BSYNC.RECONVERGENT B1 ;  /* 0x0000000000017941 */ /* 0x000fea0003800200 */
.L_x_13:
[----:B------:R-:W-:Y:S02]  /*3430*/  ISETP.GE.U32.AND P0, PT, R42, 0x2, PT ;  /* 0x000000022a00780c */ /* 0x000fe40003f06070 */
[----:B------:R-:W-:-:S11]  /*3440*/  SHF.R.U32.HI R42, RZ, 0x1, R42 ;  /* 0x00000001ff2a7819 */ /* 0x000fd6000001162a */
[----:B------:R-:W-:Y:S05]  /*3450*/  @P0 BRA `(.L_x_16) ;  /* 0xffffffe000440947 */ /* 0x000fea000383ffff */
.L_x_9:
[----:B0-----:R-:W-:Y:S05]  /*3460*/  BSYNC.RECONVERGENT B0 ;  /* 0x0000000000007941 */ /* 0x001fea0003800200 */
.L_x_8:
[----:B------:R-:W-:Y:S01]  /*3470*/  ISETP.GE.U32.AND P0, PT, R20, R45, PT ;  /* 0x0000002d1400720c */ /* 0x000fe20003f06070 */
[----:B------:R-:W0:Y:S01]  /*3480*/  LDCU.64 UR10, c[0x0][0x380] ;  /* 0x00007000ff0a77ac */ /* 0x000e220008000a00 */
[----:B------:R-:W-:Y:S11]  /*3490*/  BSSY.RECONVERGENT B0, `(.L_x_17) ;  /* 0x0000201000007945 */ /* 0x000ff60003800200 */
[----:B------:R-:W-:Y:S05]  /*34a0*/  @P0 BRA `(.L_x_18) ;  /* 0x0000001c00fc0947 */ /* 0x000fea0003800000 */
[----:B------:R-:W1:Y:S01]  /*34b0*/  LDC R47, c[0x0][0x3a8] ;  /* 0x0000ea00ff2f7b82 */ /* 0x000e620000000800 */
[----:B------:R-:W1:Y:S01]  /*34c0*/  LDCU UR4, c[0x0][0x3b0] ;  /* 0x00007600ff0477ac */ /* 0x000e620008000800 */
[----:B------:R-:W-:Y:S01]  /*34d0*/  IMAD.MOV.U32 R42, RZ, RZ, R20 ;  /* 0x000000ffff2a7224 */ /* 0x000fe200078e0014 */
[----:B-1----:R-:W-:-:S07]  /*34e0*/  SHF.R.U32.HI R47, RZ, UR4, R47 ;  /* 0x00000004ff2f7c19 */ /* 0x002fce000801162f */
.L_x_25:
[----:B------:R-:W-:Y:S01]  /*34f0*/  IMAD R12, R47, R42, RZ ;  /* 0x0000002a2f0c7224 */ /* 0x000fe200078e02ff */
[----:B------:R-:W-:Y:S01]  /*3500*/  MOV R26, RZ ;  /* 0x000000ff001a7202 */ /* 0x000fe20000000f00 */
[----:B------:R-:W-:Y:S01]  /*3510*/  HFMA2 R17, -RZ, RZ, 0, 0 ;  /* 0x00000000ff117431 */ /* 0x000fe200000001ff */
[----:B------:R-:W1:Y:S02]  /*3520*/  LDC.64 R22, c[0x3][0x20] ;  /* 0x00c00800ff167b82 */ /* 0x000e640000000a00 */
[----:B------:R-:W-:-:S04]  /*3530*/  IADD3 R12, P0, PT, R12, UR9, RZ ;  /* 0x000000090c0c7c10 */ /* 0x000fc8000ff1e0ff */
[----:B------:R-:W-:Y:S02]  /*3540*/  IADD3.X R13, PT, PT, RZ, RZ, RZ, P0, !PT ;  /* 0x000000ffff0d7210 */ /* 0x000fe400007fe4ff */
[----:B0-----:R-:W-:-:S04]  /*3550*/  LEA R14, P0, R12, UR10, 0x5 ;  /* 0x0000000a0c0e7c11 */ /* 0x001fc8000f8028ff */
[----:B------:R-:W-:-:S05]  /*3560*/  LEA.HI.X R15, R12, UR11, R13, 0x5, P0 ;  /* 0x0000000b0c0f7c11 */ /* 0x000fca00080f2c0d */
        /* <DEDUP_REMOVED lines=8> */
[----:B------:R-:W-:Y:S01]  /*35f0*/  BSSY.RECONVERGENT B1, `(.L_x_19) ;  /* 0x00000f1000017945 */ /* 0x000fe20003800200 */
[----:B0-----:R-:W-:-:S02]  /*3600*/  HFMA2 R15, -RZ, RZ, 0, 0 ;  /* 0x00000000ff0f7431 */ /* 0x001fc400000001ff */
[----:B--2---:R-:W-:-:S04]  /*3610*/  IMAD.WIDE.U32 R30, P0, R51, R3, RZ ;  /* 0x00000003331e7225 */ /* 0x004fc800078000ff */
[----:B---3--:R-:W-:-:S04]  /*3620*/  IMAD.WIDE.U32.X R34, P0, R33, R3, RZ, P0 ;  /* 0x0000000321227225 */ /* 0x008fc800000004ff */
[----:B----4-:R-:W-:-:S04]  /*3630*/  IMAD.WIDE.U32 R30, P1, R19, R0, R30 ;  /* 0x00000000131e7225 */ /* 0x010fc8000782001e */
[----:B-----5:R-:W-:Y:S01]  /*3640*/  IMAD.WIDE.U32.X R48, P0, R39, R3, RZ, P0 ;  /* 0x0000000327307225 */ /* 0x020fe200000004ff */
[----:B------:R-:W-:-:S03]  /*3650*/  MOV R27, R30 ;  /* 0x0000001e001b7202 */ /* 0x000fc60000000f00 */
        /* <DEDUP_REMOVED lines=8> */
[----:B------:R-:W-:-:S04]  /*36e0*/  IMAD.WIDE.U32.X R12, P0, R39, R5, R12, P0 ;  /* 0x00000005270c7225 */ /* 0x000fc8000000040c */
[----:B------:R-:W-:-:S04]  /*36f0*/  IMAD.WIDE.U32.X R48, P2, R53, R2, R48, P2 ;  /* 0x0000000235307225 */ /* 0x000fc80001040430 */
[----:B------:R-:W-:-:S04]  /*3700*/  IMAD.WIDE.U32.X R12, P6, R25, R2, R12, P2 ;  /* 0x00000002190c7225 */ /* 0x000fc800010c040c */
[----:B------:R-:W-:-:S04]  /*3710*/  IMAD.WIDE.U32 R48, P2, R51, R7, R48 ;  /* 0x0000000733307225 */ /* 0x000fc80007840030 */
[----:B------:R-:W-:-:S04]  /*3720*/  IMAD.WIDE.U32.X R12, P2, R33, R7, R12, P2 ;  /* 0x00000007210c7225 */ /* 0x000fc8000104040c */
[----:B------:R-:W-:-:S04]  /*3730*/  IMAD.WIDE.U32 R48, P3, R19, R4, R48 ;  /* 0x0000000413307225 */ /* 0x000fc80007860030 */
[----:B------:R-:W-:-:S04]  /*3740*/  IMAD.WIDE.U32.X R14, R37, R5, R14, P0 ;  /* 0x00000005250e7225 */ /* 0x000fc800000e040e */
[----:B------:R-:W-:-:S04]  /*3750*/  IMAD.WIDE.U32.X R12, P3, R53, R4, R12, P3 ;  /* 0x00000004350c7225 */ /* 0x000fc8000186040c */
[----:B------:R-:W-:-:S04]  /*3760*/  IMAD.WIDE.U32.X R14, P6, R29, R2, R14, P6 ;  /* 0x000000021d0e7225 */ /* 0x000fc800030c040e */
[----:B------:R-:W-:Y:S01]  /*3770*/  IMAD.WIDE.U32 R12, P1, R51, R9, R12 ;  /* 0x00000009330c7225 */ /* 0x000fe2000782000c */
[----:B------:R-:W-:-:S03]  /*3780*/  SEL R16, RZ, 0x1, !P6 ;  /* 0x00000001ff107807 */ /* 0x000fc60007000000 */
[----:B------:R-:W-:Y:S01]  /*3790*/  IMAD.MOV.U32 R30, RZ, RZ, R31 ;  /* 0x000000ffff1e7224 */ /* 0x000fe200078e001f */
[----:B------:R-:W-:Y:S01]  /*37a0*/  MOV R31, R34 ;  /* 0x00000022001f7202 */ /* 0x000fe20000000f00 */
[----:B------:R-:W-:Y:S01]  /*37b0*/  IMAD.WIDE.U32 R26, P0, R19, R3, R26 ;  /* 0x00000003131a7225 */ /* 0x000fe2000780001a */
[----:B------:R-:W-:Y:S02]  /*37c0*/  MOV R34, R35 ;  /* 0x0000002300227202 */ /* 0x000fe40000000f00 */
[----:B------:R-:W-:Y:S01]  /*37d0*/  MOV R35, R48 ;  /* 0x0000003000237202 */ /* 0x000fe20000000f00 */
[----:B------:R-:W-:Y:S01]  /*37e0*/  IMAD.WIDE.U32.X R14, P2, R39, R7, R14, P2 ;  /* 0x00000007270e7225 */ /* 0x000fe2000104040e */
[----:B------:R-:W-:-:S03]  /*37f0*/  MOV R48, R49 ;  /* 0x0000003100307202 */ /* 0x000fc60000000f00 */
[----:B------:R-:W-:-:S04]  /*3800*/  IMAD.WIDE.U32.X R30, P0, R53, R3, R30, P0 ;  /* 0x00000003351e7225 */ /* 0x000fc8000000041e */
[----:B------:R-:W-:-:S04]  /*3810*/  IMAD.WIDE.U32 R12, P4, R19, R6, R12 ;  /* 0x00000006130c7225 */ /* 0x000fc8000788000c */
[----:B------:R-:W-:-:S04]  /*3820*/  IMAD.WIDE.U32.X R14, P3, R25, R4, R14, P3 ;  /* 0x00000004190e7225 */ /* 0x000fc8000186040e */
[----:B------:R-:W-:-:S04]  /*3830*/  IMAD.WIDE.U32.X R34, P0, R25, R3, R34, P0 ;  /* 0x0000000319227225 */ /* 0x000fc80000000422 */
[----:B------:R-:W-:Y:S02]  /*3840*/  IMAD.MOV.U32 R49, RZ, RZ, R12 ;  /* 0x000000ffff317224 */ /* 0x000fe400078e000c */
[----:B------:R-:W-:-:S04]  /*3850*/  IMAD.WIDE.U32 R30, P5, R51, R0, R30 ;  /* 0x00000000331e7225 */ /* 0x000fc800078a001e */
[----:B------:R-:W-:-:S04]  /*3860*/  IMAD.WIDE.U32.X R48, P0, R29, R3, R48, P0 ;  /* 0x000000031d307225 */ /* 0x000fc80000000430 */
[----:B------:R-:W-:Y:S01]  /*3870*/  IMAD.WIDE.U32.X R14, P1, R33, R9, R14, P1 ;  /* 0x00000009210e7225 */ /* 0x000fe2000082040e */
[----:B------:R-:W-:-:S03]  /*3880*/  IADD3.X R12, P0, PT, RZ, R13, RZ, P0, !PT ;  /* 0x0000000dff0c7210 */ /* 0x000fc6000071e4ff */
[----:B------:R-:W-:-:S04]  /*3890*/  IMAD.WIDE.U32.X R34, P5, R33, R0, R34, P5 ;  /* 0x0000000021227225 */ /* 0x000fc800028a0422 */
[----:B------:R-:W-:-:S04]  /*38a0*/  IMAD.WIDE.U32 R30, P6, R19, R5, R30 ;  /* 0x00000005131e7225 */ /* 0x000fc800078c001e */
[----:B------:R-:W-:-:S04]  /*38b0*/  IMAD.WIDE.U32.X R48, P5, R39, R0, R48, P5 ;  /* 0x0000000027307225 */ /* 0x000fc800028a0430 */
[----:B------:R-:W-:-:S04]  /*38c0*/  IMAD.WIDE.U32.X R14, P4, R53, R6, R14, P4 ;  /* 0x00000006350e7225 */ /* 0x000fc8000208040e */
[----:B------:R-:W-:Y:S01]  /*38d0*/  IMAD.WIDE.U32.X R34, P6, R53, R5, R34, P6 ;  /* 0x0000000535227225 */ /* 0x000fe200030c0422 */
[----:B------:R-:W-:-:S03]  /*38e0*/  IADD3.X R13, P0, PT, RZ, R14, RZ, P0, !PT ;  /* 0x0000000eff0d7210 */ /* 0x000fc6000071e4ff */
[----:B------:R-:W-:Y:S01]  /*38f0*/  IMAD.WIDE.U32.X R16, R37, R7, R16, P2 ;  /* 0x0000000725107225 */ /* 0x000fe200010e0410 */
[----:B------:R-:W-:-:S03]  /*3900*/  SEL R14, RZ, 0x1, !P0 ;  /* 0x00000001ff0e7807 */ /* 0x000fc60004000000 */
[----:B------:R-:W-:-:S04]  /*3910*/  IMAD.WIDE.U32.X R48, P6, R25, R5, R48, P6 ;  /* 0x0000000519307225 */ /* 0x000fc800030c0430 */
[----:B------:R-:W-:-:S04]  /*3920*/  IMAD.WIDE.U32 R34, P2, R51, R2, R34 ;  /* 0x0000000233227225 */ /* 0x000fc80007840022 */
[----:B------:R-:W-:-:S04]  /*3930*/  IMAD.WIDE.U32.X R16, P3, R29, R4, R16, P3 ;  /* 0x000000041d107225 */ /* 0x000fc80001860410 */
[----:B------:R-:W-:Y:S01]  /*3940*/  IMAD.WIDE.U32.X R12, P5, R37, R0, R12, P5 ;  /* 0x00000000250c7225 */ /* 0x000fe200028a040c */
[----:B------:R-:W-:-:S03]  /*3950*/  SEL R18, RZ, 0x1, !P3 ;  /* 0x00000001ff127807 */ /* 0x000fc60005800000 */
[----:B------:R-:W-:Y:S01]  /*3960*/  IMAD.WIDE.U32.X R48, P0, R33, R2, R48, P2 ;  /* 0x0000000221307225 */ /* 0x000fe20001000430 */
[----:B------:R-:W-:-:S03]  /*3970*/  IADD3.X R14, PT, PT, RZ, R14, RZ, P5, !PT ;  /* 0x0000000eff0e7210 */ /* 0x000fc60002ffe4ff */
[----:B------:R-:W-:-:S04]  /*3980*/  IMAD.WIDE.U32 R34, P2, R19, R7, R34 ;  /* 0x0000000713227225 */ /* 0x000fc80007840022 */
[----:B------:R-:W-:-:S04]  /*3990*/  IMAD.WIDE.U32.X R16, P1, R39, R9, R16, P1 ;  /* 0x0000000927107225 */ /* 0x000fc80000820410 */
[----:B------:R-:W-:-:S04]  /*39a0*/  IMAD.WIDE.U32.X R12, P6, R29, R5, R12, P6 ;  /* 0x000000051d0c7225 */ /* 0x000fc800030c040c */
[----:B------:R-:W-:Y:S01]  /*39b0*/  IMAD.WIDE.U32.X R48, P2, R53, R7, R48, P2 ;  /* 0x0000000735307225 */ /* 0x000fe20001040430 */
[----:B------:R-:W-:-:S03]  /*39c0*/  IADD3.X R14, P5, PT, R14, R15, RZ, P6, !PT ;  /* 0x0000000f0e0e7210 */ /* 0x000fc600037be4ff */
[----:B------:R-:W-:-:S04]  /*39d0*/  IMAD.WIDE.U32.X R16, P4, R25, R6, R16, P4 ;  /* 0x0000000619107225 */ /* 0x000fc80002080410 */
[----:B------:R-:W-:Y:S01]  /*39e0*/  IMAD.WIDE.U32.X R12, P6, R39, R2, R12, P0 ;  /* 0x00000002270c7225 */ /* 0x000fe200000c040c */
[----:B------:R-:W-:-:S03]  /*39f0*/  IADD3.X R15, P5, PT, RZ, R16, RZ, P5, !PT ;  /* 0x00000010ff0f7210 */ /* 0x000fc60002fbe4ff */
[----:B------:R-:W-:Y:S01]  /*3a00*/  IMAD.WIDE.U32 R48, P0, R51, R4, R48 ;  /* 0x0000000433307225 */ /* 0x000fe20007800030 */
[----:B------:R-:W-:-:S03]  /*3a10*/  SEL R16, RZ, 0x1, !P5 ;  /* 0x00000001ff107807 */ /* 0x000fc60006800000 */
[----:B------:R-:W-:-:S04]  /*3a20*/  IMAD.WIDE.U32.X R14, P6, R37, R2, R14, P6 ;  /* 0x00000002250e7225 */ /* 0x000fc800030c040e */
[----:B------:R-:W-:Y:S01]  /*3a30*/  IMAD.WIDE.U32 R48, P3, R19, R9, R48 ;  /* 0x0000000913307225 */ /* 0x000fe20007860030 */
[----:B------:R-:W-:Y:S02]  /*3a40*/  MOV R19, RZ ;  /* 0x000000ff00137202 */ /* 0x000fe40000000f00 */
[----:B------:R-:W-:Y:S01]  /*3a50*/  IADD3.X R16, PT, PT, RZ, R16, RZ, P6, !PT ;  /* 0x00000010ff107210 */ /* 0x000fe200037fe4ff */
[----:B------:R-:W-:Y:S01]  /*3a60*/  IMAD.WIDE.U32.X R12, P2, R25, R7, R12, P2 ;  /* 0x00000007190c7225 */ /* 0x000fe2000104040c */
[----:B------:R-:W-:-:S03]  /*3a70*/  IADD3 RZ, P6, PT, RZ, R26, RZ ;  /* 0x0000001affff7210 */ /* 0x000fc60007fde0ff */
[----:B------:R-:W-:-:S04]  /*3a80*/  IMAD.WIDE.U32.X R18, R37, R9, R18, P1 ;  /* 0x0000000925127225 */ /* 0x000fc800008e0412 */
[----:B------:R-:W-:-:S04]  /*3a90*/  IMAD.WIDE.U32.X R14, P2, R29, R7, R14, P2 ;  /* 0x000000071d0e7225 */ /* 0x000fc8000104040e */
[----:B------:R-:W-:Y:S01]  /*3aa0*/  IMAD.WIDE.U32.X R12, P0, R33, R4, R12, P0 ;  /* 0x00000004210c7225 */ /* 0x000fe2000000040c */
[----:B------:R-:W-:-:S03]  /*3ab0*/  IADD3.X R16, P1, PT, R16, R17, RZ, P2, !PT ;  /* 0x0000001110107210 */ /* 0x000fc6000173e4ff */
[----:B------:R-:W-:-:S04]  /*3ac0*/  IMAD.WIDE.U32.X R18, P4, R29, R6, R18, P4 ;  /* 0x000000061d127225 */ /* 0x000fc80002080412 */
[----:B------:R-:W-:Y:S01]  /*3ad0*/  IMAD.WIDE.U32.X R14, P0, R39, R4, R14, P0 ;  /* 0x00000004270e7225 */ /* 0x000fe2000000040e */
[----:B------:R-:W-:-:S03]  /*3ae0*/  IADD3.X R17, P1, PT, RZ, R18, RZ, P1, !PT ;  /* 0x00000012ff117210 */ /* 0x000fc60000f3e4ff */
[----:B------:R-:W-:Y:S01]  /*3af0*/  IMAD.WIDE.U32.X R12, P3, R53, R9, R12, P3 ;  /* 0x00000009350c7225 */ /* 0x000fe2000186040c */
[----:B------:R-:W-:-:S03]  /*3b00*/  SEL R18, RZ, 0x1, !P1 ;  /* 0x00000001ff127807 */ /* 0x000fc60004800000 */
[----:B------:R-:W-:Y:S02]  /*3b10*/  IMAD R52, R26, -0x10000001, RZ ;  /* 0xefffffff1a347824 */ /* 0x000fe400078e02ff */
[----:B------:R-:W-:Y:S02]  /*3b20*/  IMAD.WIDE.U32.X R14, P5, R25, R9, R14, P3 ;  /* 0x00000009190e7225 */ /* 0x000fe400018a040e */
[----:B------:R-:W0:Y:S02]  /*3b30*/  LDC.64 R24, c[0x3][0x28] ;  /* 0x00c00a00ff187b82 */ /* 0x000e240000000a00 */
[----:B------:R-:W-:-:S04]  /*3b40*/  IMAD.WIDE.U32.X R16, P0, R37, R4, R16, P0 ;  /* 0x0000000425107225 */ /* 0x000fc80000000410 */
[----:B-1----:R-:W-:Y:S02]  /*3b50*/  IMAD.HI.U32 R32, P3, R52, R22, R26 ;  /* 0x0000001634207227 */ /* 0x002fe4000786001a */
[----:B------:R-:W1:Y:S02]  /*3b60*/  LDC.64 R26, c[0x3][0x30] ;  /* 0x00c00c00ff1a7b82 */ /* 0x000e640000000a00 */
[----:B------:R-:W-:-:S04]  /*3b70*/  IMAD.WIDE.U32.X R16, P1, R29, R9, R16, P5 ;  /* 0x000000091d107225 */ /* 0x000fc80002820410 */
[-C--:B------:R-:W-:Y:S02]  /*3b80*/  IMAD.WIDE.U32 R12, P2, R51, R6.reuse, R12 ;  /* 0x00000006330c7225 */ /* 0x080fe4000784000c */
[----:B------:R-:W2:Y:S02]  /*3b90*/  LDC.64 R28, c[0x3][0x38] ;  /* 0x00c00e00ff1c7b82 */ /* 0x000ea40000000a00 */
[----:B------:R-:W-:Y:S02]  /*3ba0*/  IMAD R51, R52, R23, RZ ;  /* 0x0000001734337224 */ /* 0x000fe400078e02ff */
[----:B------:R-:W-:Y:S02]  /*3bb0*/  IMAD.X R18, RZ, RZ, R18, P0 ;  /* 0x000000ffff127224 */ /* 0x000fe400000e0612 */
[----:B------:R-:W-:Y:S01]  /*3bc0*/  IMAD.WIDE.U32.X R14, P2, R33, R6, R14, P2 ;  /* 0x00000006210e7225 */ /* 0x000fe2000104040e */
[----:B------:R-:W-:Y:S02]  /*3bd0*/  IADD3.X R32, P6, PT, R51, R32, RZ, P6, !PT ;  /* 0x0000002033207210 */ /* 0x000fe400037de4ff */
[----:B------:R-:W-:Y:S01]  /*3be0*/  IADD3.X R18, P1, PT, R18, R19, RZ, P1, !PT ;  /* 0x0000001312127210 */ /* 0x000fe20000f3e4ff */
[----:B0-----:R-:W-:Y:S01]  /*3bf0*/  IMAD.WIDE.U32.X R30, P3, R52, R24, R30, P3 ;  /* 0x00000018341e7225 */ /* 0x001fe2000186041e */
[----:B------:R-:W-:-:S03]  /*3c00*/  SEL R19, RZ, 0x1, !P4 ;  /* 0x00000001ff137807 */ /* 0x000fc60006000000 */
[----:B------:R-:W-:Y:S01]  /*3c10*/  IMAD R44, R32, -0x10000001, RZ ;  /* 0xefffffff202c7824 */ /* 0x000fe200078e02ff */
[----:B------:R-:W-:Y:S01]  /*3c20*/  IADD3.X R19, PT, PT, RZ, R19, RZ, P1, !PT ;  /* 0x00000013ff137210 */ /* 0x000fe20000ffe4ff */
[----:B-1----:R-:W-:-:S04]  /*3c30*/  IMAD.WIDE.U32.X R34, P3, R52, R26, R34, P3 ;  /* 0x0000001a34227225 */ /* 0x002fc80001860422 */
[----:B------:R-:W-:-:S04]  /*3c40*/  IMAD.WIDE.U32 R30, P1, R44, R23, R30 ;  /* 0x000000172c1e7225 */ /* 0x000fc8000782001e */
[----:B------:R-:W-:-:S04]  /*3c50*/  IMAD.WIDE.U32.X R16, P2, R39, R6, R16, P2 ;  /* 0x0000000627107225 */ /* 0x000fc80001040410 */
[----:B------:R-:W-:Y:S02]  /*3c60*/  HFMA2 R39, -RZ, RZ, 0, 0 ;  /* 0x00000000ff277431 */ /* 0x000fe400000001ff */
[----:B------:R-:W-:-:S04]  /*3c70*/  IMAD.HI.U32 R33, P0, R52, R23, RZ ;  /* 0x0000001734217227 */ /* 0x000fc800078000ff */
[----:B--2---:R-:W-:-:S04]  /*3c80*/  IMAD.WIDE.U32.X R48, P3, R52, R28, R48, P3 ;  /* 0x0000001c34307225 */ /* 0x004fc80001860430 */
[----:B------:R-:W-:Y:S01]  /*3c90*/  IMAD.WIDE.U32.X R34, P1, R44, R25, R34, P1 ;  /* 0x000000192c227225 */ /* 0x000fe20000820422 */
[----:B------:R-:W-:-:S03]  /*3ca0*/  SEL R38, RZ, 0x1, !P3 ;  /* 0x00000001ff267807 */ /* 0x000fc60005800000 */
[----:B------:R-:W-:-:S04]  /*3cb0*/  IMAD.HI.U32 R51, P4, R44, R22, R32 ;  /* 0x000000162c337227 */ /* 0x000fc80007880020 */
[----:B------:R-:W-:-:S04]  /*3cc0*/  IMAD.WIDE.U32.X R48, P1, R44, R27, R48, P1 ;  /* 0x0000001b2c307225 */ /* 0x000fc80000820430 */
[----:B------:R-:W-:-:S04]  /*3cd0*/  IMAD.WIDE.U32.X R32, P0, R52, R25, RZ, P0 ;  /* 0x0000001934207225 */ /* 0x000fc800000004ff */
[----:B------:R-:W-:Y:S01]  /*3ce0*/  IMAD.WIDE.U32.X R38, R44, R29, R38, P1 ;  /* 0x0000001d2c267225 */ /* 0x000fe200008e0426 */
[----:B------:R-:W-:-:S03]  /*3cf0*/  IADD3.X R30, P1, PT, R51, R30, RZ, P6, !PT ;  /* 0x0000001e331e7210 */ /* 0x000fc6000373e4ff */
[----:B------:R-:W-:-:S04]  /*3d00*/  IMAD.WIDE.U32.X R18, R37, R6, R18, P2 ;  /* 0x0000000625127225 */ /* 0x000fc800010e0412 */
[----:B------:R-:W-:-:S04]  /*3d10*/  IMAD.WIDE.U32.X R36, P0, R52, R27, RZ, P0 ;  /* 0x0000001b34247225 */ /* 0x000fc800000004ff */
[----:B------:R-:W-:-:S04]  /*3d20*/  IMAD.WIDE.U32.X R32, P4, R44, R24, R32, P4 ;  /* 0x000000182c207225 */ /* 0x000fc80002080420 */
[----:B------:R-:W-:Y:S02]  /*3d30*/  IMAD R51, R30, -0x10000001, RZ ;  /* 0xefffffff1e337824 */ /* 0x000fe400078e02ff */
[----:B------:R-:W-:-:S04]  /*3d40*/  IMAD.WIDE.U32.X R52, R52, R29, RZ, P0 ;  /* 0x0000001d34347225 */ /* 0x000fc800000e04ff */
[----:B------:R-:W-:-:S04]  /*3d50*/  IMAD.WIDE.U32.X R36, P4, R44, R26, R36, P4 ;  /* 0x0000001a2c247225 */ /* 0x000fc80002080424 */
[----:B------:R-:W-:-:S04]  /*3d60*/  IMAD.HI.U32 R55, P2, R51, R22, R30 ;  /* 0x0000001633377227 */ /* 0x000fc8000784001e */
[----:B------:R-:W-:Y:S01]  /*3d70*/  IMAD.WIDE.U32 R30, P3, R51, R23, R32 ;  /* 0x00000017331e7225 */ /* 0x000fe20007860020 */
[----:B------:R-:W-:-:S03]  /*3d80*/  MOV R33, RZ ;  /* 0x000000ff00217202 */ /* 0x000fc60000000f00 */
[----:B------:R-:W-:Y:S01]  /*3d90*/  IMAD.WIDE.U32.X R52, P0, R44, R28, R52, P4 ;  /* 0x0000001c2c347225 */ /* 0x000fe20002000434 */
[----:B------:R-:W-:-:S03]  /*3da0*/  IADD3.X R30, P1, PT, R55, R30, RZ, P1, !PT ;  /* 0x0000001e371e7210 */ /* 0x000fc60000f3e4ff */
        /* <DEDUP_REMOVED lines=21> */
[----:B------:R-:W-:Y:S01]  /*3f00*/  IMAD.WIDE.U32 R30, P4, R51, R23, R36 ;  /* 0x00000017331e7225 */ /* 0x000fe20007880024 */
[----:B------:R-:W-:-:S03]  /*3f10*/  SEL R36, RZ, 0x1, !P0 ;  /* 0x00000001ff247807 */ /* 0x000fc60004000000 */
        /* <DEDUP_REMOVED lines=27> */
[----:B------:R-:W-:-:S03]  /*40d0*/  IADD3.X R31, P6, PT, R31, R38, RZ, P6, !PT ;  /* 0x000000261f1f7210 */ /* 0x000fc600037de4ff */
[----:B------:R-:W-:Y:S01]  /*40e0*/  IMAD.WIDE.U32.X R36, P0, R51, R28, R36, P0 ;  /* 0x0000001c33247225 */ /* 0x000fe20000000424 */
[----:B------:R-:W-:-:S03]  /*40f0*/  IADD3.X R39, P6, PT, R32, R39, RZ, P6, !PT ;  /* 0x0000002720277210 */ /* 0x000fc600037de4ff */
[C---:B------:R-:W-:Y:S01]  /*4100*/  IMAD.WIDE.U32.X R34, P2, R44.reuse, R26, R34, P2 ;  /* 0x0000001a2c227225 */ /* 0x040fe20001040422 */
[----:B------:R-:W-:Y:S02]  /*4110*/  SEL R32, RZ, 0x1, !P0 ;  /* 0x00000001ff207807 */ /* 0x000fe40004000000 */
[----:B------:R-:W-:Y:S01]  /*4120*/  IADD3 R12, P0, PT, R31, R12, RZ ;  /* 0x0000000c1f0c7210 */ /* 0x000fe20007f1e0ff */
[----:B------:R-:W-:Y:S01]  /*4130*/  IMAD.WIDE.U32.X R36, P4, R44, R27, R36, P4 ;  /* 0x0000001b2c247225 */ /* 0x000fe20002080424 */
[----:B------:R-:W-:Y:S02]  /*4140*/  MOV R31, RZ ;  /* 0x000000ff001f7202 */ /* 0x000fe40000000f00 */
[----:B------:R-:W-:Y:S01]  /*4150*/  IADD3.X R13, P0, PT, R39, R13, RZ, P0, !PT ;  /* 0x0000000d270d7210 */ /* 0x000fe2000071e4ff */
[----:B------:R-:W-:-:S04]  /*4160*/  IMAD.WIDE.U32.X R34, P3, R49, R25, R34, P3 ;  /* 0x0000001931227225 */ /* 0x000fc80001860422 */
[----:B------:R-:W-:Y:S01]  /*4170*/  IMAD.WIDE.U32.X R30, R51, R29, R30, P5 ;  /* 0x0000001d331e7225 */ /* 0x000fe200028e041e */
[----:B------:R-:W-:-:S03]  /*4180*/  IADD3.X R39, P6, PT, R33, R34, RZ, P6, !PT ;  /* 0x0000002221277210 */ /* 0x000fc600037de4ff */
[----:B------:R-:W-:Y:S02]  /*4190*/  HFMA2 R33, -RZ, RZ, 0, 0 ;  /* 0x00000000ff217431 */ /* 0x000fe400000001ff */
[----:B------:R-:W-:Y:S01]  /*41a0*/  IMAD.WIDE.U32.X R36, P1, R49, R26, R36, P1 ;  /* 0x0000001a31247225 */ /* 0x000fe20000820424 */
[----:B------:R-:W-:-:S03]  /*41b0*/  IADD3.X R14, P0, PT, R39, R14, RZ, P0, !PT ;  /* 0x0000000e270e7210 */ /* 0x000fc6000071e4ff */
[----:B------:R-:W-:-:S04]  /*41c0*/  IMAD.WIDE.U32.X R30, P2, R44, R28, R30, P2 ;  /* 0x0000001c2c1e7225 */ /* 0x000fc8000104041e */
[----:B------:R-:W-:Y:S01]  /*41d0*/  IMAD.WIDE.U32.X R32, R44, R29, R32, P4 ;  /* 0x0000001d2c207225 */ /* 0x000fe200020e0420 */
[----:B------:R-:W-:Y:S02]  /*41e0*/  IADD3.X R35, P4, PT, R36, R35, RZ, P6, !PT ;  /* 0x0000002324237210 */ /* 0x000fe4000379e4ff */
[----:B------:R-:W-:Y:S01]  /*41f0*/  SEL R34, RZ, 0x1, !P2 ;  /* 0x00000001ff227807 */ /* 0x000fe20005000000 */
[----:B------:R-:W-:Y:S01]  /*4200*/  IMAD.WIDE.U32.X R30, P3, R49, R27, R30, P3 ;  /* 0x0000001b311e7225 */ /* 0x000fe2000186041e */
[----:B------:R-:W-:Y:S02]  /*4210*/  IADD3.X R15, P0, PT, R35, R15, RZ, P0, !PT ;  /* 0x0000000f230f7210 */ /* 0x000fe4000071e4ff */
[----:B------:R-:W-:Y:S01]  /*4220*/  MOV R35, RZ ;  /* 0x000000ff00237202 */ /* 0x000fe20000000f00 */
[----:B------:R-:W-:Y:S01]  /*4230*/  IMAD.WIDE.U32.X R32, P1, R49, R28, R32, P1 ;  /* 0x0000001c31207225 */ /* 0x000fe20000820420 */
[----:B------:R-:W-:-:S03]  /*4240*/  IADD3.X R37, P4, PT, R37, R30, RZ, P4, !PT ;  /* 0x0000001e25257210 */ /* 0x000fc6000279e4ff */
        /* <DEDUP_REMOVED lines=35> */
.L_x_20:
        /* <DEDUP_REMOVED lines=8> */
.L_x_21:
[----:B------:R-:W-:Y:S05]  /*4500*/  BSYNC.RECONVERGENT B1 ;  /* 0x0000000000017941 */ /* 0x000fea0003800200 */
.L_x_19:
[----:B------:R-:W-:-:S04]  /*4510*/  IMAD.WIDE.U32 R34, P0, R40, R3, RZ ;  /* 0x0000000328227225 */ /* 0x000fc800078000ff */
[----:B------:R-:W-:Y:S01]  /*4520*/  HFMA2 R30, -RZ, RZ, 0, 0 ;  /* 0x00000000ff1e7431 */ /* 0x000fe200000001ff */
[----:B------:R-:W0:Y:S01]  /*4530*/  S2UR UR5, SR_CgaCtaId ;  /* 0x00000000000579c3 */ /* 0x000e220000008800 */
[----:B------:R-:W-:Y:S02]  /*4540*/  HFMA2 R33, -RZ, RZ, 0, 0 ;  /* 0x00000000ff217431 */ /* 0x000fe400000001ff */
[----:B------:R-:W-:Y:S01]  /*4550*/  IMAD.WIDE.U32.X R50, P0, R10, R3, RZ, P0 ;  /* 0x000000030a327225 */ /* 0x000fe200000004ff */
[----:B------:R-:W-:Y:S01]  /*4560*/  UMOV UR4, 0x400 ;  /* 0x0000040000047882 */ /* 0x000fe20000000000 */
[----:B------:R-:W-:Y:S01]  /*4570*/  MOV R53, RZ ;  /* 0x000000ff00357202 */ /* 0x000fe20000000f00 */
[----:B------:R-:W-:Y:S01]  /*4580*/  BSSY.RECONVERGENT B1, `(.L_x_22) ;  /* 0x00000ee000017945 */ /* 0x000fe20003800200 */
[----:B------:R-:W-:-:S04]  /*4590*/  IMAD.WIDE.U32 R34, P1, R43, R0, R34 ;  /* 0x000000002b227225 */ /* 0x000fc80007820022 */
[----:B------:R-:W-:Y:S01]  /*45a0*/  IMAD.WIDE.U32.X R38, P0, R8, R3, RZ, P0 ;  /* 0x0000000308267225 */ /* 0x000fe200000004ff */
[----:B------:R-:W-:Y:S02]  /*45b0*/  MOV R31, R34 ;  /* 0x00000022001f7202 */ /* 0x000fe40000000f00 */
[----:B------:R-:W-:Y:S01]  /*45c0*/  MOV R34, R35 ;  /* 0x0000002300227202 */ /* 0x000fe20000000f00 */
[----:B------:R-:W-:-:S04]  /*45d0*/  IMAD.WIDE.U32.X R50, P1, R41, R0, R50, P1 ;  /* 0x0000000029327225 */ /* 0x000fc80000820432 */
[----:B------:R-:W-:-:S04]  /*45e0*/  IMAD.WIDE.U32.X R48, R3, UR7, RZ, P0 ;  /* 0x0000000703307c25 */ /* 0x000fc800080e04ff */
[----:B------:R-:W-:Y:S01]  /*45f0*/  IMAD.WIDE.U32.X R38, P1, R21, R0, R38, P1 ;  /* 0x0000000015267225 */ /* 0x000fe20000820426 */
[----:B0-----:R-:W-:-:S03]  /*4600*/  ULEA UR4, UR5, UR4, 0x18 ;  /* 0x0000000405047291 */ /* 0x001fc6000f8ec0ff */
[----:B------:R-:W-:-:S04]  /*4610*/  IMAD.WIDE.U32 R50, P0, R40, R5, R50 ;  /* 0x0000000528327225 */ /* 0x000fc80007800032 */
[----:B------:R-:W-:Y:S01]  /*4620*/  IMAD.WIDE.U32.X R48, P1, R11, R0, R48, P1 ;  /* 0x000000000b307225 */ /* 0x000fe20000820430 */
[----:B------:R-:W-:-:S03]  /*4630*/  LEA R44, R42, UR4, 0x5 ;  /* 0x000000042a2c7c11 */ /* 0x000fc6000f8e28ff */
[-C--:B------:R-:W-:Y:S01]  /*4640*/  IMAD.WIDE.U32.X R38, P0, R10, R5.reuse, R38, P0 ;  /* 0x000000050a267225 */ /* 0x080fe20000000426 */
[----:B------:R-:W-:Y:S01]  /*4650*/  SEL R36, RZ, 0x1, !P1 ;  /* 0x00000001ff247807 */ /* 0x000fe20004800000 */
[----:B------:R0:W-:Y:S02]  /*4660*/  STS.128 [R44], R12 ;  /* 0x0000000c2c007388 */ /* 0x0001e40000000c00 */
[----:B------:R-:W-:Y:S02]  /*4670*/  IMAD.WIDE.U32 R50, P2, R43, R2, R50 ;  /* 0x000000022b327225 */ /* 0x000fe40007840032 */
[----:B------:R1:W-:Y:S02]  /*4680*/  STS.128 [R44+0x10], R16 ;  /* 0x000010102c007388 */ /* 0x0003e40000000c00 */
[----:B------:R-:W-:Y:S01]  /*4690*/  IMAD.WIDE.U32.X R48, P0, R8, R5, R48, P0 ;  /* 0x0000000508307225 */ /* 0x000fe20000000430 */
[----:B------:R-:W-:-:S03]  /*46a0*/  MOV R35, R50 ;  /* 0x0000003200237202 */ /* 0x000fc60000000f00 */
[----:B------:R-:W-:-:S04]  /*46b0*/  IMAD.WIDE.U32.X R38, P2, R41, R2, R38, P2 ;  /* 0x0000000229267225 */ /* 0x000fc80001040426 */
[----:B------:R-:W-:-:S04]  /*46c0*/  IMAD.WIDE.U32.X R48, P2, R21, R2, R48, P2 ;  /* 0x0000000215307225 */ /* 0x000fc80001040430 */
[----:B------:R-:W-:Y:S02]  /*46d0*/  IMAD.MOV.U32 R37, RZ, RZ, RZ ;  /* 0x000000ffff257224 */ /* 0x000fe400078e00ff */
[----:B------:R-:W-:-:S04]  /*46e0*/  IMAD.WIDE.U32 R38, P1, R40, R7, R38 ;  /* 0x0000000728267225 */ /* 0x000fc80007820026 */
[----:B------:R-:W-:-:S04]  /*46f0*/  IMAD.WIDE.U32.X R36, R5, UR7, R36, P0 ;  /* 0x0000000705247c25 */ /* 0x000fc800080e0424 */
[----:B------:R-:W-:-:S04]  /*4700*/  IMAD.WIDE.U32.X R48, P0, R10, R7, R48, P1 ;  /* 0x000000070a307225 */ /* 0x000fc80000800430 */
[----:B------:R-:W-:-:S04]  /*4710*/  IMAD.WIDE.U32 R38, P1, R43, R4, R38 ;  /* 0x000000042b267225 */ /* 0x000fc80007820026 */
[----:B------:R-:W-:-:S04]  /*4720*/  IMAD.WIDE.U32.X R48, P6, R41, R4, R48, P1 ;  /* 0x0000000429307225 */ /* 0x000fc800008c0430 */
[----:B------:R-:W-:-:S04]  /*4730*/  IMAD.WIDE.U32.X R36, P5, R11, R2, R36, P2 ;  /* 0x000000020b247225 */ /* 0x000fc800010a0424 */
[----:B------:R-:W-:Y:S01]  /*4740*/  IMAD.WIDE.U32 R48, P1, R40, R9, R48 ;  /* 0x0000000928307225 */ /* 0x000fe20007820030 */
[----:B------:R-:W-:-:S03]  /*4750*/  SEL R32, RZ, 0x1, !P5 ;  /* 0x00000001ff207807 */ /* 0x000fc60006800000 */
[----:B------:R-:W-:-:S04]  /*4760*/  IMAD.WIDE.U32.X R36, P0, R8, R7, R36, P0 ;  /* 0x0000000708247225 */ /* 0x000fc80000000424 */
[----:B------:R-:W-:-:S04]  /*4770*/  IMAD.WIDE.U32 R30, P2, R43, R3, R30 ;  /* 0x000000032b1e7225 */ /* 0x000fc8000784001e */
        /* <DEDUP_REMOVED lines=15> */
[----:B------:R-:W-:-:S04]  /*4870*/  IMAD.WIDE.U32.X R32, R7, UR7, R32, P0 ;  /* 0x0000000707207c25 */ /* 0x000fc800080e0420 */
[----:B------:R-:W-:-:S04]  /*4880*/  IMAD.WIDE.U32 R34, P5, R43, R5, R34 ;  /* 0x000000052b227225 */ /* 0x000fc800078a0022 */
[----:B------:R-:W-:-:S04]  /*4890*/  IMAD.WIDE.U32.X R38, P3, R8, R0, R38, P3 ;  /* 0x0000000008267225 */ /* 0x000fc80001860426 */
[----:B------:R-:W-:-:S04]  /*48a0*/  IMAD.WIDE.U32.X R50, P5, R41, R5, R50, P5 ;  /* 0x0000000529327225 */ /* 0x000fc800028a0432 */
[----:B------:R-:W-:-:S04]  /*48b0*/  IMAD.WIDE.U32.X R32, P6, R11, R4, R32, P6 ;  /* 0x000000040b207225 */ /* 0x000fc800030c0420 */
[----:B------:R-:W-:Y:S01]  /*48c0*/  IMAD.WIDE.U32.X R48, P3, R0, UR7, R48, P3 ;  /* 0x0000000700307c25 */ /* 0x000fe20009860430 */
[----:B------:R-:W-:Y:S02]  /*48d0*/  SEL R0, RZ, 0x1, !P2 ;  /* 0x00000001ff007807 */ /* 0x000fe40005000000 */
[----:B------:R-:W-:Y:S01]  /*48e0*/  SEL R52, RZ, 0x1, !P6 ;  /* 0x00000001ff347807 */ /* 0x000fe20007000000 */
[----:B------:R-:W-:Y:S01]  /*48f0*/  IMAD.WIDE.U32.X R38, P0, R21, R5, R38, P5 ;  /* 0x0000000515267225 */ /* 0x000fe20002800426 */
[----:B------:R-:W-:-:S03]  /*4900*/  IADD3 RZ, P6, PT, RZ, R30, RZ ;  /* 0x0000001effff7210 */ /* 0x000fc60007fde0ff */
        /* <DEDUP_REMOVED lines=12> */
[----:B------:R-:W-:-:S04]  /*49d0*/  IMAD.WIDE.U32.X R36, P0, R2, UR7, R36, P0 ;  /* 0x0000000702247c25 */ /* 0x000fc80008000424 */
[----:B------:R-:W-:Y:S01]  /*49e0*/  IMAD R0, R30, -0x10000001, RZ ;  /* 0xefffffff1e007824 */ /* 0x000fe200078e02ff */
[----:B0-----:R-:W-:Y:S01]  /*49f0*/  IADD3.X R15, PT, PT, RZ, R3, RZ, P0, !PT ;  /* 0x00000003ff0f7210 */ /* 0x001fe200007fe4ff */
[----:B------:R-:W-:-:S04]  /*4a00*/  IMAD.WIDE.U32.X R48, P5, R21, R7, R48, P5 ;  /* 0x0000000715307225 */ /* 0x000fc800028a0430 */
[----:B------:R-:W-:-:S04]  /*4a10*/  IMAD.HI.U32 R2, P3, R0, R22, R30 ;  /* 0x0000001600027227 */ /* 0x000fc8000786001e */
[----:B------:R-:W-:Y:S02]  /*4a20*/  IMAD R5, R0, R23, RZ ;  /* 0x0000001700057224 */ /* 0x000fe400078e02ff */
[----:B------:R-:W-:-:S03]  /*4a30*/  IMAD.WIDE.U32.X R36, P5, R11, R7, R36, P5 ;  /* 0x000000070b247225 */ /* 0x000fc600028a0424 */
[----:B------:R-:W-:Y:S01]  /*4a40*/  IADD3.X R2, P2, PT, R5, R2, RZ, P6, !PT ;  /* 0x0000000205027210 */ /* 0x000fe2000375e4ff */
[----:B------:R-:W-:Y:S01]  /*4a50*/  IMAD.WIDE.U32.X R12, R9, UR7, R52, P1 ;  /* 0x00000007090c7c25 */ /* 0x000fe200088e0434 */
[----:B------:R-:W-:-:S03]  /*4a60*/  IADD3.X R14, P1, PT, R15, R33, RZ, P5, !PT ;  /* 0x000000210f0e7210 */ /* 0x000fc60002f3e4ff */
[----:B------:R-:W-:-:S04]  /*4a70*/  IMAD.WIDE.U32 R32, P5, R40, R4, R38 ;  /* 0x0000000428207225 */ /* 0x000fc800078a0026 */
[----:B------:R-:W-:-:S04]  /*4a80*/  IMAD.WIDE.U32.X R12, P4, R11, R6, R12, P4 ;  /* 0x000000060b0c7225 */ /* 0x000fc8000208040c */
[C---:B------:R-:W-:Y:S01]  /*4a90*/  IMAD.HI.U32 R3, P6, R0.reuse, R23, RZ ;  /* 0x0000001700037227 */ /* 0x040fe200078c00ff */
[----:B------:R-:W-:Y:S02]  /*4aa0*/  IADD3.X R15, P1, PT, RZ, R12, RZ, P1, !PT ;  /* 0x0000000cff0f7210 */ /* 0x000fe40000f3e4ff */
[----:B------:R-:W-:Y:S01]  /*4ab0*/  SEL R7, RZ, 0x1, !P4 ;  /* 0x00000001ff077807 */ /* 0x000fe20006000000 */
[----:B------:R-:W-:Y:S01]  /*4ac0*/  IMAD.WIDE.U32.X R34, P3, R0, R24, R34, P3 ;  /* 0x0000001800227225 */ /* 0x000fe20001860422 */
[----:B------:R-:W-:-:S03]  /*4ad0*/  SEL R12, RZ, 0x1, !P1 ;  /* 0x00000001ff0c7807 */ /* 0x000fc60004800000 */
[----:B------:R-:W-:Y:S02]  /*4ae0*/  IMAD R31, R2, -0x10000001, RZ ;  /* 0xefffffff021f7824 */ /* 0x000fe400078e02ff */
[----:B------:R-:W-:-:S04]  /*4af0*/  IMAD.WIDE.U32.X R48, P5, R10, R4, R48, P5 ;  /* 0x000000040a307225 */ /* 0x000fc800028a0430 */
[----:B------:R-:W-:-:S04]  /*4b00*/  IMAD.HI.U32 R5, P0, R31, R22, R2 ;  /* 0x000000161f057227 */ /* 0x000fc80007800002 */
[----:B------:R-:W-:-:S04]  /*4b10*/  IMAD.WIDE.U32.X R36, P4, R8, R4, R36, P5 ;  /* 0x0000000408247225 */ /* 0x000fc80002880424 */
[----:B------:R-:W-:-:S04]  /*4b20*/  IMAD.WIDE.U32 R2, P5, R31, R23, R34 ;  /* 0x000000171f027225 */ /* 0x000fc800078a0022 */
[----:B------:R-:W-:Y:S01]  /*4b30*/  IMAD.WIDE.U32.X R52, P6, R0, R25, RZ, P6 ;  /* 0x0000001900347225 */ /* 0x000fe200030c04ff */
[----:B------:R-:W-:-:S03]  /*4b40*/  IADD3.X R2, P2, PT, R5, R2, RZ, P2, !PT ;  /* 0x0000000205027210 */ /* 0x000fc6000175e4ff */
[----:B------:R-:W-:-:S04]  /*4b50*/  IMAD.WIDE.U32 R32, P1, R43, R9, R32 ;  /* 0x000000092b207225 */ /* 0x000fc80007820020 */
[----:B------:R-:W-:-:S04]  /*4b60*/  IMAD.WIDE.U32.X R50, P3, R0, R26, R50, P3 ;  /* 0x0000001a00327225 */ /* 0x000fc80001860432 */
[----:B------:R-:W-:-:S04]  /*4b70*/  IMAD.WIDE.U32.X R14, P4, R4, UR7, R14, P4 ;  /* 0x00000007040e7c25 */ /* 0x000fc8000a08040e */
[----:B------:R-:W-:Y:S01]  /*4b80*/  IMAD.WIDE.U32.X R52, P0, R31, R24, R52, P0 ;  /* 0x000000181f347225 */ /* 0x000fe20000000434 */
[----:B------:R-:W-:-:S03]  /*4b90*/  IADD3.X R12, PT, PT, RZ, R12, RZ, P4, !PT ;  /* 0x0000000cff0c7210 */ /* 0x000fc600027fe4ff */
[----:B------:R-:W-:-:S04]  /*4ba0*/  IMAD.WIDE.U32.X R32, P3, R0, R28, R32, P3 ;  /* 0x0000001c00207225 */ /* 0x000fc80001860420 */
[----:B------:R-:W-:-:S04]  /*4bb0*/  IMAD.WIDE.U32.X R48, P1, R41, R9, R48, P1 ;  /* 0x0000000929307225 */ /* 0x000fc80000820430 */
[----:B------:R-:W-:Y:S02]  /*4bc0*/  IMAD R35, R2, -0x10000001, RZ ;  /* 0xefffffff02237824 */ /* 0x000fe400078e02ff */
[----:B------:R-:W-:Y:S01]  /*4bd0*/  IMAD.WIDE.U32.X R4, P1, R21, R9, R36, P1 ;  /* 0x0000000915047225 */ /* 0x000fe20000820424 */
[----:B------:R-:W-:-:S03]  /*4be0*/  SEL R36, RZ, 0x1, !P3 ;  /* 0x00000001ff247807 */ /* 0x000fc60005800000 */
[----:B------:R-:W-:Y:S02]  /*4bf0*/  HFMA2 R37, -RZ, RZ, 0, 0 ;  /* 0x00000000ff257431 */ /* 0x000fe400000001ff */
[----:B------:R-:W-:-:S04]  /*4c00*/  IMAD.HI.U32 R3, P4, R35, R22, R2 ;  /* 0x0000001623037227 */ /* 0x000fc80007880002 */
[----:B------:R-:W-:-:S04]  /*4c10*/  IMAD.WIDE.U32 R52, P3, R35, R23, R52 ;  /* 0x0000001723347225 */ /* 0x000fc80007860034 */
[----:B------:R-:W-:Y:S01]  /*4c20*/  IMAD.WIDE.U32.X R50, P5, R31, R25, R50, P5 ;  /* 0x000000191f327225 */ /* 0x000fe200028a0432 */
[----:B------:R-:W-:-:S03]  /*4c30*/  IADD3.X R52, P2, PT, R3, R52, RZ, P2, !PT ;  /* 0x0000003403347210 */ /* 0x000fc6000175e4ff */
[----:B------:R-:W-:-:S04]  /*4c40*/  IMAD.WIDE.U32.X R38, P6, R0, R27, RZ, P6 ;  /* 0x0000001b00267225 */ /* 0x000fc800030c04ff */
[----:B------:R-:W-:-:S04]  /*4c50*/  IMAD.WIDE.U32.X R14, P1, R11, R9, R14, P1 ;  /* 0x000000090b0e7225 */ /* 0x000fc8000082040e */
[----:B------:R-:W-:Y:S01]  /*4c60*/  IMAD.WIDE.U32.X R2, R0, R29, RZ, P6 ;  /* 0x0000001d00027225 */ /* 0x000fe200030e04ff */
[----:B------:R-:W-:-:S03]  /*4c70*/  IADD3.X R12, P1, PT, R12, R13, RZ, P1, !PT ;  /* 0x0000000d0c0c7210 */ /* 0x000fc60000f3e4ff */
[----:B------:R-:W-:-:S04]  /*4c80*/  IMAD.WIDE.U32.X R50, P4, R35, R24, R50, P4 ;  /* 0x0000001823327225 */ /* 0x000fc80002080432 */
[----:B------:R-:W-:-:S04]  /*4c90*/  IMAD.WIDE.U32.X R32, P5, R31, R27, R32, P5 ;  /* 0x0000001b1f207225 */ /* 0x000fc800028a0420 */
[----:B------:R-:W-:-:S04]  /*4ca0*/  IMAD.WIDE.U32.X R38, P0, R31, R26, R38, P0 ;  /* 0x0000001a1f267225 */ /* 0x000fc80000000426 */
[----:B------:R-:W-:Y:S02]  /*4cb0*/  IMAD R13, R52, -0x10000001, RZ ;  /* 0xefffffff340d7824 */ /* 0x000fe400078e02ff */
[----:B------:R-:W-:-:S04]  /*4cc0*/  IMAD.WIDE.U32.X R36, R31, R29, R36, P5 ;  /* 0x0000001d1f247225 */ /* 0x000fc800028e0424 */
[----:B------:R-:W-:-:S04]  /*4cd0*/  IMAD.WIDE.U32.X R2, P0, R31, R28, R2, P0 ;  /* 0x0000001c1f027225 */ /* 0x000fc80000000402 */
[----:B------:R-:W-:Y:S01]  /*4ce0*/  IMAD.HI.U32 R9, P6, R13, R22, R52 ;  /* 0x000000160d097227 */ /* 0x000fe200078c0034 */
[----:B------:R-:W-:-:S03]  /*4cf0*/  SEL R30, RZ, 0x1, !P0 ;  /* 0x00000001ff1e7807 */ /* 0x000fc60004000000 */
[----:B------:R-:W-:-:S04]  /*4d00*/  IMAD.WIDE.U32 R50, P5, R13, R23, R50 ;  /* 0x000000170d327225 */ /* 0x000fc800078a0032 */
[----:B------:R-:W-:Y:S01]  /*4d10*/  IMAD.WIDE.U32.X R38, P3, R35, R25, R38, P3 ;  /* 0x0000001923267225 */ /* 0x000fe20001860426 */
[----:B------:R-:W-:-:S03]  /*4d20*/  IADD3.X R50, P2, PT, R9, R50, RZ, P2, !PT ;  /* 0x0000003209327210 */ /* 0x000fc6000175e4ff */
[----:B------:R-:W-:-:S04]  /*4d30*/  IMAD.WIDE.U32.X R2, P0, R35, R27, R2, P3 ;  /* 0x0000001b23027225 */ /* 0x000fc80001800402 */
[----:B------:R-:W-:Y:S02]  /*4d40*/  IMAD.MOV.U32 R31, RZ, RZ, RZ ;  /* 0x000000ffff1f7224 */ /* 0x000fe400078e00ff */
[----:B------:R-:W-:-:S04]  /*4d50*/  IMAD.WIDE.U32.X R38, P6, R13, R24, R38, P6 ;  /* 0x000000180d267225 */ /* 0x000fc800030c0426 */
[----:B------:R-:W-:-:S04]  /*4d60*/  IMAD.WIDE.U32.X R30, R35, R29, R30, P0 ;  /* 0x0000001d231e7225 */ /* 0x000fc800000e041e */
[----:B------:R-:W-:Y:S02]  /*4d70*/  IMAD R53, R50, -0x10000001, RZ ;  /* 0xefffffff32357824 */ /* 0x000fe400078e02ff */
[----:B------:R-:W-:-:S04]  /*4d80*/  IMAD.WIDE.U32.X R32, P0, R35, R26, R32, P4 ;  /* 0x0000001a23207225 */ /* 0x000fc80002000420 */
[----:B------:R-:W-:-:S04]  /*4d90*/  IMAD.HI.U32 R9, P3, R53, R22, R50 ;  /* 0x0000001635097227 */ /* 0x000fc80007860032 */
[----:B------:R-:W-:-:S04]  /*4da0*/  IMAD.WIDE.U32 R38, P4, R53, R23, R38 ;  /* 0x0000001735267225 */ /* 0x000fc80007880026 */
[----:B------:R-:W-:Y:S01]  /*4db0*/  IMAD.WIDE.U32.X R32, P5, R13, R25, R32, P5 ;  /* 0x000000190d207225 */ /* 0x000fe200028a0420 */
[----:B------:R-:W-:-:S03]  /*4dc0*/  IADD3.X R38, P2, PT, R9, R38, RZ, P2, !PT ;  /* 0x0000002609267210 */ /* 0x000fc6000175e4ff */
[----:B------:R-:W-:Y:S01]  /*4dd0*/  IMAD.WIDE.U32.X R36, P0, R35, R28, R36, P0 ;  /* 0x0000001c23247225 */ /* 0x000fe20000000424 */
[----:B------:R-:W-:-:S03]  /*4de0*/  MOV R35, RZ ;  /* 0x000000ff00237202 */ /* 0x000fc60000000f00 */
[----:B------:R-:W-:Y:S01]  /*4df0*/  IMAD.WIDE.U32.X R32, P3, R53, R24, R32, P3 ;  /* 0x0000001835207225 */ /* 0x000fe20001860420 */
[----:B------:R-:W-:-:S03]  /*4e00*/  SEL R34, RZ, 0x1, !P0 ;  /* 0x00000001ff227807 */ /* 0x000fc60004000000 */
[----:B------:R-:W-:-:S04]  /*4e10*/  IMAD.WIDE.U32.X R36, P5, R13, R27, R36, P5 ;  /* 0x0000001b0d247225 */ /* 0x000fc800028a0424 */
[----:B------:R-:W-:Y:S02]  /*4e20*/  IMAD R51, R38, -0x10000001, RZ ;  /* 0xefffffff26337824 */ /* 0x000fe400078e02ff */
[----:B------:R-:W-:-:S04]  /*4e30*/  IMAD.WIDE.U32.X R2, P6, R13, R26, R2, P6 ;  /* 0x0000001a0d027225 */ /* 0x000fc800030c0402 */
[----:B------:R-:W-:-:S04]  /*4e40*/  IMAD.WIDE.U32.X R34, R13, R29, R34, P5 ;  /* 0x0000001d0d227225 */ /* 0x000fc800028e0422 */
[----:B------:R-:W-:-:S04]  /*4e50*/  IMAD.HI.U32 R9, P0, R51, R22, R38 ;  /* 0x0000001633097227 */ /* 0x000fc80007800026 */
[----:B------:R-:W-:Y:S02]  /*4e60*/  HFMA2 R39, -RZ, RZ, 0, 0 ;  /* 0x00000000ff277431 */ /* 0x000fe400000001ff */
[----:B------:R-:W-:-:S04]  /*4e70*/  IMAD.WIDE.U32 R32, P5, R51, R23, R32 ;  /* 0x0000001733207225 */ /* 0x000fc800078a0020 */
[----:B------:R-:W-:Y:S01]  /*4e80*/  IMAD.WIDE.U32.X R2, P4, R53, R25, R2, P4 ;  /* 0x0000001935027225 */ /* 0x000fe20002080402 */
[----:B------:R-:W-:-:S03]  /*4e90*/  IADD3.X R32, P2, PT, R9, R32, RZ, P2, !PT ;  /* 0x0000002009207210 */ /* 0x000fc6000175e4ff */
[----:B------:R-:W-:-:S04]  /*4ea0*/  IMAD.WIDE.U32.X R30, P6, R13, R28, R30, P6 ;  /* 0x0000001c0d1e7225 */ /* 0x000fc800030c041e */
[----:B------:R-:W-:Y:S01]  /*4eb0*/  IMAD.WIDE.U32.X R36, P3, R53, R26, R36, P3 ;  /* 0x0000001a35247225 */ /* 0x000fe20001860424 */
[----:B------:R-:W-:-:S03]  /*4ec0*/  SEL R38, RZ, 0x1, !P6 ;  /* 0x00000001ff267807 */ /* 0x000fc60007000000 */
[----:B------:R-:W-:Y:S02]  /*4ed0*/  IMAD R13, R32, -0x10000001, RZ ;  /* 0xefffffff200d7824 */ /* 0x000fe400078e02ff */
[----:B------:R-:W-:-:S04]  /*4ee0*/  IMAD.WIDE.U32.X R2, P0, R51, R24, R2, P0 ;  /* 0x0000001833027225 */ /* 0x000fc80000000402 */
[----:B------:R-:W-:-:S04]  /*4ef0*/  IMAD.WIDE.U32.X R30, P4, R53, R27, R30, P4 ;  /* 0x0000001b351e7225 */ /* 0x000fc8000208041e */
[----:B------:R-:W-:-:S04]  /*4f00*/  IMAD.WIDE.U32.X R34, P6, R53, R28, R34, P3 ;  /* 0x0000001c35227225 */ /* 0x000fc800018c0422 */
[----:B------:R-:W-:-:S04]  /*4f10*/  IMAD.HI.U32 R9, P3, R13, R22, R32 ;  /* 0x000000160d097227 */ /* 0x000fc80007860020 */
[----:B------:R-:W-:Y:S01]  /*4f20*/  IMAD.WIDE.U32.X R32, R53, R29, R38, P4 ;  /* 0x0000001d35207225 */ /* 0x000fe200020e0426 */
[----:B------:R-:W-:-:S03]  /*4f30*/  SEL R38, RZ, 0x1, !P6 ;  /* 0x00000001ff267807 */ /* 0x000fc60007000000 */
        /* <DEDUP_REMOVED lines=13> */
[----:B------:R-:W-:Y:S01]  /*5010*/  IMAD.WIDE.U32.X R34, P3, R13, R26, R34, P3 ;  /* 0x0000001a0d227225 */ /* 0x000fe20001860422 */
[----:B------:R-:W-:-:S03]  /*5020*/  SEL R36, RZ, 0x1, !P0 ;  /* 0x00000001ff247807 */ /* 0x000fc60004000000 */
[----:B------:R-:W-:-:S04]  /*5030*/  IMAD.WIDE.U32.X R30, P6, R9, R24, R30, P6 ;  /* 0x00000018091e7225 */ /* 0x000fc800030c041e */
[----:B------:R-:W-:Y:S01]  /*5040*/  IMAD.WIDE.U32.X R38, P3, R13, R28, R38, P3 ;  /* 0x0000001c0d267225 */ /* 0x000fe20001860426 */
[----:B------:R-:W-:-:S03]  /*5050*/  IADD3.X R37, P2, PT, R30, R37, RZ, P2, !PT ;  /* 0x000000251e257210 */ /* 0x000fc6000175e4ff */
[----:B------:R-:W-:Y:S01]  /*5060*/  IMAD.WIDE.U32 R48, P0, R40, R6, R48 ;  /* 0x0000000628307225 */ /* 0x000fe20007800030 */
[----:B------:R-:W-:-:S03]  /*5070*/  SEL R30, RZ, 0x1, !P3 ;  /* 0x00000001ff1e7807 */ /* 0x000fc60005800000 */
[----:B------:R-:W-:Y:S01]  /*5080*/  IMAD.WIDE.U32.X R32, P4, R13, R27, R32, P4 ;  /* 0x0000001b0d207225 */ /* 0x000fe20002080420 */
[----:B------:R-:W-:-:S03]  /*5090*/  IADD3 R3, P3, PT, R3, R48, RZ ;  /* 0x0000003003037210 */ /* 0x000fc60007f7e0ff */
[----:B------:R-:W-:Y:S01]  /*50a0*/  IMAD.WIDE.U32.X R34, P5, R9, R25, R34, P5 ;  /* 0x0000001909227225 */ /* 0x000fe200028a0422 */
[----:B------:R-:W-:Y:S02]  /*50b0*/  IADD3.X R0, P3, PT, R37, R49, RZ, P3, !PT ;  /* 0x0000003125007210 */ /* 0x000fe40001f7e4ff */
[----:B------:R-:W-:Y:S01]  /*50c0*/  MOV R37, RZ ;  /* 0x000000ff00257202 */ /* 0x000fe20000000f00 */
[----:B------:R-:W-:Y:S01]  /*50d0*/  IMAD.WIDE.U32.X R32, P6, R9, R26, R32, P6 ;  /* 0x0000001a09207225 */ /* 0x000fe200030c0420 */
[----:B------:R-:W-:-:S03]  /*50e0*/  IADD3.X R31, P2, PT, R31, R34, RZ, P2, !PT ;  /* 0x000000221f1f7210 */ /* 0x000fc6000175e4ff */
[----:B------:R-:W-:Y:S01]  /*50f0*/  IMAD.WIDE.U32.X R48, P0, R10, R6, R4, P0 ;  /* 0x000000060a307225 */ /* 0x000fe20000000404 */
[----:B------:R-:W-:-:S03]  /*5100*/  IADD3.X R35, P2, PT, R32, R35, RZ, P2, !PT ;  /* 0x0000002320237210 */ /* 0x000fc6000175e4ff */
[----:B------:R-:W-:Y:S01]  /*5110*/  IMAD.WIDE.U32.X R36, R13, R29, R36, P4 ;  /* 0x0000001d0d247225 */ /* 0x000fe200020e0424 */
[----:B------:R-:W-:Y:S02]  /*5120*/  IADD3.X R5, P3, PT, R31, R48, RZ, P3, !PT ;  /* 0x000000301f057210 */ /* 0x000fe40001f7e4ff */
[----:B------:R-:W-:Y:S01]  /*5130*/  IADD3.X R13, PT, PT, RZ, R7, RZ, P1, !PT ;  /* 0x00000007ff0d7210 */ /* 0x000fe20000ffe4ff */
[----:B------:R-:W-:Y:S01]  /*5140*/  IMAD.WIDE.U32.X R38, P5, R9, R27, R38, P5 ;  /* 0x0000001b09267225 */ /* 0x000fe200028a0426 */
[----:B------:R-:W-:-:S03]  /*5150*/  IADD3.X R2, P3, PT, R35, R49, RZ, P3, !PT ;  /* 0x0000003123027210 */ /* 0x000fc60001f7e4ff */
[----:B------:R-:W-:Y:S01]  /*5160*/  IMAD.WIDE.U32.X R36, P6, R9, R28, R36, P6 ;  /* 0x0000001c09247225 */ /* 0x000fe200030c0424 */
[----:B------:R-:W-:-:S03]  /*5170*/  IADD3.X R33, P2, PT, R33, R38, RZ, P2, !PT ;  /* 0x0000002621217210 */ /* 0x000fc6000175e4ff */
[----:B------:R-:W-:Y:S01]  /*5180*/  IMAD.WIDE.U32.X R14, P0, R8, R6, R14, P0 ;  /* 0x00000006080e7225 */ /* 0x000fe2000000040e */
[----:B------:R-:W-:-:S03]  /*5190*/  IADD3.X R39, P2, PT, R36, R39, RZ, P2, !PT ;  /* 0x0000002724277210 */ /* 0x000fc6000175e4ff */
[----:B------:R-:W-:Y:S01]  /*51a0*/  IMAD.MOV.U32 R31, RZ, RZ, RZ ;  /* 0x000000ffff1f7224 */ /* 0x000fe200078e00ff */
[----:B------:R-:W-:Y:S01]  /*51b0*/  IADD3.X R7, P3, PT, R33, R14, RZ, P3, !PT ;  /* 0x0000000e21077210 */ /* 0x000fe20001f7e4ff */
[----:B------:R-:W-:-:S03]  /*51c0*/  IMAD.WIDE.U32.X R12, R6, UR7, R12, P0 ;  /* 0x00000007060c7c25 */ /* 0x000fc600080e040c */
[----:B------:R-:W-:Y:S01]  /*51d0*/  IADD3.X R4, P3, PT, R39, R15, RZ, P3, !PT ;  /* 0x0000000f27047210 */ /* 0x000fe20001f7e4ff */
[----:B------:R-:W-:Y:S01]  /*51e0*/  IMAD.WIDE.U32.X R30, R9, R29, R30, P5 ;  /* 0x0000001d091e7225 */ /* 0x000fe200028e041e */
[----:B------:R-:W-:Y:S02]  /*51f0*/  SEL R15, RZ, 0x1, !P6 ;  /* 0x00000001ff0f7807 */ /* 0x000fe40007000000 */
[----:B------:R-:W-:-:S04]  /*5200*/  IADD3.X R9, P2, PT, R37, R30, RZ, P2, !PT ;  /* 0x0000001e25097210 */ /* 0x000fc8000175e4ff */
[----:B------:R-:W-:-:S04]  /*5210*/  IADD3.X R9, P3, PT, R9, R12, RZ, P3, !PT ;  /* 0x0000000c09097210 */ /* 0x000fc80001f7e4ff */
[----:B------:R-:W-:-:S04]  /*5220*/  IADD3.X R6, PT, PT, R13, R31, R15, P3, P2 ;  /* 0x0000001f0d067210 */ /* 0x000fc80001fe440f */
[----:B------:R-:W-:-:S13]  /*5230*/  ISETP.GT.U32.AND P0, PT, R6, R29, PT ;  /* 0x0000001d0600720c */ /* 0x000fda0003f04070 */
[----:B-1----:R-:W-:Y:S05]  /*5240*/  @P0 BRA `(.L_x_23) ;  /* 0x0000000000640947 */ /* 0x002fea0003800000 */
        /* <DEDUP_REMOVED lines=25> */
.L_x_23:
        /* <DEDUP_REMOVED lines=8> */
.L_x_24:
[----:B------:R-:W-:Y:S05]  /*5460*/  BSYNC.RECONVERGENT B1 ;  /* 0x0000000000017941 */ /* 0x000fea0003800200 */
.L_x_22:
[----:B------:R-:W-:-:S04]  /*5470*/  IADD3 R42, PT, PT, R42, 0x1, RZ ;  /* 0x000000012a2a7810 */ /* 0x000fc80007ffe0ff */
[----:B------:R-:W-:-:S13]  /*5480*/  ISETP.NE.AND P0, PT, R42, R45, PT ;  /* 0x0000002d2a00720c */ /* 0x000fda0003f05270 */
[----:B------:R-:W-:Y:S05]  /*5490*/  @P0 BRA `(.L_x_25) ;  /* 0xffffffe000140947 */ /* 0x000fea000383ffff */
.L_x_18:
[----:B0-----:R-:W-:Y:S05]  /*54a0*/  BSYNC.RECONVERGENT B0 ;  /* 0x0000000000007941 */ /* 0x001fea0003800200 */
.L_x_17:
[----:B------:R-:W0:Y:S01]  /*54b0*/  LDCU UR10, c[0x0][0x3b0] ;  /* 0x00007600ff0a77ac */ /* 0x000e220008000800 */
[----:B------:R-:W-:Y:S01]  /*54c0*/  UMOV UR4, 0x1 ;  /* 0x0000000100047882 */ /* 0x000fe20000000000 */
[----:B0-----:R-:W-:Y:S02]  /*54d0*/  UISETP.NE.AND UP0, UPT, UR10, URZ, UPT ;  /* 0x000000ff0a00728c */ /* 0x001fe4000bf05270 */
[----:B------:R-:W-:-:S04]  /*54e0*/  USHF.L.U32 UR4, UR4, UR10, URZ ;  /* 0x0000000a04047299 */ /* 0x000fc800080006ff */
[----:B------:R-:W-:Y:S01]  /*54f0*/  USHF.R.U32.HI UR8, URZ, 0x1, UR4 ;  /* 0x00000001ff087899 */ /* 0x000fe20008011604 */
[----:B------:R-:W-:Y:S06]  /*5500*/  BAR.SYNC.DEFER_BLOCKING 0x0 ;  /* 0x0000000000007b1d */ /* 0x000fec0000010000 */
[----:B------:R-:W-:Y:S05]  /*5510*/  BRA.U !UP0, `(.L_x_26) ;  /* 0x0000001908447547 */ /* 0x000fea000b800000 */
[----:B------:R-:W0:Y:S01]  /*5520*/  LDCU UR5, c[0x0][0x3b4] ;  /* 0x00007680ff0577ac */ /* 0x000e220008000800 */
[----:B------:R-:W-:Y:S02]  /*5530*/  SHF.R.U32.HI R7, RZ, 0x1, R20 ;  /* 0x00000001ff077819 */ /* 0x000fe40000011614 */
[----:B------:R-:W-:Y:S01]  /*5540*/  SHF.R.U32.HI R6, RZ, 0x1, R45 ;  /* 0x00000001ff067819 */ /* 0x000fe2000001162d */
[----:B------:R-:W-:Y:S01]  /*5550*/  UMOV UR4, URZ ;  /* 0x000000ff00047c82 */ /* 0x000fe20008000000 */
[----:B0-----:R-:W-:-:S12]  /*5560*/  UIADD3 UR5, UPT, UPT, -UR10, UR5, URZ ;  /* 0x000000050a057290 */ /* 0x001fd8000fffe1ff */
.L_x_41:
[----:B------:R-:W-:Y:S01]  /*5570*/  ISETP.GE.U32.AND P0, PT, R7, R6, PT ;  /* 0x000000060700720c */ /* 0x000fe20003f06070 */
[----:B------:R-:W0:Y:S01]  /*5580*/  LDCU UR7, c[0x3][0x38] ;  /* 0x00c00700ff0777ac */ /* 0x000e220008000800 */
[----:B------:R-:W-:Y:S01]  /*5590*/  BSSY.RECONVERGENT B0, `(.L_x_27) ;  /* 0x0000184000007945 */ /* 0x000fe20003800200 */
[----:B------:R-:W1:Y:S01]  /*55a0*/  LDCU.64 UR14, c[0x3][0x30] ;  /* 0x00c00600ff0e77ac */ /* 0x000e620008000a00 */
[----:B------:R-:W2:Y:S01]  /*55b0*/  LDCU.64 UR10, c[0x3][0x20] ;  /* 0x00c00400ff0a77ac */ /* 0x000ea20008000a00 */
[----:B------:R-:W3:Y:S08]  /*55c0*/  LDCU.128 UR16, c[0x3][0x20] ;  /* 0x00c00400ff1077ac */ /* 0x000ef00008000c00 */
[----:B------:R-:W-:Y:S05]  /*55d0*/  @P0 BRA `(.L_x_28) ;  /* 0x0000001400fc0947 */ /* 0x000fea0003800000 */
[----:B------:R-:W4:Y:S01]  /*55e0*/  S2R R0, SR_CgaCtaId ;  /* 0x0000000000007919 */ /* 0x000f220000008800 */
[----:B------:R-:W-:Y:S02]  /*55f0*/  MOV R4, UR8 ;  /* 0x0000000800047c02 */ /* 0x000fe40008000f00 */
[----:B------:R-:W-:Y:S02]  /*5600*/  MOV R3, 0x400 ;  /* 0x0000040000037802 */ /* 0x000fe40000000f00 */
[----:B------:R-:W-:Y:S02]  /*5610*/  SHF.R.U32.HI R4, RZ, UR4, R4 ;  /* 0x00000004ff047c19 */ /* 0x000fe40008011604 */
[----:B------:R-:W-:-:S03]  /*5620*/  MOV R5, R7 ;  /* 0x0000000700057202 */ /* 0x000fc60000000f00 */
[----:B------:R-:W-:Y:S01]  /*5630*/  VIADD R2, R4, 0xffffffff ;  /* 0xffffffff04027836 */ /* 0x000fe20000000000 */
[----:B----4-:R-:W-:-:S07]  /*5640*/  LEA R3, R0, R3, 0x18 ;  /* 0x0000000300037211 */ /* 0x010fce00078ec0ff */
.L_x_40:
[C---:B------:R-:W-:Y:S01]  /*5650*/  LOP3.LUT R44, R5.reuse, R2, RZ, 0xc0, !PT ;  /* 0x00000002052c7212 */ /* 0x040fe200078ec0ff */
[----:B------:R-:W4:Y:S01]  /*5660*/  LDC R22, c[0x3][0x3c] ;  /* 0x00c00f00ff167b82 */ /* 0x000f220000000800 */
[----:B------:R-:W-:Y:S02]  /*5670*/  BSSY.RECONVERGENT B1, `(.L_x_29) ;  /* 0x000003a000017945 */ /* 0x000fe40003800200 */
[C---:B01----:R-:W-:Y:S02]  /*5680*/  LEA R0, R5.reuse, -R44, 0x1 ;  /* 0x8000002c05007211 */ /* 0x043fe400078e08ff */
[----:B------:R-:W-:Y:S02]  /*5690*/  IADD3 R5, PT, PT, R5, 0x1, RZ ;  /* 0x0000000105057810 */ /* 0x000fe40007ffe0ff */
[----:B------:R-:W-:Y:S02]  /*56a0*/  LEA R21, R0, R3, 0x5 ;  /* 0x0000000300157211 */ /* 0x000fe400078e28ff */
[----:B------:R-:W-:-:S02]  /*56b0*/  ISETP.NE.AND P6, PT, R5, R6, PT ;  /* 0x000000060500720c */ /* 0x000fc40003fc5270 */
[----:B------:R-:W-:Y:S01]  /*56c0*/  LEA R0, R4, R21, 0x5 ;  /* 0x0000001504007211 */ /* 0x000fe200078e28ff */
[----:B------:R-:W-:Y:S04]  /*56d0*/  LDS.128 R8, [R21] ;  /* 0x0000000015087984 */ /* 0x000fe80000000c00 */
[----:B------:R-:W5:Y:S04]  /*56e0*/  LDS.128 R36, [R0] ;  /* 0x0000000000247984 */ /* 0x000f680000000c00 */
[----:B------:R-:W-:Y:S04]  /*56f0*/  LDS.128 R12, [R21+0x10] ;  /* 0x00001000150c7984 */ /* 0x000fe80000000c00 */
[----:B------:R-:W0:Y:S01]  /*5700*/  LDS.128 R16, [R0+0x10] ;  /* 0x0000100000107984 */ /* 0x000e220000000c00 */
[----:B-----5:R-:W-:-:S04]  /*5710*/  IADD3 R36, P0, PT, R8, R36, RZ ;  /* 0x0000002408247210 */ /* 0x020fc80007f1e0ff */
[----:B------:R-:W-:-:S04]  /*5720*/  IADD3.X R37, P0, PT, R9, R37, RZ, P0, !PT ;  /* 0x0000002509257210 */ /* 0x000fc8000071e4ff */
[----:B------:R-:W-:-:S04]  /*5730*/  IADD3.X R38, P0, PT, R10, R38, RZ, P0, !PT ;  /* 0x000000260a267210 */ /* 0x000fc8000071e4ff */
[----:B------:R-:W-:-:S04]  /*5740*/  IADD3.X R39, P0, PT, R11, R39, RZ, P0, !PT ;  /* 0x000000270b277210 */ /* 0x000fc8000071e4ff */
[----:B0-----:R-:W-:-:S04]  /*5750*/  IADD3.X R40, P0, PT, R12, R16, RZ, P0, !PT ;  /* 0x000000100c287210 */ /* 0x001fc8000071e4ff */
[----:B------:R-:W-:-:S04]  /*5760*/  IADD3.X R41, P0, PT, R13, R17, RZ, P0, !PT ;  /* 0x000000110d297210 */ /* 0x000fc8000071e4ff */
[----:B------:R-:W-:-:S05]  /*5770*/  IADD3.X R42, P0, PT, R14, R18, RZ, P0, !PT ;  /* 0x000000120e2a7210 */ /* 0x000fca000071e4ff */
[----:B------:R-:W-:-:S05]  /*5780*/  IMAD.X R43, R15, 0x1, R19, P0 ;  /* 0x000000010f2b7824 */ /* 0x000fca00000e0613 */
[----:B----4-:R-:W-:-:S13]  /*5790*/  ISETP.GT.U32.AND P0, PT, R43, R22, PT ;  /* 0x000000162b00720c */ /* 0x010fda0003f04070 */
[----:B------:R-:W-:Y:S05]  /*57a0*/  @P0 BRA `(.L_x_30) ;  /* 0x0000000000780947 */ /* 0x000fea0003800000 */
[----:B------:R-:W-:-:S13]  /*57b0*/  ISETP.GE.U32.AND P0, PT, R43, R22, PT ;  /* 0x000000162b00720c */ /* 0x000fda0003f06070 */
[----:B------:R-:W-:Y:S05]  /*57c0*/  @!P0 BRA `(.L_x_31) ;  /* 0x0000000000908947 */ /* 0x000fea0003800000 */
[----:B------:R-:W0:Y:S02]  /*57d0*/  LDC R17, c[0x3][0x38] ;  /* 0x00c00e00ff117b82 */ /* 0x000e240000000800 */
[----:B0-----:R-:W-:-:S13]  /*57e0*/  ISETP.GT.U32.AND P0, PT, R42, R17, PT ;  /* 0x000000112a00720c */ /* 0x001fda0003f04070 */
        /* <DEDUP_REMOVED lines=21> */
[----:B--2---:R-:W-:-:S04]  /*5940*/  ISETP.GE.U32.AND P0, PT, R36, UR10, PT ;  /* 0x0000000a24007c0c */ /* 0x004fc8000bf06070 */
[----:B------:R-:W-:-:S04]  /*5950*/  ISETP.LT.U32.OR P0, PT, R37, UR11, !P0 ;  /* 0x0000000b25007c0c */ /* 0x000fc8000c701470 */
[----:B------:R-:W-:-:S04]  /*5960*/  ISETP.LE.U32.AND P0, PT, R37, UR11, P0 ;  /* 0x0000000b25007c0c */ /* 0x000fc80008703070 */
[----:B------:R-:W-:-:S13]  /*5970*/  ISETP.LT.U32.OR P0, PT, R38, R17, P0 ;  /* 0x000000112600720c */ /* 0x000fda0000701470 */
[----:B------:R-:W-:Y:S05]  /*5980*/  @P0 BRA `(.L_x_31) ;  /* 0x0000000000200947 */ /* 0x000fea0003800000 */
.L_x_30:
[----:B---3--:R-:W-:-:S04]  /*5990*/  IADD3 R36, P0, PT, R36, -UR16, RZ ;  /* 0x8000001024247c10 */ /* 0x008fc8000ff1e0ff */
[----:B------:R-:W-:-:S04]  /*59a0*/  IADD3.X R37, P0, PT, R37, ~UR17, RZ, P0, !PT ;  /* 0x8000001125257c10 */ /* 0x000fc8000871e4ff */
[----:B------:R-:W-:-:S04]  /*59b0*/  IADD3.X R38, P0, PT, R38, ~UR18, RZ, P0, !PT ;  /* 0x8000001226267c10 */ /* 0x000fc8000871e4ff */
[----:B------:R-:W-:-:S04]  /*59c0*/  IADD3.X R39, P0, PT, R39, ~UR19, RZ, P0, !PT ;  /* 0x8000001327277c10 */ /* 0x000fc8000871e4ff */
[----:B-1----:R-:W-:-:S04]  /*59d0*/  IADD3.X R40, P0, PT, R40, ~UR14, RZ, P0, !PT ;  /* 0x8000000e28287c10 */ /* 0x002fc8000871e4ff */
[----:B------:R-:W-:-:S04]  /*59e0*/  IADD3.X R41, P0, PT, R41, ~UR15, RZ, P0, !PT ;  /* 0x8000000f29297c10 */ /* 0x000fc8000871e4ff */
[----:B------:R-:W-:-:S04]  /*59f0*/  IADD3.X R42, P0, PT, R42, ~UR7, RZ, P0, !PT ;  /* 0x800000072a2a7c10 */ /* 0x000fc8000871e4ff */
[----:B------:R-:W-:-:S09]  /*5a00*/  IADD3.X R43, PT, PT, R43, ~R22, RZ, P0, !PT ;  /* 0x800000162b2b7210 */ /* 0x000fd200007fe4ff */
.L_x_31:
[----:B-123--:R-:W-:Y:S05]  /*5a10*/  BSYNC.RECONVERGENT B1 ;  /* 0x0000000000017941 */ /* 0x00efea0003800200 */
.L_x_29:
[----:B------:R-:W-:Y:S01]  /*5a20*/  STS.128 [R21], R36 ;  /* 0x0000002415007388 */ /* 0x000fe20000000c00 */
[----:B------:R-:W-:Y:S03]  /*5a30*/  BSSY.RECONVERGENT B1, `(.L_x_32) ;  /* 0x000002f000017945 */ /* 0x000fe60003800200 */
[----:B------:R-:W-:Y:S04]  /*5a40*/  STS.128 [R21+0x10], R40 ;  /* 0x0000102815007388 */ /* 0x000fe80000000c00 */
[----:B------:R-:W0:Y:S04]  /*5a50*/  LDS.128 R16, [R0] ;  /* 0x0000000000107984 */ /* 0x000e280000000c00 */
[----:B------:R-:W1:Y:S01]  /*5a60*/  LDS.128 R24, [R0+0x10] ;  /* 0x0000100000187984 */ /* 0x000e620000000c00 */
[----:B0-----:R-:W-:-:S04]  /*5a70*/  IADD3 R28, P0, PT, R8, -R16, RZ ;  /* 0x80000010081c7210 */ /* 0x001fc80007f1e0ff */
[----:B------:R-:W-:Y:S02]  /*5a80*/  IADD3.X R29, P0, PT, R9, ~R17, RZ, P0, !PT ;  /* 0x80000011091d7210 */ /* 0x000fe4000071e4ff */
[----:B-1----:R-:W-:Y:S02]  /*5a90*/  ISETP.GT.U32.AND P1, PT, R15, R27, PT ;  /* 0x0000001b0f00720c */ /* 0x002fe40003f24070 */
[----:B------:R-:W-:-:S04]  /*5aa0*/  IADD3.X R30, P0, PT, R10, ~R18, RZ, P0, !PT ;  /* 0x800000120a1e7210 */ /* 0x000fc8000071e4ff */
[----:B------:R-:W-:-:S04]  /*5ab0*/  IADD3.X R31, P0, PT, R11, ~R19, RZ, P0, !PT ;  /* 0x800000130b1f7210 */ /* 0x000fc8000071e4ff */
[----:B------:R-:W-:-:S04]  /*5ac0*/  IADD3.X R32, P0, PT, R12, ~R24, RZ, P0, !PT ;  /* 0x800000180c207210 */ /* 0x000fc8000071e4ff */
[----:B------:R-:W-:-:S04]  /*5ad0*/  IADD3.X R33, P0, PT, R13, ~R25, RZ, P0, !PT ;  /* 0x800000190d217210 */ /* 0x000fc8000071e4ff */
[----:B------:R-:W-:-:S04]  /*5ae0*/  IADD3.X R34, P0, PT, R14, ~R26, RZ, P0, !PT ;  /* 0x8000001a0e227210 */ /* 0x000fc8000071e4ff */
[----:B------:R-:W-:Y:S01]  /*5af0*/  IADD3.X R35, PT, PT, R15, ~R27, RZ, P0, !PT ;  /* 0x8000001b0f237210 */ /* 0x000fe200007fe4ff */
[----:B------:R-:W-:Y:S08]  /*5b00*/  @P1 BRA `(.L_x_33) ;  /* 0x0000000000841947 */ /* 0x000ff00003800000 */
        /* <DEDUP_REMOVED lines=20> */
[----:B------:R-:W-:Y:S02]  /*5c50*/  ISETP.GE.U32.AND P0, PT, R8, R16, PT ;  /* 0x000000100800720c */ /* 0x000fe40003f06070 */
[----:B------:R-:W-:Y:S02]  /*5c60*/  ISETP.GE.U32.AND P1, PT, R10, R18, PT ;  /* 0x000000120a00720c */ /* 0x000fe40003f26070 */
[----:B------:R-:W-:-:S04]  /*5c70*/  ISETP.LT.U32.OR P0, PT, R9, R17, !P0 ;  /* 0x000000110900720c */ /* 0x000fc80004701470 */
[----:B------:R-:W-:-:S13]  /*5c80*/  ISETP.GT.U32.OR P0, PT, R9, R17, !P0 ;  /* 0x000000110900720c */ /* 0x000fda0004704470 */
[----:B------:R-:W-:Y:S05]  /*5c90*/  @P0 BRA P1, `(.L_x_33) ;  /* 0x0000000000200947 */ /* 0x000fea0000800000 */
.L_x_34:
[----:B------:R-:W-:-:S04]  /*5ca0*/  IADD3 R28, P0, PT, R28, UR16, RZ ;  /* 0x000000101c1c7c10 */ /* 0x000fc8000ff1e0ff */
[----:B------:R-:W-:-:S04]  /*5cb0*/  IADD3.X R29, P0, PT, R29, UR17, RZ, P0, !PT ;  /* 0x000000111d1d7c10 */ /* 0x000fc8000871e4ff */
[----:B------:R-:W-:-:S04]  /*5cc0*/  IADD3.X R30, P0, PT, R30, UR18, RZ, P0, !PT ;  /* 0x000000121e1e7c10 */ /* 0x000fc8000871e4ff */
[----:B------:R-:W-:-:S04]  /*5cd0*/  IADD3.X R31, P0, PT, R31, UR19, RZ, P0, !PT ;  /* 0x000000131f1f7c10 */ /* 0x000fc8000871e4ff */
[----:B------:R-:W-:-:S04]  /*5ce0*/  IADD3.X R32, P0, PT, R32, UR14, RZ, P0, !PT ;  /* 0x0000000e20207c10 */ /* 0x000fc8000871e4ff */
[----:B------:R-:W-:-:S04]  /*5cf0*/  IADD3.X R33, P0, PT, R33, UR15, RZ, P0, !PT ;  /* 0x0000000f21217c10 */ /* 0x000fc8000871e4ff */
[----:B------:R-:W-:-:S04]  /*5d00*/  IADD3.X R34, P0, PT, R34, UR7, RZ, P0, !PT ;  /* 0x0000000722227c10 */ /* 0x000fc8000871e4ff */
[----:B------:R-:W-:-:S09]  /*5d10*/  IADD3.X R35, PT, PT, R35, R22, RZ, P0, !PT ;  /* 0x0000001623237210 */ /* 0x000fd200007fe4ff */
.L_x_33:
[----:B------:R-:W-:Y:S05]  /*5d20*/  BSYNC.RECONVERGENT B1 ;  /* 0x0000000000017941 */ /* 0x000fea0003800200 */
.L_x_32:
[----:B------:R0:W-:Y:S01]  /*5d30*/  STS.128 [R0], R28 ;  /* 0x0000001c00007388 */ /* 0x0001e20000000c00 */
[----:B------:R-:W-:Y:S01]  /*5d40*/  ISETP.NE.AND P0, PT, R44, RZ, PT ;  /* 0x000000ff2c00720c */ /* 0x000fe20003f05270 */
[----:B------:R-:W-:Y:S02]  /*5d50*/  BSSY.RECONVERGENT B1, `(.L_x_35) ;  /* 0x0000106000017945 */ /* 0x000fe40003800200 */
[----:B------:R0:W-:Y:S10]  /*5d60*/  STS.128 [R0+0x10], R32 ;  /* 0x0000102000007388 */ /* 0x0001f40000000c00 */
[----:B------:R-:W-:Y:S05]  /*5d70*/  @!P0 BRA `(.L_x_36) ;  /* 0x00000010000c8947 */ /* 0x000fea0003800000 */
[----:B------:R-:W1:Y:S01]  /*5d80*/  LDC.64 R8, c[0x0][0x390] ;  /* 0x0000e400ff087b82 */ /* 0x000e620000000a00 */
[----:B------:R-:W-:-:S04]  /*5d90*/  SHF.L.U32 R44, R44, UR4, RZ ;  /* 0x000000042c2c7c19 */ /* 0x000fc800080006ff */
[----:B------:R-:W-:-:S05]  /*5da0*/  SHF.L.U32 R11, R44, UR5, RZ ;  /* 0x000000052c0b7c19 */ /* 0x000fca00080006ff */
[----:B-1----:R-:W-:-:S05]  /*5db0*/  IMAD.WIDE.U32 R8, R11, 0x20, R8 ;  /* 0x000000200b087825 */ /* 0x002fca00078e0008 */
        /* <DEDUP_REMOVED lines=8> */
[----:B------:R-:W-:Y:S01]  /*5e40*/  IMAD.MOV.U32 R24, RZ, RZ, RZ ;  /* 0x000000ffff187224 */ /* 0x000fe200078e00ff */
[----:B------:R-:W-:Y:S01]  /*5e50*/  BSSY.RECONVERGENT B2, `(.L_x_37) ;  /* 0x00000f3000027945 */ /* 0x000fe20003800200 */
[----:B-1----:R-:W-:-:S02]  /*5e60*/  HFMA2 R9, -RZ, RZ, 0, 0 ;  /* 0x00000000ff097431 */ /* 0x002fc400000001ff */
[----:B--2---:R-:W-:-:S04]  /*5e70*/  IMAD.WIDE.U32 R40, P0, R13, R29, RZ ;  /* 0x0000001d0d287225 */ /* 0x004fc800078000ff */
[----:B------:R-:W-:-:S04]  /*5e80*/  IMAD.WIDE.U32.X R26, P0, R13, R31, RZ, P0 ;  /* 0x0000001f0d1a7225 */ /* 0x000fc800000004ff */
[----:B---3--:R-:W-:-:S04]  /*5e90*/  IMAD.WIDE.U32 R40, P1, R21, R28, R40 ;  /* 0x0000001c15287225 */ /* 0x008fc80007820028 */
[----:B------:R-:W-:Y:S01]  /*5ea0*/  IMAD.WIDE.U32.X R36, P0, R13, R33, RZ, P0 ;  /* 0x000000210d247225 */ /* 0x000fe200000004ff */
[----:B------:R-:W-:Y:S02]  /*5eb0*/  MOV R25, R40 ;  /* 0x0000002800197202 */ /* 0x000fe40000000f00 */
[----:B------:R-:W-:Y:S01]  /*5ec0*/  MOV R40, R41 ;  /* 0x0000002900287202 */ /* 0x000fe20000000f00 */
[----:B------:R-:W-:-:S04]  /*5ed0*/  IMAD.WIDE.U32.X R26, P1, R21, R30, R26, P1 ;  /* 0x0000001e151a7225 */ /* 0x000fc8000082041a */
[----:B------:R-:W-:-:S04]  /*5ee0*/  IMAD.WIDE.U32.X R46, R13, R35, RZ, P0 ;  /* 0x000000230d2e7225 */ /* 0x000fc800000e04ff */
[----:B------:R-:W-:-:S04]  /*5ef0*/  IMAD.WIDE.U32.X R36, P1, R21, R32, R36, P1 ;  /* 0x0000002015247225 */ /* 0x000fc80000820424 */
[----:B----4-:R-:W-:-:S04]  /*5f00*/  IMAD.WIDE.U32 R26, P0, R17, R29, R26 ;  /* 0x0000001d111a7225 */ /* 0x010fc8000780001a */
[----:B------:R-:W-:-:S04]  /*5f10*/  IMAD.WIDE.U32.X R46, P1, R21, R34, R46, P1 ;  /* 0x00000022152e7225 */ /* 0x000fc8000082042e */
[----:B------:R-:W-:Y:S01]  /*5f20*/  IMAD.WIDE.U32.X R36, P0, R17, R31, R36, P0 ;  /* 0x0000001f11247225 */ /* 0x000fe20000000424 */
[----:B------:R-:W-:-:S03]  /*5f30*/  SEL R8, RZ, 0x1, !P1 ;  /* 0x00000001ff087807 */ /* 0x000fc60004800000 */
[----:B-----5:R-:W-:-:S04]  /*5f40*/  IMAD.WIDE.U32 R26, P2, R19, R28, R26 ;  /* 0x0000001c131a7225 */ /* 0x020fc8000784001a */
[----:B------:R-:W-:Y:S01]  /*5f50*/  IMAD.WIDE.U32.X R46, P0, R17, R33, R46, P0 ;  /* 0x00000021112e7225 */ /* 0x000fe2000000042e */
[----:B------:R-:W-:Y:S02]  /*5f60*/  MOV R41, R26 ;  /* 0x0000001a00297202 */ /* 0x000fe40000000f00 */
[----:B------:R-:W-:Y:S01]  /*5f70*/  MOV R26, R27 ;  /* 0x0000001b001a7202 */ /* 0x000fe20000000f00 */
[----:B------:R-:W-:-:S04]  /*5f80*/  IMAD.WIDE.U32.X R36, P2, R19, R30, R36, P2 ;  /* 0x0000001e13247225 */ /* 0x000fc80001040424 */
[----:B------:R-:W-:-:S04]  /*5f90*/  IMAD.WIDE.U32.X R46, P2, R19, R32, R46, P2 ;  /* 0x00000020132e7225 */ /* 0x000fc8000104042e */
[----:B------:R-:W-:-:S04]  /*5fa0*/  IMAD.WIDE.U32 R36, P1, R15, R29, R36 ;  /* 0x0000001d0f247225 */ /* 0x000fc80007820024 */
[----:B------:R-:W-:-:S04]  /*5fb0*/  IMAD.WIDE.U32.X R46, P4, R15, R31, R46, P1 ;  /* 0x0000001f0f2e7225 */ /* 0x000fc8000088042e */
[----:B------:R-:W-:-:S04]  /*5fc0*/  IMAD.WIDE.U32 R36, P1, R11, R28, R36 ;  /* 0x0000001c0b247225 */ /* 0x000fc80007820024 */
[----:B------:R-:W-:Y:S01]  /*5fd0*/  IMAD.WIDE.U32.X R46, P1, R11, R30, R46, P1 ;  /* 0x0000001e0b2e7225 */ /* 0x000fe2000082042e */
[----:B------:R-:W-:-:S03]  /*5fe0*/  MOV R27, R36 ;  /* 0x00000024001b7202 */ /* 0x000fc60000000f00 */
[----:B------:R-:W-:-:S04]  /*5ff0*/  IMAD.WIDE.U32.X R8, R17, R35, R8, P0 ;  /* 0x0000002311087225 */ /* 0x000fc800000e0408 */
[----:B------:R-:W-:-:S04]  /*6000*/  IMAD.WIDE.U32 R46, P5, R49, R29, R46 ;  /* 0x0000001d312e7225 */ /* 0x000fc800078a002e */
[----:B------:R-:W-:-:S04]  /*6010*/  IMAD.WIDE.U32.X R8, P3, R19, R34, R8, P2 ;  /* 0x0000002213087225 */ /* 0x000fc80001060408 */
[----:B------:R-:W-:Y:S01]  /*6020*/  IMAD.WIDE.U32 R24, P2, R13, R28, R24 ;  /* 0x0000001c0d187225 */ /* 0x000fe20007840018 */
[----:B------:R-:W-:-:S03]  /*6030*/  SEL R12, RZ, 0x1, !P3 ;  /* 0x00000001ff0c7807 */ /* 0x000fc60005800000 */
[----:B------:R-:W-:-:S04]  /*6040*/  IMAD.WIDE.U32 R46, P0, R23, R28, R46 ;  /* 0x0000001c172e7225 */ /* 0x000fc8000780002e */
[----:B------:R-:W-:-:S04]  /*6050*/  IMAD.WIDE.U32.X R8, P4, R15, R33, R8, P4 ;  /* 0x000000210f087225 */ /* 0x000fc80002080408 */
[----:B------:R-:W-:-:S04]  /*6060*/  IMAD.WIDE.U32.X R40, P2, R13, R30, R40, P2 ;  /* 0x0000001e0d287225 */ /* 0x000fc80001040428 */
[----:B------:R-:W-:Y:S01]  /*6070*/  IMAD.MOV.U32 R36, RZ, RZ, R37 ;  /* 0x000000ffff247224 */ /* 0x000fe200078e0025 */
[----:B------:R-:W-:Y:S01]  /*6080*/  MOV R37, R46 ;  /* 0x0000002e00257202 */ /* 0x000fe20000000f00 */
[----:B------:R-:W-:-:S04]  /*6090*/  IMAD.WIDE.U32.X R26, P2, R13, R32, R26, P2 ;  /* 0x000000200d1a7225 */ /* 0x000fc8000104041a */
[----:B------:R-:W-:-:S04]  /*60a0*/  IMAD.WIDE.U32.X R8, P1, R11, R32, R8, P1 ;  /* 0x000000200b087225 */ /* 0x000fc80000820408 */
[----:B------:R-:W-:-:S04]  /*60b0*/  IMAD.WIDE.U32.X R36, P2, R13, R34, R36, P2 ;  /* 0x000000220d247225 */ /* 0x000fc80001040424 */
[----:B------:R-:W-:Y:S02]  /*60c0*/  HFMA2 R13, -RZ, RZ, 0, 0 ;  /* 0x00000000ff0d7431 */ /* 0x000fe400000001ff */
[----:B------:R-:W-:Y:S01]  /*60d0*/  IMAD.WIDE.U32.X R8, P5, R49, R31, R8, P5 ;  /* 0x0000001f31087225 */ /* 0x000fe200028a0408 */
[----:B------:R-:W-:-:S03]  /*60e0*/  IADD3.X R46, P2, PT, RZ, R47, RZ, P2, !PT ;  /* 0x0000002fff2e7210 */ /* 0x000fc6000175e4ff */
[----:B------:R-:W-:-:S04]  /*60f0*/  IMAD.WIDE.U32 R40, P3, R21, R29, R40 ;  /* 0x0000001d15287225 */ /* 0x000fc80007860028 */
[----:B------:R-:W-:-:S04]  /*6100*/  IMAD.WIDE.U32.X R8, P0, R23, R30, R8, P0 ;  /* 0x0000001e17087225 */ /* 0x000fc80000000408 */
        /* <DEDUP_REMOVED lines=9> */
[----:B------:R-:W-:Y:S01]  /*61a0*/  SEL R14, RZ, 0x1, !P1 ;  /* 0x00000001ff0e7807 */ /* 0x000fe20004800000 */
[----:B------:R-:W1:Y:S02]  /*61b0*/  LDC R21, c[0x3][0x38] ;  /* 0x00c00e00ff157b82 */ /* 0x000e640000000800 */
[----:B------:R-:W-:Y:S01]  /*61c0*/  IMAD.WIDE.U32.X R36, P4, R17, R32, R36, P4 ;  /* 0x0000002011247225 */ /* 0x000fe20002080424 */
[----:B------:R-:W-:-:S03]  /*61d0*/  IADD3.X R8, PT, PT, RZ, R8, RZ, P3, !PT ;  /* 0x00000008ff087210 */ /* 0x000fc60001ffe4ff */
[----:B------:R-:W-:-:S04]  /*61e0*/  IMAD.WIDE.U32.X R12, P2, R49, R33, R12, P5 ;  /* 0x00000021310c7225 */ /* 0x000fc8000284040c */
[----:B------:R-:W-:Y:S02]  /*61f0*/  IMAD.WIDE.U32.X R46, P4, R17, R34, R46, P4 ;  /* 0x00000022112e7225 */ /* 0x000fe4000208042e */
[----:B------:R-:W2:Y:S02]  /*6200*/  LDC.64 R16, c[0x3][0x20] ;  /* 0x00c00800ff107b82 */ /* 0x000ea40000000a00 */
[----:B------:R-:W-:Y:S01]  /*6210*/  IMAD.WIDE.U32 R26, P3, R19, R29, R26 ;  /* 0x0000001d131a7225 */ /* 0x000fe2000786001a */
[----:B------:R-:W-:-:S03]  /*6220*/  IADD3.X R8, P4, PT, R8, R9, RZ, P4, !PT ;  /* 0x0000000908087210 */ /* 0x000fc6000279e4ff */
[----:B------:R-:W-:-:S04]  /*6230*/  IMAD.WIDE.U32.X R12, P0, R23, R32, R12, P0 ;  /* 0x00000020170c7225 */ /* 0x000fc8000000040c */
[----:B------:R-:W-:Y:S01]  /*6240*/  IMAD.WIDE.U32.X R36, P3, R19, R31, R36, P3 ;  /* 0x0000001f13247225 */ /* 0x000fe20001860424 */
[----:B------:R-:W-:-:S03]  /*6250*/  IADD3.X R9, P4, PT, RZ, R12, RZ, P4, !PT ;  /* 0x0000000cff097210 */ /* 0x000fc6000279e4ff */
[----:B------:R-:W-:Y:S01]  /*6260*/  IMAD.WIDE.U32 R26, P5, R15, R28, R26 ;  /* 0x0000001c0f1a7225 */ /* 0x000fe200078a001a */
[----:B------:R-:W-:Y:S02]  /*6270*/  SEL R10, RZ, 0x1, !P4 ;  /* 0x00000001ff0a7807 */ /* 0x000fe40006000000 */
[----:B------:R-:W-:Y:S01]  /*6280*/  IADD3 RZ, P4, PT, RZ, R24, RZ ;  /* 0x00000018ffff7210 */ /* 0x000fe20007f9e0ff */
[----:B------:R-:W-:-:S04]  /*6290*/  IMAD.WIDE.U32.X R46, P3, R19, R33, R46, P3 ;  /* 0x00000021132e7225 */ /* 0x000fc8000186042e */
[----:B------:R-:W-:-:S04]  /*62a0*/  IMAD.WIDE.U32.X R36, P5, R15, R30, R36, P5 ;  /* 0x0000001e0f247225 */ /* 0x000fc800028a0424 */
[----:B------:R-:W-:Y:S02]  /*62b0*/  IMAD.WIDE.U32.X R8, P3, R19, R35, R8, P3 ;  /* 0x0000002313087225 */ /* 0x000fe40001860408 */
[----:B------:R-:W3:Y:S02]  /*62c0*/  LDC.64 R18, c[0x3][0x28] ;  /* 0x00c00a00ff127b82 */ /* 0x000ee40000000a00 */
[----:B------:R-:W-:Y:S01]  /*62d0*/  IMAD.WIDE.U32.X R46, P5, R15, R32, R46, P5 ;  /* 0x000000200f2e7225 */ /* 0x000fe200028a042e */
[----:B------:R-:W-:-:S03]  /*62e0*/  IADD3.X R12, PT, PT, RZ, R10, RZ, P3, !PT ;  /* 0x0000000aff0c7210 */ /* 0x000fc60001ffe4ff */
[----:B------:R-:W-:Y:S01]  /*62f0*/  IMAD.WIDE.U32.X R8, P1, R15, R34, R8, P5 ;  /* 0x000000220f087225 */ /* 0x000fe20002820408 */
[----:B------:R-:W-:-:S03]  /*6300*/  MOV R15, RZ ;  /* 0x000000ff000f7202 */ /* 0x000fc60000000f00 */
[----:B------:R-:W-:Y:S01]  /*6310*/  IMAD R10, R24, -0x10000001, RZ ;  /* 0xefffffff180a7824 */ /* 0x000fe200078e02ff */
[----:B------:R-:W-:Y:S01]  /*6320*/  IADD3.X R12, P1, PT, R12, R13, RZ, P1, !PT ;  /* 0x0000000d0c0c7210 */ /* 0x000fe20000f3e4ff */
[----:B------:R-:W-:-:S04]  /*6330*/  IMAD.WIDE.U32.X R14, R49, R35, R14, P2 ;  /* 0x00000023310e7225 */ /* 0x000fc800010e040e */
[----:B------:R-:W-:-:S04]  /*6340*/  IMAD.WIDE.U32 R36, P5, R11, R29, R36 ;  /* 0x0000001d0b247225 */ /* 0x000fc800078a0024 */
[----:B--2---:R-:W-:Y:S02]  /*6350*/  IMAD.HI.U32 R38, P3, R10, R16, R24 ;  /* 0x000000100a267227 */ /* 0x004fe40007860018 */
[----:B------:R-:W2:Y:S02]  /*6360*/  LDC.64 R24, c[0x3][0x30] ;  /* 0x00c00c00ff187b82 */ /* 0x000ea40000000a00 */
[----:B------:R-:W-:-:S04]  /*6370*/  IMAD.WIDE.U32.X R14, P0, R23, R34, R14, P0 ;  /* 0x00000022170e7225 */ /* 0x000fc8000000040e */
[----:B------:R-:W-:Y:S01]  /*6380*/  IMAD.WIDE.U32.X R46, P5, R11, R31, R46, P5 ;  /* 0x0000001f0b2e7225 */ /* 0x000fe200028a042e */
[----:B------:R-:W-:-:S03]  /*6390*/  IADD3.X R13, P1, PT, RZ, R14, RZ, P1, !PT ;  /* 0x0000000eff0d7210 */ /* 0x000fc60000f3e4ff */
[----:B------:R-:W-:Y:S01]  /*63a0*/  IMAD R39, R10, R17, RZ ;  /* 0x000000110a277224 */ /* 0x000fe200078e02ff */
[----:B------:R-:W-:Y:S01]  /*63b0*/  SEL R14, RZ, 0x1, !P1 ;  /* 0x00000001ff0e7807 */ /* 0x000fe20004800000 */
[----:B------:R-:W-:-:S03]  /*63c0*/  IMAD.WIDE.U32.X R8, P5, R11, R33, R8, P5 ;  /* 0x000000210b087225 */ /* 0x000fc600028a0408 */
[----:B------:R-:W-:Y:S01]  /*63d0*/  IADD3.X R38, P4, PT, R39, R38, RZ, P4, !PT ;  /* 0x0000002627267210 */ /* 0x000fe2000279e4ff */
[----:B------:R-:W-:-:S04]  /*63e0*/  IMAD.WIDE.U32 R36, P2, R49, R28, R36 ;  /* 0x0000001c31247225 */ /* 0x000fc80007840024 */
[----:B------:R-:W-:Y:S01]  /*63f0*/  IMAD.WIDE.U32.X R12, P5, R11, R35, R12, P5 ;  /* 0x000000230b0c7225 */ /* 0x000fe200028a040c */
[----:B------:R-:W-:-:S03]  /*6400*/  SEL R11, RZ, 0x1, !P0 ;  /* 0x00000001ff0b7807 */ /* 0x000fc60004000000 */
[----:B------:R-:W-:-:S04]  /*6410*/  IMAD.HI.U32 R39, P0, R10, R17, RZ ;  /* 0x000000110a277227 */ /* 0x000fc800078000ff */
[----:B---3--:R-:W-:-:S04]  /*6420*/  IMAD.WIDE.U32.X R40, P3, R10, R18, R40, P3 ;  /* 0x000000120a287225 */ /* 0x008fc80001860428 */
[----:B------:R-:W-:-:S04]  /*6430*/  IMAD.WIDE.U32.X R46, P2, R49, R30, R46, P2 ;  /* 0x0000001e312e7225 */ /* 0x000fc8000104042e */
[----:B------:R-:W-:Y:S02]  /*6440*/  IMAD R43, R38, -0x10000001, RZ ;  /* 0xefffffff262b7824 */ /* 0x000fe400078e02ff */
[----:B------:R-:W-:Y:S02]  /*6450*/  IMAD.X R14, RZ, RZ, R14, P5 ;  /* 0x000000ffff0e7224 */ /* 0x000fe400028e060e */
[----:B------:R-:W-:-:S04]  /*6460*/  IMAD.WIDE.U32.X R8, P2, R49, R32, R8, P2 ;  /* 0x0000002031087225 */ /* 0x000fc80001040408 */
[----:B------:R-:W-:-:S04]  /*6470*/  IMAD.HI.U32 R51, P1, R43, R16, R38 ;  /* 0x000000102b337227 */ /* 0x000fc80007820026 */
[----:B------:R-:W-:-:S04]  /*6480*/  IMAD.WIDE.U32 R40, P5, R43, R17, R40 ;  /* 0x000000112b287225 */ /* 0x000fc800078a0028 */
[----:B------:R-:W-:Y:S01]  /*6490*/  IMAD.WIDE.U32.X R12, P2, R49, R34, R12, P2 ;  /* 0x00000022310c7225 */ /* 0x000fe2000104040c */
[----:B------:R-:W-:-:S03]  /*64a0*/  IADD3.X R40, P4, PT, R51, R40, RZ, P4, !PT ;  /* 0x0000002833287210 */ /* 0x000fc6000279e4ff */
[----:B------:R-:W-:Y:S01]  /*64b0*/  IMAD.WIDE.U32.X R38, P0, R10, R19, RZ, P0 ;  /* 0x000000130a267225 */ /* 0x000fe200000004ff */
[----:B------:R-:W-:-:S03]  /*64c0*/  IADD3.X R14, P2, PT, R14, R15, RZ, P2, !PT ;  /* 0x0000000f0e0e7210 */ /* 0x000fc6000175e4ff */
[----:B--2---:R-:W-:Y:S01]  /*64d0*/  IMAD.WIDE.U32.X R26, P3, R10, R24, R26, P3 ;  /* 0x000000180a1a7225 */ /* 0x004fe2000186041a */
[----:B------:R-:W-:-:S03]  /*64e0*/  IADD3.X R15, PT, PT, RZ, R11, RZ, P2, !PT ;  /* 0x0000000bff0f7210 */ /* 0x000fc600017fe4ff */
[----:B------:R-:W-:-:S04]  /*64f0*/  IMAD.WIDE.U32.X R38, P1, R43, R18, R38, P1 ;  /* 0x000000122b267225 */ /* 0x000fc80000820426 */
[----:B------:R-:W-:Y:S02]  /*6500*/  IMAD R53, R40, -0x10000001, RZ ;  /* 0xefffffff28357824 */ /* 0x000fe400078e02ff */
[----:B-1----:R-:W-:-:S04]  /*6510*/  IMAD.WIDE.U32.X R36, P3, R10, R21, R36, P3 ;  /* 0x000000150a247225 */ /* 0x002fc80001860424 */
[----:B------:R-:W-:Y:S01]  /*6520*/  IMAD.HI.U32 R41, P2, R53, R16, R40 ;  /* 0x0000001035297227 */ /* 0x000fe20007840028 */
[----:B------:R-:W-:-:S03]  /*6530*/  SEL R40, RZ, 0x1, !P3 ;  /* 0x00000001ff287807 */ /* 0x000fc60005800000 */
[----:B------:R-:W-:-:S04]  /*6540*/  IMAD.WIDE.U32 R38, P3, R53, R17, R38 ;  /* 0x0000001135267225 */ /* 0x000fc80007860026 */
[----:B------:R-:W-:Y:S01]  /*6550*/  IMAD.WIDE.U32.X R26, P5, R43, R19, R26, P5 ;  /* 0x000000132b1a7225 */ /* 0x000fe200028a041a */
[----:B------:R-:W-:-:S03]  /*6560*/  IADD3.X R38, P4, PT, R41, R38, RZ, P4, !PT ;  /* 0x0000002629267210 */ /* 0x000fc6000279e4ff */
[----:B------:R-:W-:Y:S02]  /*6570*/  HFMA2 R41, -RZ, RZ, 0, 0 ;  /* 0x00000000ff297431 */ /* 0x000fe400000001ff */
[----:B------:R-:W-:-:S04]  /*6580*/  IMAD.WIDE.U32.X R50, P0, R10, R25, RZ, P0 ;  /* 0x000000190a327225 */ /* 0x000fc800000004ff */
[----:B------:R-:W-:-:S04]  /*6590*/  IMAD.WIDE.U32.X R26, P2, R53, R18, R26, P2 ;  /* 0x00000012351a7225 */ /* 0x000fc8000104041a */
[----:B------:R-:W-:-:S04]  /*65a0*/  IMAD.WIDE.U32.X R36, P5, R43, R25, R36, P5 ;  /* 0x000000192b247225 */ /* 0x000fc800028a0424 */
[----:B------:R-:W-:Y:S02]  /*65b0*/  IMAD R49, R38, -0x10000001, RZ ;  /* 0xefffffff26317824 */ /* 0x000fe400078e02ff */
[----:B------:R-:W-:-:S04]  /*65c0*/  IMAD.WIDE.U32.X R50, P1, R43, R24, R50, P1 ;  /* 0x000000182b327225 */ /* 0x000fc80000820432 */
[----:B------:R-:W-:-:S04]  /*65d0*/  IMAD.WIDE.U32.X R10, R10, R22, RZ, P0 ;  /* 0x000000160a0a7225 */ /* 0x000fc800000e04ff */
[----:B------:R-:W-:-:S04]  /*65e0*/  IMAD.WIDE.U32.X R40, R43, R22, R40, P5 ;  /* 0x000000162b287225 */ /* 0x000fc800028e0428 */
[----:B------:R-:W-:-:S04]  /*65f0*/  IMAD.HI.U32 R39, P0, R49, R16, R38 ;  /* 0x0000001031277227 */ /* 0x000fc80007800026 */
[----:B------:R-:W-:-:S04]  /*6600*/  IMAD.WIDE.U32 R26, P5, R49, R17, R26 ;  /* 0x00000011311a7225 */ /* 0x000fc800078a001a */
[----:B------:R-:W-:Y:S01]  /*6610*/  IMAD.WIDE.U32.X R50, P3, R53, R19, R50, P3 ;  /* 0x0000001335327225 */ /* 0x000fe20001860432 */
[----:B------:R-:W-:Y:S02]  /*6620*/  IADD3.X R26, P4, PT, R39, R26, RZ, P4, !PT ;  /* 0x0000001a271a7210 */ /* 0x000fe4000279e4ff */
[----:B------:R-:W-:Y:S01]  /*6630*/  MOV R39, RZ ;  /* 0x000000ff00277202 */ /* 0x000fe20000000f00 */
[----:B------:R-:W-:-:S04]  /*6640*/  IMAD.WIDE.U32.X R10, P1, R43, R21, R10, P1 ;  /* 0x000000152b0a7225 */ /* 0x000fc8000082040a */
[----:B------:R-:W-:Y:S01]  /*6650*/  IMAD R43, R26, -0x10000001, RZ ;  /* 0xefffffff1a2b7824 */ /* 0x000fe200078e02ff */
[----:B------:R-:W-:Y:S01]  /*6660*/  SEL R38, RZ, 0x1, !P1 ;  /* 0x00000001ff267807 */ /* 0x000fe20004800000 */
[----:B------:R-:W-:-:S04]  /*6670*/  IMAD.WIDE.U32.X R50, P0, R49, R18, R50, P0 ;  /* 0x0000001231327225 */ /* 0x000fc80000000432 */
[----:B------:R-:W-:-:S04]  /*6680*/  IMAD.WIDE.U32.X R10, P1, R53, R25, R10, P3 ;  /* 0x00000019350a7225 */ /* 0x000fc8000182040a */
[----:B------:R-:W-:-:S04]  /*6690*/  IMAD.WIDE.U32.X R36, P2, R53, R24, R36, P2 ;  /* 0x0000001835247225 */ /* 0x000fc80001040424 */
[----:B------:R-:W-:-:S04]  /*66a0*/  IMAD.HI.U32 R55, P3, R43, R16, R26 ;  /* 0x000000102b377227 */ /* 0x000fc8000786001a */
[----:B------:R-:W-:-:S04]  /*66b0*/  IMAD.WIDE.U32.X R26, R53, R22, R38, P1 ;  /* 0x00000016351a7225 */ /* 0x000fc800008e0426 */
[----:B------:R-:W-:-:S04]  /*66c0*/  IMAD.WIDE.U32 R50, P1, R43, R17, R50 ;  /* 0x000000112b327225 */ /* 0x000fc80007820032 */
[----:B------:R-:W-:Y:S01]  /*66d0*/  IMAD.WIDE.U32.X R38, P5, R49, R19, R36, P5 ;  /* 0x0000001331267225 */ /* 0x000fe200028a0424 */
[----:B------:R-:W-:-:S03]  /*66e0*/  IADD3.X R50, P4, PT, R55, R50, RZ, P4, !PT ;  /* 0x0000003237327210 */ /* 0x000fc6000279e4ff */
[----:B------:R-:W-:Y:S02]  /*66f0*/  HFMA2 R37, -RZ, RZ, 0, 0 ;  /* 0x00000000ff257431 */ /* 0x000fe400000001ff */
[----:B------:R-:W-:-:S04]  /*6700*/  IMAD.WIDE.U32.X R10, P0, R49, R24, R10, P0 ;  /* 0x00000018310a7225 */ /* 0x000fc8000000040a */
[----:B------:R-:W-:-:S04]  /*6710*/  IMAD.WIDE.U32.X R40, P2, R53, R21, R40, P2 ;  /* 0x0000001535287225 */ /* 0x000fc80001040428 */
[----:B------:R-:W-:Y:S01]  /*6720*/  IMAD.WIDE.U32.X R26, P0, R49, R21, R26, P0 ;  /* 0x00000015311a7225 */ /* 0x000fe2000000041a */
[----:B------:R-:W-:-:S03]  /*6730*/  SEL R36, RZ, 0x1, !P2 ;  /* 0x00000001ff247807 */ /* 0x000fc60005000000 */
[----:B------:R-:W-:Y:S01]  /*6740*/  IMAD.WIDE.U32.X R38, P3, R43, R18, R38, P3 ;  /* 0x000000122b267225 */ /* 0x000fe20001860426 */
[----:B------:R-:W-:-:S03]  /*6750*/  SEL R48, RZ, 0x1, !P0 ;  /* 0x00000001ff307807 */ /* 0x000fc60004000000 */
[----:B------:R-:W-:Y:S02]  /*6760*/  IMAD R53, R50, -0x10000001, RZ ;  /* 0xefffffff32357824 */ /* 0x000fe400078e02ff */
[----:B------:R-:W-:-:S04]  /*6770*/  IMAD.WIDE.U32.X R10, P1, R43, R19, R10, P1 ;  /* 0x000000132b0a7225 */ /* 0x000fc8000082040a */
[----:B------:R-:W-:-:S04]  /*6780*/  IMAD.HI.U32 R51, P2, R53, R16, R50 ;  /* 0x0000001035337227 */ /* 0x000fc80007840032 */
[----:B------:R-:W-:-:S04]  /*6790*/  IMAD.WIDE.U32 R38, P0, R53, R17, R38 ;  /* 0x0000001135267225 */ /* 0x000fc80007800026 */
[----:B------:R-:W-:Y:S01]  /*67a0*/  IMAD.WIDE.U32.X R40, P5, R49, R25, R40, P5 ;  /* 0x0000001931287225 */ /* 0x000fe200028a0428 */
[----:B------:R-:W-:-:S03]  /*67b0*/  IADD3.X R38, P4, PT, R51, R38, RZ, P4, !PT ;  /* 0x0000002633267210 */ /* 0x000fc6000279e4ff */
[----:B------:R-:W-:Y:S01]  /*67c0*/  IMAD.WIDE.U32.X R36, R49, R22, R36, P5 ;  /* 0x0000001631247225 */ /* 0x000fe200028e0424 */
[----:B------:R-:W-:-:S03]  /*67d0*/  MOV R49, RZ ;  /* 0x000000ff00317202 */ /* 0x000fc60000000f00 */
[----:B------:R-:W-:Y:S02]  /*67e0*/  IMAD R51, R38, -0x10000001, RZ ;  /* 0xefffffff26337824 */ /* 0x000fe400078e02ff */
[----:B------:R-:W-:-:S04]  /*67f0*/  IMAD.WIDE.U32.X R10, P5, R53, R18, R10, P2 ;  /* 0x00000012350a7225 */ /* 0x000fc800010a040a */
[----:B------:R-:W-:-:S04]  /*6800*/  IMAD.WIDE.U32.X R26, P1, R43, R25, R26, P1 ;  /* 0x000000192b1a7225 */ /* 0x000fc8000082041a */
[----:B------:R-:W-:-:S04]  /*6810*/  IMAD.HI.U32 R55, P2, R51, R16, R38 ;  /* 0x0000001033377227 */ /* 0x000fc80007840026 */
[----:B------:R-:W-:-:S04]  /*6820*/  IMAD.WIDE.U32.X R38, R43, R22, R48, P1 ;  /* 0x000000162b267225 */ /* 0x000fc800008e0430 */
[----:B------:R-:W-:-:S04]  /*6830*/  IMAD.WIDE.U32.X R40, P3, R43, R24, R40, P3 ;  /* 0x000000182b287225 */ /* 0x000fc80001860428 */
[----:B------:R-:W-:-:S04]  /*6840*/  IMAD.WIDE.U32 R10, P1, R51, R17, R10 ;  /* 0x00000011330a7225 */ /* 0x000fc8000782000a */
[----:B------:R-:W-:Y:S01]  /*6850*/  IMAD.WIDE.U32.X R26, P5, R53, R24, R26, P5 ;  /* 0x00000018351a7225 */ /* 0x000fe200028a041a */
[----:B------:R-:W-:-:S03]  /*6860*/  IADD3.X R10, P4, PT, R55, R10, RZ, P4, !PT ;  /* 0x0000000a370a7210 */ /* 0x000fc6000279e4ff */
[----:B------:R-:W-:-:S04]  /*6870*/  IMAD.WIDE.U32.X R40, P0, R53, R19, R40, P0 ;  /* 0x0000001335287225 */ /* 0x000fc80000000428 */
[----:B------:R-:W-:-:S04]  /*6880*/  IMAD.WIDE.U32.X R36, P3, R43, R21, R36, P3 ;  /* 0x000000152b247225 */ /* 0x000fc80001860424 */
[----:B------:R-:W-:Y:S01]  /*6890*/  IMAD.WIDE.U32.X R38, P5, R53, R21, R38, P5 ;  /* 0x0000001535267225 */ /* 0x000fe200028a0426 */
[----:B------:R-:W-:-:S03]  /*68a0*/  SEL R42, RZ, 0x1, !P3 ;  /* 0x00000001ff2a7807 */ /* 0x000fc60005800000 */
[----:B------:R-:W-:Y:S02]  /*68b0*/  IMAD R49, R10, -0x10000001, RZ ;  /* 0xefffffff0a317824 */ /* 0x000fe400078e02ff */
[----:B------:R-:W-:-:S04]  /*68c0*/  IMAD.WIDE.U32.X R40, P2, R51, R18, R40, P2 ;  /* 0x0000001233287225 */ /* 0x000fc80001040428 */
[----:B------:R-:W-:-:S04]  /*68d0*/  IMAD.WIDE.U32.X R36, P0, R53, R25, R36, P0 ;  /* 0x0000001935247225 */ /* 0x000fc80000000424 */
[----:B------:R-:W-:Y:S02]  /*68e0*/  IMAD.MOV.U32 R43, RZ, RZ, RZ ;  /* 0x000000ffff2b7224 */ /* 0x000fe400078e00ff */
[----:B------:R-:W-:Y:S01]  /*68f0*/  IMAD.HI.U32 R11, P3, R49, R16, R10 ;  /* 0x00000010310b7227 */ /* 0x000fe2000786000a */
[----:B------:R-:W-:-:S03]  /*6900*/  SEL R10, RZ, 0x1, !P5 ;  /* 0x00000001ff0a7807 */ /* 0x000fc60006800000 */
[----:B------:R-:W-:-:S04]  /*6910*/  IMAD.WIDE.U32.X R26, P5, R51, R19, R26, P1 ;  /* 0x00000013331a7225 */ /* 0x000fc800008a041a */
[----:B------:R-:W-:-:S04]  /*6920*/  IMAD.WIDE.U32.X R42, R53, R22, R42, P0 ;  /* 0x00000016352a7225 */ /* 0x000fc800000e042a */
[----:B------:R-:W-:-:S04]  /*6930*/  IMAD.WIDE.U32 R40, P1, R49, R17, R40 ;  /* 0x0000001131287225 */ /* 0x000fc80007820028 */
[----:B------:R-:W-:Y:S01]  /*6940*/  IMAD.WIDE.U32.X R36, P2, R51, R24, R36, P2 ;  /* 0x0000001833247225 */ /* 0x000fe20001040424 */
[----:B------:R-:W-:-:S03]  /*6950*/  IADD3.X R53, P4, PT, R11, R40, RZ, P4, !PT ;  /* 0x000000280b357210 */ /* 0x000fc6000279e4ff */
[----:B------:R-:W-:Y:S02]  /*6960*/  HFMA2 R11, -RZ, RZ, 0, 0 ;  /* 0x00000000ff0b7431 */ /* 0x000fe400000001ff */
[----:B------:R-:W-:-:S04]  /*6970*/  IMAD.WIDE.U32 R46, P0, R23, R29, R46 ;  /* 0x0000001d172e7225 */ /* 0x000fc8000780002e */
[----:B------:R-:W-:-:S04]  /*6980*/  IMAD.WIDE.U32.X R26, P3, R49, R18, R26, P3 ;  /* 0x00000012311a7225 */ /* 0x000fc8000186041a */
[----:B------:R-:W-:-:S04]  /*6990*/  IMAD.WIDE.U32.X R42, P2, R51, R21, R42, P2 ;  /* 0x00000015332a7225 */ /* 0x000fc8000104042a */
[----:B0-----:R-:W-:Y:S01]  /*69a0*/  IMAD.WIDE.U32.X R28, P0, R23, R31, R8, P0 ;  /* 0x0000001f171c7225 */ /* 0x001fe20000000408 */
[----:B------:R-:W-:Y:S02]  /*69b0*/  IADD3.X R9, P4, PT, R26, R41, RZ, P4, !PT ;  /* 0x000000291a097210 */ /* 0x000fe4000279e4ff */
[----:B------:R-:W-:Y:S01]  /*69c0*/  SEL R26, RZ, 0x1, !P2 ;  /* 0x00000001ff1a7807 */ /* 0x000fe20005000000 */
[----:B------:R-:W-:Y:S01]  /*69d0*/  IMAD.WIDE.U32.X R38, P5, R51, R25, R38, P5 ;  /* 0x0000001933267225 */ /* 0x000fe200028a0426 */
[----:B------:R-:W-:-:S03]  /*69e0*/  IADD3 R8, P2, PT, R53, R46, RZ ;  /* 0x0000002e35087210 */ /* 0x000fc60007f5e0ff */
[----:B------:R-:W-:Y:S01]  /*69f0*/  IMAD.WIDE.U32.X R36, P1, R49, R19, R36, P1 ;  /* 0x0000001331247225 */ /* 0x000fe20000820424 */
[----:B------:R-:W-:-:S03]  /*6a00*/  IADD3.X R9, P2, PT, R9, R47, RZ, P2, !PT ;  /* 0x0000002f09097210 */ /* 0x000fc6000175e4ff */
[----:B------:R-:W-:Y:S01]  /*6a10*/  IMAD.WIDE.U32.X R38, P3, R49, R24, R38, P3 ;  /* 0x0000001831267225 */ /* 0x000fe20001860426 */
[----:B------:R-:W-:-:S03]  /*6a20*/  IADD3.X R27, P4, PT, R27, R36, RZ, P4, !PT ;  /* 0x000000241b1b7210 */ /* 0x000fc6000279e4ff */
[----:B------:R-:W-:Y:S01]  /*6a30*/  IMAD.WIDE.U32.X R30, R51, R22, R10, P5 ;  /* 0x00000016331e7225 */ /* 0x000fe200028e040a */
[----:B------:R-:W-:Y:S02]  /*6a40*/  IADD3.X R11, P4, PT, R38, R37, RZ, P4, !PT ;  /* 0x00000025260b7210 */ /* 0x000fe4000279e4ff */
[----:B------:R-:W-:Y:S01]  /*6a50*/  IADD3.X R10, P2, PT, R27, R28, RZ, P2, !PT ;  /* 0x0000001c1b0a7210 */ /* 0x000fe2000175e4ff */
[----:B------:R-:W-:Y:S01]  /*6a60*/  IMAD.WIDE.U32.X R42, P1, R49, R25, R42, P1 ;  /* 0x00000019312a7225 */ /* 0x000fe2000082042a */
[----:B------:R-:W-:Y:S02]  /*6a70*/  MOV R27, RZ ;  /* 0x000000ff001b7202 */ /* 0x000fe40000000f00 */
[----:B------:R-:W-:Y:S01]  /*6a80*/  IADD3.X R11, P2, PT, R11, R29, RZ, P2, !PT ;  /* 0x0000001d0b0b7210 */ /* 0x000fe2000175e4ff */
[----:B------:R-:W-:Y:S01]  /*6a90*/  IMAD.WIDE.U32.X R12, P0, R23, R33, R12, P0 ;  /* 0x00000021170c7225 */ /* 0x000fe2000000040c */
[----:B------:R-:W-:-:S03]  /*6aa0*/  IADD3.X R39, P4, PT, R39, R42, RZ, P4, !PT ;  /* 0x0000002a27277210 */ /* 0x000fc6000279e4ff */
[----:B------:R-:W-:Y:S01]  /*6ab0*/  IMAD.WIDE.U32.X R30, P3, R49, R21, R30, P3 ;  /* 0x00000015311e7225 */ /* 0x000fe2000186041e */
[----:B------:R-:W-:-:S03]  /*6ac0*/  IADD3.X R12, P2, PT, R39, R12, RZ, P2, !PT ;  /* 0x0000000c270c7210 */ /* 0x000fc6000175e4ff */
[----:B------:R-:W-:Y:S01]  /*6ad0*/  IMAD.WIDE.U32.X R26, R49, R22, R26, P1 ;  /* 0x00000016311a7225 */ /* 0x000fe200008e041a */
[----:B------:R-:W-:-:S03]  /*6ae0*/  IADD3.X R43, P4, PT, R30, R43, RZ, P4, !PT ;  /* 0x0000002b1e2b7210 */ /* 0x000fc6000279e4ff */
[----:B------:R-:W-:Y:S01]  /*6af0*/  IMAD.WIDE.U32.X R14, R23, R35, R14, P0 ;  /* 0x00000023170e7225 */ /* 0x000fe200000e040e */
        /* <DEDUP_REMOVED lines=32> */
.L_x_38:
        /* <DEDUP_REMOVED lines=8> */
.L_x_39:
[----:B------:R-:W-:Y:S05]  /*6d80*/  BSYNC.RECONVERGENT B2 ;  /* 0x0000000000027941 */ /* 0x000fea0003800200 */
.L_x_37:
[----:B------:R1:W-:Y:S04]  /*6d90*/  STS.128 [R0], R8 ;  /* 0x0000000800007388 */ /* 0x0003e80000000c00 */
[----:B------:R1:W-:Y:S02]  /*6da0*/  STS.128 [R0+0x10], R12 ;  /* 0x0000100c00007388 */ /* 0x0003e40000000c00 */
.L_x_36:
[----:B------:R-:W-:Y:S05]  /*6db0*/  BSYNC.RECONVERGENT B1 ;  /* 0x0000000000017941 */ /* 0x000fea0003800200 */
.L_x_35:
[----:B------:R-:W-:Y:S05]  /*6dc0*/  @P6 BRA `(.L_x_40) ;  /* 0xffffffe800206947 */ /* 0x000fea000383ffff */
.L_x_28:
[----:B0123--:R-:W-:Y:S05]  /*6dd0*/  BSYNC.RECONVERGENT B0 ;  /* 0x0000000000007941 */ /* 0x00ffea0003800200 */
.L_x_27:
[----:B------:R-:W0:Y:S01]  /*6de0*/  LDCU UR10, c[0x0][0x3b0] ;  /* 0x00007600ff0a77ac */ /* 0x000e220008000800 */
[----:B------:R-:W-:-:S04]  /*6df0*/  UIADD3 UR4, UPT, UPT, UR4, 0x1, URZ ;  /* 0x0000000104047890 */ /* 0x000fc8000fffe0ff */
[----:B0-----:R-:W-:Y:S01]  /*6e00*/  UISETP.NE.AND UP0, UPT, UR4, UR10, UPT ;  /* 0x0000000a0400728c */ /* 0x001fe2000bf05270 */
[----:B------:R-:W-:Y:S08]  /*6e10*/  BAR.SYNC.DEFER_BLOCKING 0x0 ;  /* 0x0000000000007b1d */ /* 0x000ff00000010000 */
[----:B------:R-:W-:Y:S05]  /*6e20*/  BRA.U UP0, `(.L_x_41) ;  /* 0xffffffe500d07547 */ /* 0x000fea000b83ffff */
.L_x_26:
[----:B------:R-:W-:Y:S02]  /*6e30*/  SHF.R.U32.HI R0, RZ, 0x1, R20 ;  /* 0x00000001ff007819 */ /* 0x000fe40000011614 */
[----:B------:R-:W-:-:S04]  /*6e40*/  SHF.R.U32.HI R45, RZ, 0x1, R45 ;  /* 0x00000001ff2d7819 */ /* 0x000fc8000001162d */
[----:B------:R-:W-:-:S13]  /*6e50*/  ISETP.GE.U32.AND P0, PT, R0, R45, PT ;  /* 0x0000002d0000720c */ /* 0x000fda0003f06070 */
[----:B------:R-:W-:Y:S05]  /*6e60*/  @P0 EXIT ;  /* 0x000000000000094d */ /* 0x000fea0003800000 */
[----:B------:R-:W0:Y:S01]  /*6e70*/  LDCU.64 UR4, c[0x0][0x388] ;  /* 0x00007100ff0477ac */ /* 0x000e220008000a00 */
[----:B------:R-:W-:Y:S02]  /*6e80*/  UISETP.NE.AND UP0, UPT, UR10, URZ, UPT ;  /* 0x000000ff0a00728c */ /* 0x000fe4000bf05270 */
[----:B------:R-:W-:-:S04]  /*6e90*/  UIADD3 UR7, UPT, UPT, -UR6, UR9, URZ ;  /* 0x0000000906077290 */ /* 0x000fc8000fffe1ff */
[----:B------:R-:W-:-:S04]  /*6ea0*/  USHF.L.U32 UR7, UR7, UR10, URZ ;  /* 0x0000000a07077299 */ /* 0x000fc800080006ff */
[----:B------:R-:W-:-:S04]  /*6eb0*/  UIADD3 UR7, UPT, UPT, UR6, UR7, URZ ;  /* 0x0000000706077290 */ /* 0x000fc8000fffe0ff */
[----:B0-----:R-:W-:Y:S01]  /*6ec0*/  UIMAD.WIDE.U32 UR4, UR7, 0x20, UR4 ;  /* 0x00000020070478a5 */ /* 0x001fe2000f8e0004 */
[----:B------:R-:W-:Y:S11]  /*6ed0*/  BRA.U !UP0, `(.L_x_42) ;  /* 0x0000001108607547 */ /* 0x000ff6000b800000 */
[----:B------:R-:W-:Y:S02]  /*6ee0*/  ULOP3.LUT UR7, UR10, 0xfffffffc, URZ, 0xc0, !UPT ;  /* 0xfffffffc0a077892 */ /* 0x000fe4000f8ec0ff */
[----:B------:R-:W-:Y:S02]  /*6ef0*/  ULOP3.LUT UR6, UR10, 0x3, URZ, 0xc0, !UPT ;  /* 0x000000030a067892 */ /* 0x000fe4000f8ec0ff */
[----:B------:R-:W-:-:S12]  /*6f00*/  UIADD3 UR9, UPT, UPT, -UR7, URZ, URZ ;  /* 0x000000ff07097290 */ /* 0x000fd8000fffe1ff */
.L_x_57:
[----:B0-----:R-:W0:Y:S01]  /*6f10*/  LDC R2, c[0x0][0x3b0] ;  /* 0x0000ec00ff027b82 */ /* 0x001e220000000800 */
[----:B------:R-:W-:Y:S01]  /*6f20*/  HFMA2 R3, -RZ, RZ, 0, 0 ;  /* 0x00000000ff037431 */ /* 0x000fe200000001ff */
[----:B0-----:R-:W-:Y:S02]  /*6f30*/  ISETP.GE.U32.AND P1, PT, R2, 0x4, PT ;  /* 0x000000040200780c */ /* 0x001fe40003f26070 */
[----:B------:R-:W-:-:S11]  /*6f40*/  MOV R2, R0 ;  /* 0x0000000000027202 */ /* 0x000fd60000000f00 */
[----:B------:R-:W-:Y:S05]  /*6f50*/  @!P1 BRA `(.L_x_43) ;  /* 0x0000000400989947 */ /* 0x000fea0003800000 */
[----:B------:R-:W-:Y:S01]  /*6f60*/  UIADD3 UR10, UPT, UPT, -UR7, URZ, URZ ;  /* 0x000000ff070a7290 */ /* 0x000fe2000fffe1ff */
[----:B------:R-:W-:Y:S01]  /*6f70*/  IMAD.MOV.U32 R4, RZ, RZ, RZ ;  /* 0x000000ffff047224 */ /* 0x000fe200078e00ff */
[----:B------:R-:W-:Y:S02]  /*6f80*/  MOV R10, UR9 ;  /* 0x00000009000a7c02 */ /* 0x000fe40008000f00 */
[----:B------:R-:W-:Y:S01]  /*6f90*/  UISETP.GE.AND UP0, UPT, UR10, URZ, UPT ;  /* 0x000000ff0a00728c */ /* 0x000fe2000bf06270 */
[----:B------:R-:W-:-:S08]  /*6fa0*/  MOV R2, R0 ;  /* 0x0000000000027202 */ /* 0x000fd00000000f00 */
[----:B------:R-:W-:Y:S05]  /*6fb0*/  BRA.U UP0, `(.L_x_44) ;  /* 0x0000000500447547 */ /* 0x000fea000b800000 */
[----:B------:R-:W-:Y:S02]  /*6fc0*/  IADD3 R3, PT, PT, -R10, RZ, RZ ;  /* 0x000000ff0a037210 */ /* 0x000fe40007ffe1ff */
[----:B------:R-:W-:Y:S02]  /*6fd0*/  PLOP3.LUT P0, PT, PT, PT, PT, 0x80, 0x8 ;  /* 0x000000000008781c */ /* 0x000fe40003f0f070 */
[----:B------:R-:W-:-:S13]  /*6fe0*/  ISETP.GT.AND P2, PT, R3, 0xc, PT ;  /* 0x0000000c0300780c */ /* 0x000fda0003f44270 */
[----:B------:R-:W-:Y:S05]  /*6ff0*/  @!P2 BRA `(.L_x_45) ;  /* 0x0000000000c0a947 */ /* 0x000fea0003800000 */
[----:B------:R-:W-:-:S13]  /*7000*/  PLOP3.LUT P0, PT, PT, PT, PT, 0x8, 0x80 ;  /* 0x000000000080781c */ /* 0x000fda0003f0e170 */
.L_x_46:
[----:B------:R-:W-:Y:S02]  /*7010*/  SHF.L.U32 R3, R2, 0x2, RZ ;  /* 0x0000000202037819 */ /* 0x000fe400000006ff */
[--C-:B------:R-:W-:Y:S02]  /*7020*/  SHF.R.U32.HI R5, RZ, 0x2, R2.reuse ;  /* 0x00000002ff057819 */ /* 0x100fe40000011602 */
[----:B------:R-:W-:Y:S02]  /*7030*/  LOP3.LUT R3, R3, 0x4, RZ, 0xc0, !PT ;  /* 0x0000000403037812 */ /* 0x000fe400078ec0ff */
[--C-:B------:R-:W-:Y:S02]  /*7040*/  SHF.R.U32.HI R7, RZ, 0x4, R2.reuse ;  /* 0x00000004ff077819 */ /* 0x100fe40000011602 */
[----:B------:R-:W-:Y:S02]  /*7050*/  LEA R3, R4, R3, 0x3 ;  /* 0x0000000304037211 */ /* 0x000fe400078e18ff */
[----:B------:R-:W-:Y:S01]  /*7060*/  LOP3.LUT R6, R2, 0x2, RZ, 0xc0, !PT ;  /* 0x0000000202067812 */ /* 0x000fe200078ec0ff */
[----:B------:R-:W-:Y:S01]  /*7070*/  IMAD.SHL.U32 R8, R7, 0x4, RZ ;  /* 0x0000000407087824 */ /* 0x000fe200078e00ff */
[----:B------:R-:W-:-:S02]  /*7080*/  SHF.R.U32.HI R4, RZ, 0x3, R2 ;  /* 0x00000003ff047819 */ /* 0x000fc40000011602 */
[----:B------:R-:W-:Y:S02]  /*7090*/  LOP3.LUT R5, R5, 0x1, RZ, 0xc0, !PT ;  /* 0x0000000105057812 */ /* 0x000fe400078ec0ff */
[----:B------:R-:W-:Y:S02]  /*70a0*/  LOP3.LUT R4, R4, 0x1, RZ, 0xc0, !PT ;  /* 0x0000000104047812 */ /* 0x000fe400078ec0ff */
[----:B------:R-:W-:Y:S02]  /*70b0*/  IADD3 R3, PT, PT, R5, R6, R3 ;  /* 0x0000000605037210 */ /* 0x000fe40007ffe003 */
[----:B------:R-:W-:Y:S02]  /*70c0*/  LOP3.LUT R8, R8, 0x4, RZ, 0xc0, !PT ;  /* 0x0000000408087812 */ /* 0x000fe400078ec0ff */
[----:B------:R-:W-:Y:S02]  /*70d0*/  LEA R3, R3, R4, 0x1 ;  /* 0x0000000403037211 */ /* 0x000fe400078e08ff */
[----:B------:R-:W-:-:S02]  /*70e0*/  SHF.R.U32.HI R4, RZ, 0x6, R2 ;  /* 0x00000006ff047819 */ /* 0x000fc40000011602 */
[--C-:B------:R-:W-:Y:S02]  /*70f0*/  SHF.R.U32.HI R5, RZ, 0x7, R2.reuse ;  /* 0x00000007ff057819 */ /* 0x100fe40000011602 */
[----:B------:R-:W-:Y:S02]  /*7100*/  LEA R3, R3, R8, 0x3 ;  /* 0x0000000803037211 */ /* 0x000fe400078e18ff */
[----:B------:R-:W-:Y:S02]  /*7110*/  SHF.R.U32.HI R9, RZ, 0x8, R2 ;  /* 0x00000008ff097819 */ /* 0x000fe40000011602 */
[----:B------:R-:W-:Y:S02]  /*7120*/  LOP3.LUT R6, R7, 0x2, RZ, 0xc0, !PT ;  /* 0x0000000207067812 */ /* 0x000fe400078ec0ff */
[----:B------:R-:W-:Y:S02]  /*7130*/  LOP3.LUT R4, R4, 0x1, RZ, 0xc0, !PT ;  /* 0x0000000104047812 */ /* 0x000fe400078ec0ff */
[----:B------:R-:W-:-:S02]  /*7140*/  LOP3.LUT R8, R5, 0x1, RZ, 0xc0, !PT ;  /* 0x0000000105087812 */ /* 0x000fc400078ec0ff */
[----:B------:R-:W-:Y:S02]  /*7150*/  SHF.L.U32 R5, R9, 0x2, RZ ;  /* 0x0000000209057819 */ /* 0x000fe400000006ff */
[----:B------:R-:W-:Y:S02]  /*7160*/  IADD3 R3, PT, PT, R4, R6, R3 ;  /* 0x0000000604037210 */ /* 0x000fe40007ffe003 */
[----:B------:R-:W-:Y:S02]  /*7170*/  LOP3.LUT R4, R5, 0x4, RZ, 0xc0, !PT ;  /* 0x0000000405047812 */ /* 0x000fe400078ec0ff */
[----:B------:R-:W-:Y:S02]  /*7180*/  LEA R3, R3, R8, 0x1 ;  /* 0x0000000803037211 */ /* 0x000fe400078e08ff */
[--C-:B------:R-:W-:Y:S02]  /*7190*/  SHF.R.U32.HI R5, RZ, 0xa, R2.reuse ;  /* 0x0000000aff057819 */ /* 0x100fe40000011602 */
[----:B------:R-:W-:-:S02]  /*71a0*/  SHF.R.U32.HI R7, RZ, 0xc, R2 ;  /* 0x0000000cff077819 */ /* 0x000fc40000011602 */
[----:B------:R-:W-:Y:S02]  /*71b0*/  LEA R3, R3, R4, 0x3 ;  /* 0x0000000403037211 */ /* 0x000fe400078e18ff */
[----:B------:R-:W-:Y:S01]  /*71c0*/  SHF.R.U32.HI R6, RZ, 0xb, R2 ;  /* 0x0000000bff067819 */ /* 0x000fe20000011602 */
[----:B------:R-:W-:Y:S01]  /*71d0*/  IMAD.SHL.U32 R8, R7, 0x4, RZ ;  /* 0x0000000407087824 */ /* 0x000fe200078e00ff */
[----:B------:R-:W-:Y:S02]  /*71e0*/  LOP3.LUT R4, R9, 0x2, RZ, 0xc0, !PT ;  /* 0x0000000209047812 */ /* 0x000fe400078ec0ff */
[----:B------:R-:W-:Y:S02]  /*71f0*/  LOP3.LUT R5, R5, 0x1, RZ, 0xc0, !PT ;  /* 0x0000000105057812 */ /* 0x000fe400078ec0ff */
[----:B------:R-:W-:Y:S02]  /*7200*/  IADD3 R10, PT, PT, R10, 0x10, RZ ;  /* 0x000000100a0a7810 */ /* 0x000fe40007ffe0ff */
[----:B------:R-:W-:-:S02]  /*7210*/  LOP3.LUT R6, R6, 0x1, RZ, 0xc0, !PT ;  /* 0x0000000106067812 */ /* 0x000fc400078ec0ff */
[----:B------:R-:W-:Y:S02]  /*7220*/  IADD3 R3, PT, PT, R5, R4, R3 ;  /* 0x0000000405037210 */ /* 0x000fe40007ffe003 */
[----:B------:R-:W-:Y:S02]  /*7230*/  ISETP.GE.AND P2, PT, R10, -0xc, PT ;  /* 0xfffffff40a00780c */ /* 0x000fe40003f46270 */
[----:B------:R-:W-:Y:S02]  /*7240*/  LOP3.LUT R8, R8, 0x4, RZ, 0xc0, !PT ;  /* 0x0000000408087812 */ /* 0x000fe400078ec0ff */
[----:B------:R-:W-:Y:S02]  /*7250*/  LEA R3, R3, R6, 0x1 ;  /* 0x0000000603037211 */ /* 0x000fe400078e08ff */
[----:B------:R-:W-:Y:S02]  /*7260*/  SHF.R.U32.HI R4, RZ, 0xe, R2 ;  /* 0x0000000eff047819 */ /* 0x000fe40000011602 */
[----:B------:R-:W-:-:S02]  /*7270*/  LEA R3, R3, R8, 0x3 ;  /* 0x0000000803037211 */ /* 0x000fc400078e18ff */
[--C-:B------:R-:W-:Y:S02]  /*7280*/  SHF.R.U32.HI R5, RZ, 0xf, R2.reuse ;  /* 0x0000000fff057819 */ /* 0x100fe40000011602 */
[----:B------:R-:W-:Y:S02]  /*7290*/  LOP3.LUT R6, R7, 0x2, RZ, 0xc0, !PT ;  /* 0x0000000207067812 */ /* 0x000fe400078ec0ff */
[----:B------:R-:W-:Y:S02]  /*72a0*/  LOP3.LUT R4, R4, 0x1, RZ, 0xc0, !PT ;  /* 0x0000000104047812 */ /* 0x000fe400078ec0ff */
[----:B------:R-:W-:Y:S02]  /*72b0*/  LOP3.LUT R5, R5, 0x1, RZ, 0xc0, !PT ;  /* 0x0000000105057812 */ /* 0x000fe400078ec0ff */
[----:B------:R-:W-:Y:S02]  /*72c0*/  IADD3 R4, PT, PT, R4, R6, R3 ;  /* 0x0000000604047210 */ /* 0x000fe40007ffe003 */
[----:B------:R-:W-:-:S02]  /*72d0*/  SHF.R.U32.HI R2, RZ, 0x10, R2 ;  /* 0x00000010ff027819 */ /* 0x000fc40000011602 */
[----:B------:R-:W-:Y:S01]  /*72e0*/  LEA R4, R4, R5, 0x1 ;  /* 0x0000000504047211 */ /* 0x000fe200078e08ff */
[----:B------:R-:W-:Y:S06]  /*72f0*/  @!P2 BRA `(.L_x_46) ;  /* 0xfffffffc0044a947 */ /* 0x000fec000383ffff */
.L_x_45:
[----:B------:R-:W-:-:S04]  /*7300*/  IADD3 R3, PT, PT, -R10, RZ, RZ ;  /* 0x000000ff0a037210 */ /* 0x000fc80007ffe1ff */
[----:B------:R-:W-:-:S13]  /*7310*/  ISETP.GT.AND P2, PT, R3, 0x4, PT ;  /* 0x000000040300780c */ /* 0x000fda0003f44270 */
[----:B------:R-:W-:Y:S05]  /*7320*/  @!P2 BRA `(.L_x_47) ;  /* 0x000000000060a947 */ /* 0x000fea0003800000 */
[C---:B------:R-:W-:Y:S01]  /*7330*/  IMAD.SHL.U32 R3, R2.reuse, 0x4, RZ ;  /* 0x0000000402037824 */ /* 0x040fe200078e00ff */
[--C-:B------:R-:W-:Y:S02]  /*7340*/  SHF.R.U32.HI R5, RZ, 0x2, R2.reuse ;  /* 0x00000002ff057819 */ /* 0x100fe40000011602 */
[----:B------:R-:W-:Y:S02]  /*7350*/  LOP3.LUT R6, R2, 0x2, RZ, 0xc0, !PT ;  /* 0x0000000202067812 */ /* 0x000fe400078ec0ff */
[----:B------:R-:W-:Y:S02]  /*7360*/  LOP3.LUT R3, R3, 0x4, RZ, 0xc0, !PT ;  /* 0x0000000403037812 */ /* 0x000fe400078ec0ff */
[----:B------:R-:W-:Y:S02]  /*7370*/  LOP3.LUT R5, R5, 0x1, RZ, 0xc0, !PT ;  /* 0x0000000105057812 */ /* 0x000fe400078ec0ff */
[----:B------:R-:W-:Y:S02]  /*7380*/  LEA R3, R4, R3, 0x3 ;  /* 0x0000000304037211 */ /* 0x000fe400078e18ff */
[----:B------:R-:W-:-:S02]  /*7390*/  SHF.R.U32.HI R4, RZ, 0x3, R2 ;  /* 0x00000003ff047819 */ /* 0x000fc40000011602 */
[----:B------:R-:W-:Y:S02]  /*73a0*/  SHF.R.U32.HI R7, RZ, 0x4, R2 ;  /* 0x00000004ff077819 */ /* 0x000fe40000011602 */
[----:B------:R-:W-:Y:S02]  /*73b0*/  LOP3.LUT R4, R4, 0x1, RZ, 0xc0, !PT ;  /* 0x0000000104047812 */ /* 0x000fe400078ec0ff */
[----:B------:R-:W-:Y:S02]  /*73c0*/  IADD3 R3, PT, PT, R5, R6, R3 ;  /* 0x0000000605037210 */ /* 0x000fe40007ffe003 */
[----:B------:R-:W-:Y:S02]  /*73d0*/  SHF.L.U32 R8, R7, 0x2, RZ ;  /* 0x0000000207087819 */ /* 0x000fe400000006ff */
[----:B------:R-:W-:Y:S02]  /*73e0*/  LEA R3, R3, R4, 0x1 ;  /* 0x0000000403037211 */ /* 0x000fe400078e08ff */
[----:B------:R-:W-:-:S02]  /*73f0*/  LOP3.LUT R8, R8, 0x4, RZ, 0xc0, !PT ;  /* 0x0000000408087812 */ /* 0x000fc400078ec0ff */
[--C-:B------:R-:W-:Y:S02]  /*7400*/  SHF.R.U32.HI R4, RZ, 0x6, R2.reuse ;  /* 0x00000006ff047819 */ /* 0x100fe40000011602 */
[----:B------:R-:W-:Y:S02]  /*7410*/  SHF.R.U32.HI R5, RZ, 0x7, R2 ;  /* 0x00000007ff057819 */ /* 0x000fe40000011602 */
[----:B------:R-:W-:Y:S02]  /*7420*/  LEA R3, R3, R8, 0x3 ;  /* 0x0000000803037211 */ /* 0x000fe400078e18ff */
[----:B------:R-:W-:Y:S02]  /*7430*/  LOP3.LUT R6, R7, 0x2, RZ, 0xc0, !PT ;  /* 0x0000000207067812 */ /* 0x000fe400078ec0ff */
[----:B------:R-:W-:Y:S02]  /*7440*/  LOP3.LUT R4, R4, 0x1, RZ, 0xc0, !PT ;  /* 0x0000000104047812 */ /* 0x000fe400078ec0ff */
[----:B------:R-:W-:-:S02]  /*7450*/  LOP3.LUT R5, R5, 0x1, RZ, 0xc0, !PT ;  /* 0x0000000105057812 */ /* 0x000fc400078ec0ff */
[----:B------:R-:W-:Y:S02]  /*7460*/  IADD3 R4, PT, PT, R4, R6, R3 ;  /* 0x0000000604047210 */ /* 0x000fe40007ffe003 */
[----:B------:R-:W-:Y:S02]  /*7470*/  PLOP3.LUT P0, PT, PT, PT, PT, 0x8, 0x80 ;  /* 0x000000000080781c */ /* 0x000fe40003f0e170 */
[----:B------:R-:W-:Y:S01]  /*7480*/  IADD3 R10, PT, PT, R10, 0x8, RZ ;  /* 0x000000080a0a7810 */ /* 0x000fe20007ffe0ff */
[----:B------:R-:W-:Y:S01]  /*7490*/  IMAD R4, R4, 0x2, R5 ;  /* 0x0000000204047824 */ /* 0x000fe200078e0205 */
[----:B------:R-:W-:-:S09]  /*74a0*/  SHF.R.U32.HI R2, RZ, 0x8, R2 ;  /* 0x00000008ff027819 */ /* 0x000fd20000011602 */
.L_x_47:
[----:B------:R-:W-:-:S13]  /*74b0*/  ISETP.NE.OR P0, PT, R10, RZ, P0 ;  /* 0x000000ff0a00720c */ /* 0x000fda0000705670 */
[----:B------:R-:W-:Y:S05]  /*74c0*/  @!P0 BRA `(.L_x_48) ;  /* 0x0000000000388947 */ /* 0x000fea0003800000 */
.L_x_44:
[----:B------:R-:W-:Y:S02]  /*74d0*/  IADD3 R10, PT, PT, R10, 0x4, RZ ;  /* 0x000000040a0a7810 */ /* 0x000fe40007ffe0ff */
[----:B------:R-:W-:Y:S02]  /*74e0*/  SHF.L.U32 R3, R2, 0x2, RZ ;  /* 0x0000000202037819 */ /* 0x000fe400000006ff */
[----:B------:R-:W-:Y:S02]  /*74f0*/  ISETP.NE.AND P0, PT, R10, RZ, PT ;  /* 0x000000ff0a00720c */ /* 0x000fe40003f05270 */
[----:B------:R-:W-:Y:S02]  /*7500*/  LOP3.LUT R3, R3, 0x4, RZ, 0xc0, !PT ;  /* 0x0000000403037812 */ /* 0x000fe400078ec0ff */
[----:B------:R-:W-:Y:S02]  /*7510*/  SHF.R.U32.HI R5, RZ, 0x2, R2 ;  /* 0x00000002ff057819 */ /* 0x000fe40000011602 */
[----:B------:R-:W-:-:S02]  /*7520*/  LEA R3, R4, R3, 0x3 ;  /* 0x0000000304037211 */ /* 0x000fc400078e18ff */
[----:B------:R-:W-:Y:S02]  /*7530*/  LOP3.LUT R4, R2, 0x2, RZ, 0xc0, !PT ;  /* 0x0000000202047812 */ /* 0x000fe400078ec0ff */
[--C-:B------:R-:W-:Y:S02]  /*7540*/  SHF.R.U32.HI R6, RZ, 0x3, R2.reuse ;  /* 0x00000003ff067819 */ /* 0x100fe40000011602 */
[----:B------:R-:W-:Y:S02]  /*7550*/  LOP3.LUT R5, R5, 0x1, RZ, 0xc0, !PT ;  /* 0x0000000105057812 */ /* 0x000fe400078ec0ff */
[----:B------:R-:W-:Y:S02]  /*7560*/  LOP3.LUT R7, R6, 0x1, RZ, 0xc0, !PT ;  /* 0x0000000106077812 */ /* 0x000fe400078ec0ff */
[----:B------:R-:W-:Y:S02]  /*7570*/  IADD3 R4, PT, PT, R5, R4, R3 ;  /* 0x0000000405047210 */ /* 0x000fe40007ffe003 */
[----:B------:R-:W-:-:S02]  /*7580*/  SHF.R.U32.HI R2, RZ, 0x4, R2 ;  /* 0x00000004ff027819 */ /* 0x000fc40000011602 */
[----:B------:R-:W-:Y:S01]  /*7590*/  LEA R4, R4, R7, 0x1 ;  /* 0x0000000704047211 */ /* 0x000fe200078e08ff */
[----:B------:R-:W-:Y:S06]  /*75a0*/  @P0 BRA `(.L_x_44) ;  /* 0xfffffffc00c80947 */ /* 0x000fec000383ffff */
.L_x_48:
[----:B------:R-:W-:-:S07]  /*75b0*/  SHF.L.U32 R3, R4, 0x1, RZ ;  /* 0x0000000104037819 */ /* 0x000fce00000006ff */
.L_x_43:
[----:B------:R-:W0:Y:S01]  /*75c0*/  S2R R6, SR_CgaCtaId ;  /* 0x0000000000067919 */ /* 0x000e220000008800 */
[----:B------:R-:W-:Y:S02]  /*75d0*/  ISETP.NE.AND P2, PT, RZ, UR6, PT ;  /* 0x00000006ff007c0c */ /* 0x000fe4000bf45270 */
[----:B------:R-:W-:-:S04]  /*75e0*/  MOV R7, 0x400 ;  /* 0x0000040000077802 */ /* 0x000fc80000000f00 */
[----:B0-----:R-:W-:-:S07]  /*75f0*/  LEA R7, R6, R7, 0x18 ;  /* 0x0000000706077211 */ /* 0x001fce00078ec0ff */
[----:B------:R-:W-:Y:S05]  /*7600*/  @!P2 BRA `(.L_x_49) ;  /* 0x000000000030a947 */ /* 0x000fea0003800000 */
[----:B------:R-:W-:Y:S01]  /*7610*/  UISETP.NE.AND UP0, UPT, UR6, 0x1, UPT ;  /* 0x000000010600788c */ /* 0x000fe2000bf05270 */
[----:B------:R-:W-:-:S05]  /*7620*/  LOP3.LUT R4, R2, 0x1, RZ, 0xc0, !PT ;  /* 0x0000000102047812 */ /* 0x000fca00078ec0ff */
[----:B------:R-:W-:-:S03]  /*7630*/  IMAD.IADD R4, R4, 0x1, R3 ;  /* 0x0000000104047824 */ /* 0x000fc600078e0203 */
[----:B------:R-:W-:Y:S05]  /*7640*/  BRA.U !UP0, `(.L_x_49) ;  /* 0x0000000108207547 */ /* 0x000fea000b800000 */
[----:B------:R-:W-:Y:S01]  /*7650*/  UISETP.NE.AND UP0, UPT, UR6, 0x2, UPT ;  /* 0x000000020600788c */ /* 0x000fe2000bf05270 */
[----:B------:R-:W-:-:S04]  /*7660*/  SHF.R.U32.HI R3, RZ, 0x1, R2 ;  /* 0x00000001ff037819 */ /* 0x000fc80000011602 */
[----:B------:R-:W-:Y:S02]  /*7670*/  LOP3.LUT R3, R3, 0x1, RZ, 0xc0, !PT ;  /* 0x0000000103037812 */ /* 0x000fe400078ec0ff */
[----:B------:R-:W-:Y:S02]  /*7680*/  PLOP3.LUT P0, PT, PT, PT, UP0, 0x80, 0x8 ;  /* 0x000000000008781c */ /* 0x000fe40003f0f008 */
[----:B------:R-:W-:-:S11]  /*7690*/  LEA R4, R4, R3, 0x1 ;  /* 0x0000000304047211 */ /* 0x000fd600078e08ff */
[----:B------:R-:W-:-:S04]  /*76a0*/  @P0 SHF.R.U32.HI R2, RZ, 0x2, R2 ;  /* 0x00000002ff020819 */ /* 0x000fc80000011602 */
[----:B------:R-:W-:-:S04]  /*76b0*/  @P0 LOP3.LUT R3, R2, 0x1, RZ, 0xc0, !PT ;  /* 0x0000000102030812 */ /* 0x000fc800078ec0ff */
[----:B------:R-:W-:-:S07]  /*76c0*/  @P0 LEA R4, R4, R3, 0x1 ;  /* 0x0000000304040211 */ /* 0x000fce00078e08ff */
.L_x_49:
[----:B------:R-:W-:Y:S01]  /*76d0*/  LEA R6, R4, R7, 0x5 ;  /* 0x0000000704067211 */ /* 0x000fe200078e28ff */
[----:B------:R-:W0:Y:S01]  /*76e0*/  LDC R5, c[0x0][0x3ac] ;  /* 0x0000eb00ff057b82 */ /* 0x000e220000000800 */
[----:B------:R-:W-:Y:S01]  /*76f0*/  MOV R2, UR4 ;  /* 0x0000000400027c02 */ /* 0x000fe20008000f00 */
[----:B------:R-:W-:Y:S01]  /*7700*/  HFMA2 R9, -RZ, RZ, 0, 0 ;  /* 0x00000000ff097431 */ /* 0x000fe200000001ff */
[----:B------:R-:W-:Y:S01]  /*7710*/  MOV R3, UR5 ;  /* 0x0000000500037c02 */ /* 0x000fe20008000f00 */
[----:B------:R-:W1:Y:S04]  /*7720*/  LDS.128 R16, [R6] ;  /* 0x0000000006107984 */ /* 0x000e680000000c00 */
[----:B------:R2:W3:Y:S02]  /*7730*/  LDS.128 R20, [R6+0x10] ;  /* 0x0000100006147984 */ /* 0x0004e40000000c00 */
[----:B--2---:R-:W-:-:S05]  /*7740*/  VIADD R6, R0, UR8 ;  /* 0x0000000800067c36 */ /* 0x004fca0008000000 */
[----:B------:R-:W-:Y:S02]  /*7750*/  MOV R8, R6 ;  /* 0x0000000600087202 */ /* 0x000fe40000000f00 */
[----:B0-----:R-:W-:-:S05]  /*7760*/  SHF.L.U32 R11, R0, R5, RZ ;  /* 0x00000005000b7219 */ /* 0x001fca00000006ff */
[----:B------:R-:W-:-:S05]  /*7770*/  IMAD.WIDE.U32 R10, R11, 0x20, R2 ;  /* 0x000000200b0a7825 */ /* 0x000fca00078e0002 */
[----:B-1----:R0:W-:Y:S04]  /*7780*/  STG.E desc[UR12][R10.64], R16 ;  /* 0x000000100a007986 */ /* 0x0021e8000c10190c */
[----:B------:R0:W-:Y:S04]  /*7790*/  STG.E desc[UR12][R10.64+0x4], R17 ;  /* 0x000004110a007986 */ /* 0x0001e8000c10190c */
[----:B------:R0:W-:Y:S04]  /*77a0*/  STG.E desc[UR12][R10.64+0x8], R18 ;  /* 0x000008120a007986 */ /* 0x0001e8000c10190c */
[----:B------:R0:W-:Y:S04]  /*77b0*/  STG.E desc[UR12][R10.64+0xc], R19 ;  /* 0x00000c130a007986 */ /* 0x0001e8000c10190c */
[----:B---3--:R0:W-:Y:S04]  /*77c0*/  STG.E desc[UR12][R10.64+0x10], R20 ;  /* 0x000010140a007986 */ /* 0x0081e8000c10190c */
[----:B------:R0:W-:Y:S04]  /*77d0*/  STG.E desc[UR12][R10.64+0x14], R21 ;  /* 0x000014150a007986 */ /* 0x0001e8000c10190c */
[----:B------:R0:W-:Y:S04]  /*77e0*/  STG.E desc[UR12][R10.64+0x18], R22 ;  /* 0x000018160a007986 */ /* 0x0001e8000c10190c */
[----:B------:R0:W-:Y:S01]  /*77f0*/  STG.E desc[UR12][R10.64+0x1c], R23 ;  /* 0x00001c170a007986 */ /* 0x0001e2000c10190c */
[----:B------:R-:W-:Y:S05]  /*7800*/  @!P1 BRA `(.L_x_50) ;  /* 0x00000004009c9947 */ /* 0x000fea0003800000 */
[----:B------:R-:W-:Y:S01]  /*7810*/  UISETP.GT.AND UP0, UPT, UR7, URZ, UPT ;  /* 0x000000ff0700728c */ /* 0x000fe2000bf04270 */
[----:B------:R-:W-:Y:S02]  /*7820*/  MOV R12, RZ ;  /* 0x000000ff000c7202 */ /* 0x000fe40000000f00 */
[----:B------:R-:W-:Y:S02]  /*7830*/  MOV R8, R6 ;  /* 0x0000000600087202 */ /* 0x000fe40000000f00 */
[----:B0-----:R-:W-:-:S04]  /*7840*/  MOV R10, RZ ;  /* 0x000000ff000a7202 */ /* 0x001fc80000000f00 */
[----:B------:R-:W-:Y:S05]  /*7850*/  BRA.U !UP0, `(.L_x_51) ;  /* 0x00000005084c7547 */ /* 0x000fea000b800000 */
[----:B------:R-:W-:Y:S02]  /*7860*/  IADD3 R9, PT, PT, -R10, UR7, RZ ;  /* 0x000000070a097c10 */ /* 0x000fe4000fffe1ff */
[----:B------:R-:W-:Y:S02]  /*7870*/  PLOP3.LUT P0, PT, PT, PT, PT, 0x80, 0x8 ;  /* 0x000000000008781c */ /* 0x000fe40003f0f070 */
[----:B------:R-:W-:-:S13]  /*7880*/  ISETP.GT.AND P1, PT, R9, 0xc, PT ;  /* 0x0000000c0900780c */ /* 0x000fda0003f24270 */
[----:B------:R-:W-:Y:S05]  /*7890*/  @!P1 BRA `(.L_x_52) ;  /* 0x0000000000c89947 */ /* 0x000fea0003800000 */
[----:B------:R-:W-:Y:S01]  /*78a0*/  IMAD.U32 R9, RZ, RZ, UR7 ;  /* 0x00000007ff097e24 */ /* 0x000fe2000f8e00ff */
[----:B------:R-:W-:-:S04]  /*78b0*/  PLOP3.LUT P0, PT, PT, PT, PT, 0x8, 0x80 ;  /* 0x000000000080781c */ /* 0x000fc80003f0e170 */
[----:B------:R-:W-:-:S09]  /*78c0*/  IADD3 R9, PT, PT, R9, -0xc, RZ ;  /* 0xfffffff409097810 */ /* 0x000fd20007ffe0ff */
.L_x_53:
[----:B------:R-:W-:Y:S01]  /*78d0*/  SHF.L.U32 R11, R8, 0x2, RZ ;  /* 0x00000002080b7819 */ /* 0x000fe200000006ff */
[----:B------:R-:W-:Y:S01]  /*78e0*/  VIADD R10, R10, 0x10 ;  /* 0x000000100a0a7836 */ /* 0x000fe20000000000 */
[--C-:B------:R-:W-:Y:S02]  /*78f0*/  SHF.R.U32.HI R13, RZ, 0x2, R8.reuse ;  /* 0x00000002ff0d7819 */ /* 0x100fe40000011608 */
[----:B------:R-:W-:Y:S02]  /*7900*/  LOP3.LUT R11, R11, 0x4, RZ, 0xc0, !PT ;  /* 0x000000040b0b7812 */ /* 0x000fe400078ec0ff */
[----:B------:R-:W-:Y:S02]  /*7910*/  LOP3.LUT R14, R8, 0x2, RZ, 0xc0, !PT ;  /* 0x00000002080e7812 */ /* 0x000fe400078ec0ff */
[----:B------:R-:W-:Y:S02]  /*7920*/  LEA R11, R12, R11, 0x3 ;  /* 0x0000000b0c0b7211 */ /* 0x000fe400078e18ff */
[----:B------:R-:W-:-:S02]  /*7930*/  SHF.R.U32.HI R12, RZ, 0x3, R8 ;  /* 0x00000003ff0c7819 */ /* 0x000fc40000011608 */
[----:B------:R-:W-:Y:S02]  /*7940*/  SHF.R.U32.HI R15, RZ, 0x4, R8 ;  /* 0x00000004ff0f7819 */ /* 0x000fe40000011608 */
[----:B------:R-:W-:Y:S02]  /*7950*/  LOP3.LUT R13, R13, 0x1, RZ, 0xc0, !PT ;  /* 0x000000010d0d7812 */ /* 0x000fe400078ec0ff */
[----:B------:R-:W-:Y:S02]  /*7960*/  LOP3.LUT R12, R12, 0x1, RZ, 0xc0, !PT ;  /* 0x000000010c0c7812 */ /* 0x000fe400078ec0ff */
[----:B------:R-:W-:Y:S02]  /*7970*/  SHF.L.U32 R16, R15, 0x2, RZ ;  /* 0x000000020f107819 */ /* 0x000fe400000006ff */
[----:B------:R-:W-:Y:S02]  /*7980*/  IADD3 R11, PT, PT, R13, R14, R11 ;  /* 0x0000000e0d0b7210 */ /* 0x000fe40007ffe00b */
[----:B------:R-:W-:-:S02]  /*7990*/  LOP3.LUT R16, R16, 0x4, RZ, 0xc0, !PT ;  /* 0x0000000410107812 */ /* 0x000fc400078ec0ff */
[----:B------:R-:W-:Y:S02]  /*79a0*/  LEA R11, R11, R12, 0x1 ;  /* 0x0000000c0b0b7211 */ /* 0x000fe400078e08ff */
[--C-:B------:R-:W-:Y:S02]  /*79b0*/  SHF.R.U32.HI R12, RZ, 0x6, R8.reuse ;  /* 0x00000006ff0c7819 */ /* 0x100fe40000011608 */
[----:B------:R-:W-:Y:S01]  /*79c0*/  SHF.R.U32.HI R13, RZ, 0x7, R8 ;  /* 0x00000007ff0d7819 */ /* 0x000fe20000011608 */
[----:B------:R-:W-:Y:S01]  /*79d0*/  IMAD R11, R11, 0x8, R16 ;  /* 0x000000080b0b7824 */ /* 0x000fe200078e0210 */
[----:B------:R-:W-:Y:S02]  /*79e0*/  SHF.R.U32.HI R17, RZ, 0x8, R8 ;  /* 0x00000008ff117819 */ /* 0x000fe40000011608 */
[----:B------:R-:W-:Y:S02]  /*79f0*/  LOP3.LUT R14, R15, 0x2, RZ, 0xc0, !PT ;  /* 0x000000020f0e7812 */ /* 0x000fe400078ec0ff */
[----:B------:R-:W-:-:S02]  /*7a00*/  LOP3.LUT R12, R12, 0x1, RZ, 0xc0, !PT ;  /* 0x000000010c0c7812 */ /* 0x000fc400078ec0ff */
[----:B------:R-:W-:Y:S02]  /*7a10*/  LOP3.LUT R16, R13, 0x1, RZ, 0xc0, !PT ;  /* 0x000000010d107812 */ /* 0x000fe400078ec0ff */
[----:B------:R-:W-:Y:S02]  /*7a20*/  SHF.L.U32 R13, R17, 0x2, RZ ;  /* 0x00000002110d7819 */ /* 0x000fe400000006ff */
[----:B------:R-:W-:Y:S02]  /*7a30*/  IADD3 R11, PT, PT, R12, R14, R11 ;  /* 0x0000000e0c0b7210 */ /* 0x000fe40007ffe00b */
[----:B------:R-:W-:Y:S02]  /*7a40*/  LOP3.LUT R12, R13, 0x4, RZ, 0xc0, !PT ;  /* 0x000000040d0c7812 */ /* 0x000fe400078ec0ff */
[----:B------:R-:W-:Y:S02]  /*7a50*/  LEA R11, R11, R16, 0x1 ;  /* 0x000000100b0b7211 */ /* 0x000fe400078e08ff */
[----:B------:R-:W-:-:S02]  /*7a60*/  SHF.R.U32.HI R13, RZ, 0xa, R8 ;  /* 0x0000000aff0d7819 */ /* 0x000fc40000011608 */
[----:B------:R-:W-:Y:S02]  /*7a70*/  LEA R11, R11, R12, 0x3 ;  /* 0x0000000c0b0b7211 */ /* 0x000fe400078e18ff */
[--C-:B------:R-:W-:Y:S02]  /*7a80*/  SHF.R.U32.HI R14, RZ, 0xb, R8.reuse ;  /* 0x0000000bff0e7819 */ /* 0x100fe40000011608 */
[----:B------:R-:W-:Y:S02]  /*7a90*/  SHF.R.U32.HI R15, RZ, 0xc, R8 ;  /* 0x0000000cff0f7819 */ /* 0x000fe40000011608 */
[----:B------:R-:W-:Y:S02]  /*7aa0*/  LOP3.LUT R12, R17, 0x2, RZ, 0xc0, !PT ;  /* 0x00000002110c7812 */ /* 0x000fe400078ec0ff */
[----:B------:R-:W-:Y:S02]  /*7ab0*/  LOP3.LUT R13, R13, 0x1, RZ, 0xc0, !PT ;  /* 0x000000010d0d7812 */ /* 0x000fe400078ec0ff */
[----:B------:R-:W-:-:S02]  /*7ac0*/  LOP3.LUT R14, R14, 0x1, RZ, 0xc0, !PT ;  /* 0x000000010e0e7812 */ /* 0x000fc400078ec0ff */
[----:B------:R-:W-:Y:S02]  /*7ad0*/  SHF.L.U32 R16, R15, 0x2, RZ ;  /* 0x000000020f107819 */ /* 0x000fe400000006ff */
[----:B------:R-:W-:Y:S02]  /*7ae0*/  IADD3 R11, PT, PT, R13, R12, R11 ;  /* 0x0000000c0d0b7210 */ /* 0x000fe40007ffe00b */
[----:B------:R-:W-:Y:S02]  /*7af0*/  ISETP.GE.AND P1, PT, R10, R9, PT ;  /* 0x000000090a00720c */ /* 0x000fe40003f26270 */
[----:B------:R-:W-:Y:S02]  /*7b00*/  LOP3.LUT R16, R16, 0x4, RZ, 0xc0, !PT ;  /* 0x0000000410107812 */ /* 0x000fe400078ec0ff */
[----:B------:R-:W-:Y:S02]  /*7b10*/  LEA R11, R11, R14, 0x1 ;  /* 0x0000000e0b0b7211 */ /* 0x000fe400078e08ff */
[----:B------:R-:W-:-:S02]  /*7b20*/  SHF.R.U32.HI R12, RZ, 0xe, R8 ;  /* 0x0000000eff0c7819 */ /* 0x000fc40000011608 */
[----:B------:R-:W-:Y:S02]  /*7b30*/  LEA R11, R11, R16, 0x3 ;  /* 0x000000100b0b7211 */ /* 0x000fe400078e18ff */
[----:B------:R-:W-:Y:S02]  /*7b40*/  SHF.R.U32.HI R13, RZ, 0xf, R8 ;  /* 0x0000000fff0d7819 */ /* 0x000fe40000011608 */
[----:B------:R-:W-:Y:S02]  /*7b50*/  LOP3.LUT R14, R15, 0x2, RZ, 0xc0, !PT ;  /* 0x000000020f0e7812 */ /* 0x000fe400078ec0ff */
[----:B------:R-:W-:Y:S02]  /*7b60*/  LOP3.LUT R12, R12, 0x1, RZ, 0xc0, !PT ;  /* 0x000000010c0c7812 */ /* 0x000fe400078ec0ff */
[----:B------:R-:W-:Y:S02]  /*7b70*/  LOP3.LUT R13, R13, 0x1, RZ, 0xc0, !PT ;  /* 0x000000010d0d7812 */ /* 0x000fe400078ec0ff */
[----:B------:R-:W-:-:S02]  /*7b80*/  IADD3 R12, PT, PT, R12, R14, R11 ;  /* 0x0000000e0c0c7210 */ /* 0x000fc40007ffe00b */
[----:B------:R-:W-:Y:S02]  /*7b90*/  SHF.R.U32.HI R8, RZ, 0x10, R8 ;  /* 0x00000010ff087819 */ /* 0x000fe40000011608 */
[----:B------:R-:W-:Y:S01]  /*7ba0*/  LEA R12, R12, R13, 0x1 ;  /* 0x0000000d0c0c7211 */ /* 0x000fe200078e08ff */
[----:B------:R-:W-:Y:S06]  /*7bb0*/  @!P1 BRA `(.L_x_53) ;  /* 0xfffffffc00449947 */ /* 0x000fec000383ffff */
.L_x_52:
[----:B------:R-:W-:-:S04]  /*7bc0*/  IADD3 R9, PT, PT, -R10, UR7, RZ ;  /* 0x000000070a097c10 */ /* 0x000fc8000fffe1ff */
[----:B------:R-:W-:-:S13]  /*7bd0*/  ISETP.GT.AND P1, PT, R9, 0x4, PT ;  /* 0x000000040900780c */ /* 0x000fda0003f24270 */
[----:B------:R-:W-:Y:S05]  /*7be0*/  @!P1 BRA `(.L_x_54) ;  /* 0x0000000000609947 */ /* 0x000fea0003800000 */
[C---:B------:R-:W-:Y:S02]  /*7bf0*/  SHF.L.U32 R9, R8.reuse, 0x2, RZ ;  /* 0x0000000208097819 */ /* 0x040fe400000006ff */
[--C-:B------:R-:W-:Y:S02]  /*7c00*/  SHF.R.U32.HI R11, RZ, 0x2, R8.reuse ;  /* 0x00000002ff0b7819 */ /* 0x100fe40000011608 */
[----:B------:R-:W-:Y:S02]  /*7c10*/  LOP3.LUT R9, R9, 0x4, RZ, 0xc0, !PT ;  /* 0x0000000409097812 */ /* 0x000fe400078ec0ff */
[----:B------:R-:W-:Y:S02]  /*7c20*/  LOP3.LUT R14, R8, 0x2, RZ, 0xc0, !PT ;  /* 0x00000002080e7812 */ /* 0x000fe400078ec0ff */
[----:B------:R-:W-:Y:S02]  /*7c30*/  LEA R9, R12, R9, 0x3 ;  /* 0x000000090c097211 */ /* 0x000fe400078e18ff */
[----:B------:R-:W-:-:S02]  /*7c40*/  SHF.R.U32.HI R12, RZ, 0x3, R8 ;  /* 0x00000003ff0c7819 */ /* 0x000fc40000011608 */
[----:B------:R-:W-:Y:S02]  /*7c50*/  LOP3.LUT R11, R11, 0x1, RZ, 0xc0, !PT ;  /* 0x000000010b0b7812 */ /* 0x000fe400078ec0ff */
[--C-:B------:R-:W-:Y:S02]  /*7c60*/  SHF.R.U32.HI R13, RZ, 0x4, R8.reuse ;  /* 0x00000004ff0d7819 */ /* 0x100fe40000011608 */
[----:B------:R-:W-:Y:S02]  /*7c70*/  LOP3.LUT R12, R12, 0x1, RZ, 0xc0, !PT ;  /* 0x000000010c0c7812 */ /* 0x000fe400078ec0ff */
[----:B------:R-:W-:Y:S02]  /*7c80*/  IADD3 R9, PT, PT, R11, R14, R9 ;  /* 0x0000000e0b097210 */ /* 0x000fe40007ffe009 */
[----:B------:R-:W-:Y:S02]  /*7c90*/  SHF.L.U32 R15, R13, 0x2, RZ ;  /* 0x000000020d0f7819 */ /* 0x000fe400000006ff */
[----:B------:R-:W-:Y:S01]  /*7ca0*/  SHF.R.U32.HI R11, RZ, 0x6, R8 ;  /* 0x00000006ff0b7819 */ /* 0x000fe20000011608 */
[----:B------:R-:W-:Y:S01]  /*7cb0*/  IMAD R9, R9, 0x2, R12 ;  /* 0x0000000209097824 */ /* 0x000fe200078e020c */
[----:B------:R-:W-:-:S02]  /*7cc0*/  LOP3.LUT R14, R15, 0x4, RZ, 0xc0, !PT ;  /* 0x000000040f0e7812 */ /* 0x000fc400078ec0ff */
[----:B------:R-:W-:Y:S02]  /*7cd0*/  SHF.R.U32.HI R15, RZ, 0x7, R8 ;  /* 0x00000007ff0f7819 */ /* 0x000fe40000011608 */
[----:B------:R-:W-:Y:S02]  /*7ce0*/  LEA R9, R9, R14, 0x3 ;  /* 0x0000000e09097211 */ /* 0x000fe400078e18ff */
[----:B------:R-:W-:Y:S02]  /*7cf0*/  LOP3.LUT R12, R13, 0x2, RZ, 0xc0, !PT ;  /* 0x000000020d0c7812 */ /* 0x000fe400078ec0ff */
[----:B------:R-:W-:Y:S02]  /*7d00*/  LOP3.LUT R11, R11, 0x1, RZ, 0xc0, !PT ;  /* 0x000000010b0b7812 */ /* 0x000fe400078ec0ff */
[----:B------:R-:W-:Y:S02]  /*7d10*/  LOP3.LUT R15, R15, 0x1, RZ, 0xc0, !PT ;  /* 0x000000010f0f7812 */ /* 0x000fe400078ec0ff */
[----:B------:R-:W-:-:S02]  /*7d20*/  IADD3 R12, PT, PT, R11, R12, R9 ;  /* 0x0000000c0b0c7210 */ /* 0x000fc40007ffe009 */
[----:B------:R-:W-:Y:S02]  /*7d30*/  PLOP3.LUT P0, PT, PT, PT, PT, 0x8, 0x80 ;  /* 0x000000000080781c */ /* 0x000fe40003f0e170 */
[----:B------:R-:W-:Y:S02]  /*7d40*/  IADD3 R10, PT, PT, R10, 0x8, RZ ;  /* 0x000000080a0a7810 */ /* 0x000fe40007ffe0ff */
[----:B------:R-:W-:Y:S02]  /*7d50*/  LEA R12, R12, R15, 0x1 ;  /* 0x0000000f0c0c7211 */ /* 0x000fe400078e08ff */
[----:B------:R-:W-:-:S07]  /*7d60*/  SHF.R.U32.HI R8, RZ, 0x8, R8 ;  /* 0x00000008ff087819 */ /* 0x000fce0000011608 */
.L_x_54:
[----:B------:R-:W-:-:S13]  /*7d70*/  ISETP.NE.OR P0, PT, R10, UR7, P0 ;  /* 0x000000070a007c0c */ /* 0x000fda0008705670 */
[----:B------:R-:W-:Y:S05]  /*7d80*/  @!P0 BRA `(.L_x_55) ;  /* 0x0000000000388947 */ /* 0x000fea0003800000 */
.L_x_51:
[----:B------:R-:W-:Y:S02]  /*7d90*/  IADD3 R10, PT, PT, R10, 0x4, RZ ;  /* 0x000000040a0a7810 */ /* 0x000fe40007ffe0ff */
[----:B------:R-:W-:Y:S02]  /*7da0*/  SHF.L.U32 R9, R8, 0x2, RZ ;  /* 0x0000000208097819 */ /* 0x000fe400000006ff */
[----:B------:R-:W-:Y:S02]  /*7db0*/  ISETP.NE.AND P0, PT, R10, UR7, PT ;  /* 0x000000070a007c0c */ /* 0x000fe4000bf05270 */
[----:B------:R-:W-:Y:S02]  /*7dc0*/  LOP3.LUT R9, R9, 0x4, RZ, 0xc0, !PT ;  /* 0x0000000409097812 */ /* 0x000fe400078ec0ff */
[--C-:B------:R-:W-:Y:S02]  /*7dd0*/  SHF.R.U32.HI R11, RZ, 0x2, R8.reuse ;  /* 0x00000002ff0b7819 */ /* 0x100fe40000011608 */
[----:B------:R-:W-:Y:S01]  /*7de0*/  SHF.R.U32.HI R13, RZ, 0x3, R8 ;  /* 0x00000003ff0d7819 */ /* 0x000fe20000011608 */
[----:B------:R-:W-:Y:S01]  /*7df0*/  IMAD R9, R12, 0x8, R9 ;  /* 0x000000080c097824 */ /* 0x000fe200078e0209 */
[----:B------:R-:W-:-:S02]  /*7e00*/  LOP3.LUT R12, R8, 0x2, RZ, 0xc0, !PT ;  /* 0x00000002080c7812 */ /* 0x000fc400078ec0ff */
[----:B------:R-:W-:Y:S02]  /*7e10*/  LOP3.LUT R11, R11, 0x1, RZ, 0xc0, !PT ;  /* 0x000000010b0b7812 */ /* 0x000fe400078ec0ff */
[----:B------:R-:W-:Y:S02]  /*7e20*/  LOP3.LUT R13, R13, 0x1, RZ, 0xc0, !PT ;  /* 0x000000010d0d7812 */ /* 0x000fe400078ec0ff */
[----:B------:R-:W-:Y:S02]  /*7e30*/  IADD3 R12, PT, PT, R11, R12, R9 ;  /* 0x0000000c0b0c7210 */ /* 0x000fe40007ffe009 */
[----:B------:R-:W-:Y:S02]  /*7e40*/  SHF.R.U32.HI R8, RZ, 0x4, R8 ;  /* 0x00000004ff087819 */ /* 0x000fe40000011608 */
[----:B------:R-:W-:Y:S01]  /*7e50*/  LEA R12, R12, R13, 0x1 ;  /* 0x0000000d0c0c7211 */ /* 0x000fe200078e08ff */
[----:B------:R-:W-:Y:S06]  /*7e60*/  @P0 BRA `(.L_x_51) ;  /* 0xfffffffc00c80947 */ /* 0x000fec000383ffff */
.L_x_55:
[----:B------:R-:W-:-:S07]  /*7e70*/  SHF.L.U32 R9, R12, 0x1, RZ ;  /* 0x000000010c097819 */ /* 0x000fce00000006ff */
.L_x_50:
[----:B------:R-:W-:Y:S05]  /*7e80*/  @!P2 BRA `(.L_x_56) ;  /* 0x000000000030a947 */ /* 0x000fea0003800000 */
[----:B------:R-:W-:Y:S01]  /*7e90*/  UISETP.NE.AND UP0, UPT, UR6, 0x1, UPT ;  /* 0x000000010600788c */ /* 0x000fe2000bf05270 */
[----:B------:R-:W-:-:S04]  /*7ea0*/  LOP3.LUT R12, R8, 0x1, RZ, 0xc0, !PT ;  /* 0x00000001080c7812 */ /* 0x000fc800078ec0ff */
[----:B------:R-:W-:-:S04]  /*7eb0*/  IADD3 R12, PT, PT, R12, R9, RZ ;  /* 0x000000090c0c7210 */ /* 0x000fc80007ffe0ff */
        /* <DEDUP_REMOVED lines=9> */
.L_x_56:
[----:B------:R-:W-:Y:S01]  /*7f50*/  IMAD R7, R12, 0x20, R7 ;  /* 0x000000200c077824 */ /* 0x000fe200078e0207 */
[----:B------:R-:W-:Y:S02]  /*7f60*/  SHF.L.U32 R5, R6, R5, RZ ;  /* 0x0000000506057219 */ /* 0x000fe400000006ff */
[----:B------:R-:W-:Y:S02]  /*7f70*/  IADD3 R0, PT, PT, R0, 0x1, RZ ;  /* 0x0000000100007810 */ /* 0x000fe40007ffe0ff */
[----:B0-----:R-:W0:Y:S01]  /*7f80*/  LDS.128 R8, [R7] ;  /* 0x0000000007087984 */ /* 0x001e220000000c00 */
[----:B------:R-:W-:Y:S01]  /*7f90*/  IMAD.WIDE.U32 R2, R5, 0x20, R2 ;  /* 0x0000002005027825 */ /* 0x000fe200078e0002 */
[----:B------:R-:W-:Y:S02]  /*7fa0*/  ISETP.NE.AND P0, PT, R0, R45, PT ;  /* 0x0000002d0000720c */ /* 0x000fe40003f05270 */
[----:B------:R-:W1:Y:S04]  /*7fb0*/  LDS.128 R16, [R7+0x10] ;  /* 0x0000100007107984 */ /* 0x000e680000000c00 */
[----:B0-----:R0:W-:Y:S04]  /*7fc0*/  STG.E desc[UR12][R2.64], R8 ;  /* 0x0000000802007986 */ /* 0x0011e8000c10190c */
[----:B------:R0:W-:Y:S04]  /*7fd0*/  STG.E desc[UR12][R2.64+0x4], R9 ;  /* 0x0000040902007986 */ /* 0x0001e8000c10190c */
[----:B------:R0:W-:Y:S04]  /*7fe0*/  STG.E desc[UR12][R2.64+0x8], R10 ;  /* 0x0000080a02007986 */ /* 0x0001e8000c10190c */
[----:B------:R0:W-:Y:S04]  /*7ff0*/  STG.E desc[UR12][R2.64+0xc], R11 ;  /* 0x00000c0b02007986 */ /* 0x0001e8000c10190c */
[----:B-1----:R0:W-:Y:S04]  /*8000*/  STG.E desc[UR12][R2.64+0x10], R16 ;  /* 0x0000101002007986 */ /* 0x0021e8000c10190c */
[----:B------:R0:W-:Y:S04]  /*8010*/  STG.E desc[UR12][R2.64+0x14], R17 ;  /* 0x0000141102007986 */ /* 0x0001e8000c10190c */
[----:B------:R0:W-:Y:S04]  /*8020*/  STG.E desc[UR12][R2.64+0x18], R18 ;  /* 0x0000181202007986 */ /* 0x0001e8000c10190c */
[----:B------:R0:W-:Y:S01]  /*8030*/  STG.E desc[UR12][R2.64+0x1c], R19 ;  /* 0x00001c1302007986 */ /* 0x0001e2000c10190c */
[----:B------:R-:W-:Y:S05]  /*8040*/  @P0 BRA `(.L_x_57) ;  /* 0xffffffec00b00947 */ /* 0x000fea000383ffff */
[----:B------:R-:W-:Y:S05]  /*8050*/  EXIT ;  /* 0x000000000000794d */ /* 0x000fea0003800000 */
.L_x_42:
[CC--:B------:R-:W-:Y:S01]  /*8060*/  IADD3 R2, PT, PT, R45.reuse, -R0.reuse, RZ ;  /* 0x800000002d027210 */ /* 0x0c0fe20007ffe0ff */
[----:B------:R-:W0:Y:S01]  /*8070*/  LDCU UR9, c[0x0][0x3ac] ;  /* 0x00007580ff0977ac */ /* 0x000e220008000800 */
[----:B------:R-:W-:Y:S01]  /*8080*/  IADD3 R3, PT, PT, -R45, R0, RZ ;  /* 0x000000002d037210 */ /* 0x000fe20007ffe1ff */
[----:B------:R-:W-:Y:S01]  /*8090*/  BSSY.RECONVERGENT B0, `(.L_x_58) ;  /* 0x0000026000007945 */ /* 0x000fe20003800200 */
[----:B------:R-:W-:Y:S02]  /*80a0*/  LOP3.LUT P0, R2, R2, 0x3, RZ, 0xc0, !PT ;  /* 0x0000000302027812 */ /* 0x000fe4000780c0ff */
[----:B------:R-:W-:-:S11]  /*80b0*/  ISETP.GT.U32.AND P1, PT, R3, -0x4, PT ;  /* 0xfffffffc0300780c */ /* 0x000fd60003f24070 */
[----:B------:R-:W-:Y:S05]  /*80c0*/  @!P0 BRA `(.L_x_59) ;  /* 0x0000000000888947 */ /* 0x000fea0003800000 */
[----:B------:R-:W1:Y:S01]  /*80d0*/  S2UR UR7, SR_CgaCtaId ;  /* 0x00000000000779c3 */ /* 0x000e620000008800 */
[----:B------:R-:W-:Y:S01]  /*80e0*/  UMOV UR6, 0x400 ;  /* 0x0000040000067882 */ /* 0x000fe20000000000 */
[----:B------:R-:W-:Y:S02]  /*80f0*/  IADD3 R15, PT, PT, -R2, RZ, RZ ;  /* 0x000000ff020f7210 */ /* 0x000fe40007ffe1ff */
[----:B------:R-:W-:Y:S01]  /*8100*/  IADD3 R14, PT, PT, R0, UR8, RZ ;  /* 0x00000008000e7c10 */ /* 0x000fe2000fffe0ff */
[----:B-1----:R-:W-:-:S09]  /*8110*/  ULEA UR6, UR7, UR6, 0x18 ;  /* 0x0000000607067291 */ /* 0x002fd2000f8ec0ff */
[----:B------:R-:W1:Y:S04]  /*8120*/  LDS.128 R4, [UR6] ;  /* 0x00000006ff047984 */ /* 0x000e680008000c00 */
[----:B------:R-:W2:Y:S02]  /*8130*/  LDS.128 R8, [UR6+0x10] ;  /* 0x00001006ff087984 */ /* 0x000ea40008000c00 */
.L_x_60:
[----:B0--3--:R-:W-:Y:S01]  /*8140*/  SHF.L.U32 R3, R0, UR9, RZ ;  /* 0x0000000900037c19 */ /* 0x009fe200080006ff */
[----:B------:R-:W-:Y:S01]  /*8150*/  IMAD.U32 R12, RZ, RZ, UR4 ;  /* 0x00000004ff0c7e24 */ /* 0x000fe2000f8e00ff */
[----:B------:R-:W-:Y:S02]  /*8160*/  MOV R13, UR5 ;  /* 0x00000005000d7c02 */ /* 0x000fe40008000f00 */
[----:B------:R-:W-:Y:S02]  /*8170*/  SHF.L.U32 R17, R14, UR9, RZ ;  /* 0x000000090e117c19 */ /* 0x000fe400080006ff */
[----:B------:R-:W-:Y:S01]  /*8180*/  IADD3 R15, PT, PT, R15, 0x1, RZ ;  /* 0x000000010f0f7810 */ /* 0x000fe20007ffe0ff */
[--C-:B------:R-:W-:Y:S01]  /*8190*/  IMAD.WIDE.U32 R2, R3, 0x20, R12.reuse ;  /* 0x0000002003027825 */ /* 0x100fe200078e000c */
[----:B------:R-:W-:Y:S02]  /*81a0*/  IADD3 R0, PT, PT, R0, 0x1, RZ ;  /* 0x0000000100007810 */ /* 0x000fe40007ffe0ff */
[----:B------:R-:W-:Y:S01]  /*81b0*/  ISETP.NE.AND P0, PT, R15, RZ, PT ;  /* 0x000000ff0f00720c */ /* 0x000fe20003f05270 */
[----:B------:R-:W-:Y:S01]  /*81c0*/  IMAD.WIDE.U32 R12, R17, 0x20, R12 ;  /* 0x00000020110c7825 */ /* 0x000fe200078e000c */
[----:B-1----:R3:W-:Y:S01]  /*81d0*/  STG.E desc[UR12][R2.64], R4 ;  /* 0x0000000402007986 */ /* 0x0027e2000c10190c */
[----:B------:R-:W-:-:S03]  /*81e0*/  IADD3 R14, PT, PT, R14, 0x1, RZ ;  /* 0x000000010e0e7810 */ /* 0x000fc60007ffe0ff */
[----:B------:R3:W-:Y:S04]  /*81f0*/  STG.E desc[UR12][R2.64+0x4], R5 ;  /* 0x0000040502007986 */ /* 0x0007e8000c10190c */
[----:B------:R3:W-:Y:S04]  /*8200*/  STG.E desc[UR12][R2.64+0x8], R6 ;  /* 0x0000080602007986 */ /* 0x0007e8000c10190c */
[----:B------:R3:W-:Y:S04]  /*8210*/  STG.E desc[UR12][R2.64+0xc], R7 ;  /* 0x00000c0702007986 */ /* 0x0007e8000c10190c */
[----:B--2---:R3:W-:Y:S04]  /*8220*/  STG.E desc[UR12][R2.64+0x10], R8 ;  /* 0x0000100802007986 */ /* 0x0047e8000c10190c */
[----:B------:R3:W-:Y:S04]  /*8230*/  STG.E desc[UR12][R2.64+0x14], R9 ;  /* 0x0000140902007986 */ /* 0x0007e8000c10190c */
        /* <DEDUP_REMOVED lines=9> */
[----:B------:R3:W-:Y:S01]  /*82d0*/  STG.E desc[UR12][R12.64+0x1c], R11 ;  /* 0x00001c0b0c007986 */ /* 0x0007e2000c10190c */
[----:B------:R-:W-:Y:S05]  /*82e0*/  @P0 BRA `(.L_x_60) ;  /* 0xfffffffc00940947 */ /* 0x000fea000383ffff */
.L_x_59:
[----:B0-----:R-:W-:Y:S05]  /*82f0*/  BSYNC.RECONVERGENT B0 ;  /* 0x0000000000007941 */ /* 0x001fea0003800200 */
.L_x_58:
[----:B------:R-:W-:Y:S05]  /*8300*/  @P1 EXIT ;  /* 0x000000000000194d */ /* 0x000fea0003800000 */
[----:B------:R-:W0:Y:S01]  /*8310*/  S2UR UR7, SR_CgaCtaId ;  /* 0x00000000000779c3 */ /* 0x000e220000008800 */
[----:B------:R-:W-:Y:S01]  /*8320*/  UMOV UR6, 0x400 ;  /* 0x0000040000067882 */ /* 0x000fe20000000000 */
[----:B---3--:R-:W-:-:S04]  /*8330*/  MOV R3, UR8 ;  /* 0x0000000800037c02 */ /* 0x008fc80008000f00 */
[C---:B------:R-:W-:Y:S01]  /*8340*/  IADD3 R26, PT, PT, R0.reuse, 0x3, R3 ;  /* 0x00000003001a7810 */ /* 0x040fe20007ffe003 */
[----:B------:R-:W-:Y:S01]  /*8350*/  VIADD R0, R0, 0x1 ;  /* 0x0000000100007836 */ /* 0x000fe20000000000 */
[----:B0-----:R-:W-:-:S09]  /*8360*/  ULEA UR6, UR7, UR6, 0x18 ;  /* 0x0000000607067291 */ /* 0x001fd2000f8ec0ff */
[----:B------:R-:W0:Y:S04]  /*8370*/  LDS.128 R4, [UR6] ;  /* 0x00000006ff047984 */ /* 0x000e280008000c00 */
[----:B------:R-:W1:Y:S01]  /*8380*/  LDS.128 R8, [UR6+0x10] ;  /* 0x00001006ff087984 */ /* 0x000e620008000c00 */
[----:B------:R-:W2:Y:S02]  /*8390*/  LDCU UR6, c[0x0][0x3ac] ;  /* 0x00007580ff0677ac */ /* 0x000ea40008000800 */
.L_x_61:
[C---:B------:R-:W-:Y:S01]  /*83a0*/  IADD3 R12, PT, PT, R0.reuse, -0x1, RZ ;  /* 0xffffffff000c7810 */ /* 0x040fe20007ffe0ff */
[----:B-1----:R-:W-:Y:S01]  /*83b0*/  VIADD R20, R0, 0x2 ;  /* 0x0000000200147836 */ /* 0x002fe20000000000 */
[----:B------:R-:W-:Y:S02]  /*83c0*/  MOV R2, UR4 ;  /* 0x0000000400027c02 */ /* 0x000fe40008000f00 */
[----:B------:R-:W-:Y:S02]  /*83d0*/  MOV R3, UR5 ;  /* 0x0000000500037c02 */ /* 0x000fe40008000f00 */
[----:B--2---:R-:W-:Y:S02]  /*83e0*/  SHF.L.U32 R13, R12, UR6, RZ ;  /* 0x000000060c0d7c19 */ /* 0x004fe400080006ff */
[C---:B------:R-:W-:Y:S02]  /*83f0*/  IADD3 R15, PT, PT, R26.reuse, -0x3, RZ ;  /* 0xfffffffd1a0f7810 */ /* 0x040fe40007ffe0ff */
[----:B------:R-:W-:Y:S01]  /*8400*/  IADD3 R14, PT, PT, R26, -0x2, RZ ;  /* 0xfffffffe1a0e7810 */ /* 0x000fe20007ffe0ff */
[----:B------:R-:W-:Y:S01]  /*8410*/  IMAD.WIDE.U32 R12, R13, 0x20, R2 ;  /* 0x000000200d0c7825 */ /* 0x000fe200078e0002 */
[----:B------:R-:W-:-:S02]  /*8420*/  IADD3 R16, PT, PT, R0, 0x1, RZ ;  /* 0x0000000100107810 */ /* 0x000fc40007ffe0ff */
[----:B------:R-:W-:Y:S02]  /*8430*/  IADD3 R18, PT, PT, R26, -0x1, RZ ;  /* 0xffffffff1a127810 */ /* 0x000fe40007ffe0ff */
[----:B0-----:R-:W-:Y:S01]  /*8440*/  STG.E desc[UR12][R12.64], R4 ;  /* 0x000000040c007986 */ /* 0x001fe2000c10190c */
[----:B------:R-:W-:Y:S02]  /*8450*/  SHF.L.U32 R15, R15, UR6, RZ ;  /* 0x000000060f0f7c19 */ /* 0x000fe400080006ff */
[----:B------:R-:W-:Y:S01]  /*8460*/  SHF.L.U32 R17, R0, UR6, RZ ;  /* 0x0000000600117c19 */ /* 0x000fe200080006ff */
[----:B------:R-:W-:Y:S01]  /*8470*/  STG.E desc[UR12][R12.64+0x4], R5 ;  /* 0x000004050c007986 */ /* 0x000fe2000c10190c */
[----:B------:R-:W-:Y:S01]  /*8480*/  SHF.L.U32 R19, R14, UR6, RZ ;  /* 0x000000060e137c19 */ /* 0x000fe200080006ff */
[--C-:B------:R-:W-:Y:S01]  /*8490*/  IMAD.WIDE.U32 R14, R15, 0x20, R2.reuse ;  /* 0x000000200f0e7825 */ /* 0x100fe200078e0002 */
[----:B------:R-:W-:Y:S01]  /*84a0*/  SHF.L.U32 R21, R16, UR6, RZ ;  /* 0x0000000610157c19 */ /* 0x000fe200080006ff */
[----:B------:R-:W-:Y:S01]  /*84b0*/  STG.E desc[UR12][R12.64+0x8], R6 ;  /* 0x000008060c007986 */ /* 0x000fe2000c10190c */
[----:B------:R-:W-:Y:S01]  /*84c0*/  SHF.L.U32 R25, R26, UR6, RZ ;  /* 0x000000061a197c19 */ /* 0x000fe200080006ff */
[--C-:B------:R-:W-:Y:S01]  /*84d0*/  IMAD.WIDE.U32 R16, R17, 0x20, R2.reuse ;  /* 0x0000002011107825 */ /* 0x100fe200078e0002 */
[----:B------:R-:W-:Y:S01]  /*84e0*/  SHF.L.U32 R23, R18, UR6, RZ ;  /* 0x0000000612177c19 */ /* 0x000fe200080006ff */
[----:B------:R-:W-:Y:S01]  /*84f0*/  STG.E desc[UR12][R12.64+0xc], R7 ;  /* 0x00000c070c007986 */ /* 0x000fe2000c10190c */
[----:B------:R-:W-:Y:S01]  /*8500*/  SHF.L.U32 R27, R20, UR6, RZ ;  /* 0x00000006141b7c19 */ /* 0x000fe200080006ff */
[----:B------:R-:W-:-:S02]  /*8510*/  IMAD.WIDE.U32 R18, R19, 0x20, R2 ;  /* 0x0000002013127825 */ /* 0x000fc400078e0002 */
[----:B-1----:R-:W-:Y:S02]  /*8520*/  STG.E desc[UR12][R12.64+0x10], R8 ;  /* 0x000010080c007986 */ /* 0x002fe4000c10190c */
[--C-:B------:R-:W-:Y:S02]  /*8530*/  IMAD.WIDE.U32 R20, R21, 0x20, R2.reuse ;  /* 0x0000002015147825 */ /* 0x100fe400078e0002 */
[----:B------:R-:W-:Y:S02]  /*8540*/  STG.E desc[UR12][R12.64+0x14], R9 ;  /* 0x000014090c007986 */ /* 0x000fe4000c10190c */
[--C-:B------:R-:W-:Y:S02]  /*8550*/  IMAD.WIDE.U32 R24, R25, 0x20, R2.reuse ;  /* 0x0000002019187825 */ /* 0x100fe400078e0002 */
[----:B------:R-:W-:Y:S02]  /*8560*/  STG.E desc[UR12][R12.64+0x18], R10 ;  /* 0x0000180a0c007986 */ /* 0x000fe4000c10190c */
[----:B------:R-:W-:-:S02]  /*8570*/  IMAD.WIDE.U32 R22, R23, 0x20, R2 ;  /* 0x0000002017167825 */ /* 0x000fc400078e0002 */
[----:B------:R0:W-:Y:S02]  /*8580*/  STG.E desc[UR12][R12.64+0x1c], R11 ;  /* 0x00001c0b0c007986 */ /* 0x0001e4000c10190c */
[----:B------:R-:W-:Y:S02]  /*8590*/  IMAD.WIDE.U32 R2, R27, 0x20, R2 ;  /* 0x000000201b027825 */ /* 0x000fe400078e0002 */
[----:B------:R1:W-:Y:S04]  /*85a0*/  STG.E desc[UR12][R14.64], R4 ;  /* 0x000000040e007986 */ /* 0x0003e8000c10190c */
[----:B------:R1:W-:Y:S01]  /*85b0*/  STG.E desc[UR12][R14.64+0x4], R5 ;  /* 0x000004050e007986 */ /* 0x0003e2000c10190c */
[----:B0-----:R-:W-:-:S03]  /*85c0*/  IADD3 R12, PT, PT, R0, 0x3, RZ ;  /* 0x00000003000c7810 */ /* 0x001fc60007ffe0ff */
[----:B------:R1:W-:Y:S01]  /*85d0*/  STG.E desc[UR12][R14.64+0x8], R6 ;  /* 0x000008060e007986 */ /* 0x0003e2000c10190c */
[----:B------:R-:W-:-:S03]  /*85e0*/  ISETP.NE.AND P0, PT, R12, R45, PT ;  /* 0x0000002d0c00720c */ /* 0x000fc60003f05270 */
        /* <DEDUP_REMOVED lines=53> */
[----:B------:R-:W-:Y:S05]  /*8940*/  @!P0 EXIT ;  /* 0x000000000000894d */ /* 0x000fea0003800000 */
[----:B------:R-:W-:Y:S02]  /*8950*/  IADD3 R26, PT, PT, R26, 0x4, RZ ;  /* 0x000000041a1a7810 */ /* 0x000fe40007ffe0ff */
[----:B------:R-:W-:Y:S01]  /*8960*/  IADD3 R0, PT, PT, R0, 0x4, RZ ;  /* 0x0000000400007810 */ /* 0x000fe20007ffe0ff */
[----:B------:R-:W-:Y:S06]  /*8970*/  BRA `(.L_x_61) ;  /* 0xfffffff800887947 */ /* 0x000fec000383ffff */
.L_x_62:
        /* <DEDUP_REMOVED lines=16> */
.L_x_64:


//--------------------- .nv.shared.ag_types__impls__ark_ff__fields__models__fp__Fp_ark_ff__fields__models__fp__montgomery_backend__MontBackend_ark_bn254__fields__fr__FrConfig__4___4__mul_by_field --------------------------
	.section	.nv.shared.ag_types__impls__ark_ff__fields__models__fp__Fp_ark_ff__fields__models__fp__montgomery_backend__MontBackend_ark_bn254__fields__fr__FrConfig__4___4__mul_by_field,"aw",@nobits
	.sectionflags	@""
	.align	16
	.zero		1024


//--------------------- .nv.shared.reserved.0     --------------------------
	.section	.nv.shared.reserved.0,"aw",@nobits
	.weak		__nv_reservedSMEM_offset_0_alias
	.size		__nv_reservedSMEM_offset_0_alias, 0, 64
	.other		__nv_reservedSMEM_offset_0_alias,@"STO_CUDA_RESERVED_SHARED STV_DEFAULT"
__nv_reservedSMEM_offset_0_alias:
	.zero		0
	.zero		64


//--------------------- .nv.shared.ag_types__impls__ark_ff__fields__models__fp__Fp_ark_ff__fields__models__fp__montgomery_backend__MontBackend_ark_bn254__fields__fr__FrConfig__4___4__radix_fft --------------------------
	.section	.nv.shared.ag_types__impls__ark_ff__fields__models__fp__Fp_ark_ff__fields__models__fp__montgomery_backend__MontBackend_ark_bn254__fields__fr__FrConfig__4___4__radix_fft,"aw",@nobits
	.sectionflags	@""
	.align	16
	.zero		1024


//--------------------- .nv.constant0.ag_types__impls__ark_ff__fields__models__fp__Fp_ark_ff__fields__models__fp__montgomery_backend__MontBackend_ark_bn254__fields__fr__FrConfig__4___4__mul_by_field --------------------------
	.section	.nv.constant0.ag_types__impls__ark_ff__fields__models__fp__Fp_ark_ff__fields__models__fp__montgomery_backend__MontBackend_ark_bn254__fields__fr__FrConfig__4___4__mul_by_field,"a",@progbits
	.sectionflags	@""
	.align	4
.nv.constant0.ag_types__impls__ark_ff__fields__models__fp__Fp_ark_ff__fields__models__fp__montgomery_backend__MontBackend_ark_bn254__fields__fr__FrConfig__4___4__mul_by_field:
	.zero		940


//--------------------- .nv.constant0.ag_types__impls__ark_ff__fields__models__fp__Fp_ark_ff__fields__models__fp__montgomery_backend__MontBackend_ark_bn254__fields__fr__FrConfig__4___4__radix_fft --------------------------
	.section	.nv.constant0.ag_types__impls__ark_ff__fields__models__fp__Fp_ark_ff__fields__models__fp__montgomery_backend__MontBackend_ark_bn254__fields__fr__FrConfig__4___4__radix_fft,"a",@progbits
	.sectionflags	@""
	.align	4
.nv.constant0.ag_types__impls__ark_ff__fields__models__fp__Fp_ark_ff__fields__models__fp__montgomery_backend__MontBackend_ark_bn254__fields__fr__FrConfig__4___4__radix_fft:
	.zero		952


//--------------------- SYMBOLS --------------------------

	.type		.nv.reservedSmem.offset0,@object
	.size		.nv.reservedSmem.offset0,0x4
	.type		.nv.reservedSmem.cap,@object
	.size		.nv.reservedSmem.cap,0x4
